//
// Generated by NVIDIA NVVM Compiler
//
// Compiler Build ID: CL-36424714
// Cuda compilation tools, release 13.0, V13.0.88
// Based on NVVM 20.0.0
//

.version 9.0
.target sm_100
.address_size 64

	// .globl	_Z27FlashAttention_FP32_MLIR_16PfS_S_S_
// _ZZ27FlashAttention_FP32_MLIR_16PfS_S_S_E6array0 has been demoted
// _ZZ27FlashAttention_FP32_MLIR_16PfS_S_S_E6array1 has been demoted
// _ZZ27FlashAttention_FP32_MLIR_16PfS_S_S_E6array2 has been demoted
// _ZZ27FlashAttention_FP32_MLIR_16PfS_S_S_E6array3 has been demoted
// _ZZ27FlashAttention_FP32_MLIR_16PfS_S_S_E6array4 has been demoted
// _ZZ27FlashAttention_FP32_MLIR_16PfS_S_S_E6array5 has been demoted
// _ZZ27FlashAttention_FP32_MLIR_16PfS_S_S_E6array6 has been demoted
// _ZZ27FlashAttention_FP32_MLIR_32PfS_S_S_E6array0 has been demoted
// _ZZ27FlashAttention_FP32_MLIR_32PfS_S_S_E6array1 has been demoted
// _ZZ27FlashAttention_FP32_MLIR_32PfS_S_S_E6array2 has been demoted
// _ZZ27FlashAttention_FP32_MLIR_32PfS_S_S_E6array3 has been demoted
// _ZZ27FlashAttention_FP32_MLIR_32PfS_S_S_E6array4 has been demoted
// _ZZ27FlashAttention_FP32_MLIR_32PfS_S_S_E6array5 has been demoted
// _ZZ27FlashAttention_FP32_MLIR_32PfS_S_S_E6array6 has been demoted
// _ZZ26FlashAttention_FP32_MLIR_8PfS_S_S_E6array1 has been demoted
// _ZZ26FlashAttention_FP32_MLIR_8PfS_S_S_E6array2 has been demoted
// _ZZ26FlashAttention_FP32_MLIR_8PfS_S_S_E6array3 has been demoted
// _ZZ26FlashAttention_FP32_MLIR_8PfS_S_S_E6array4 has been demoted
// _ZZ26FlashAttention_FP32_MLIR_8PfS_S_S_E6array5 has been demoted
// _ZZ26FlashAttention_FP32_MLIR_8PfS_S_S_E6array6 has been demoted
// _ZZ21FlashAttention_FP32_2ILi64ELi64ELi128ELi16ELi16ELi2ELi8ELi4ELi8ELi4ELi4ELi4ELi8ELi1ELi4ELi8ELi2ELi2ELi1ELi1ELi2ELi4ELi8ELi4ELi2ELi2ELi1ELi1ELi32EEvPfS0_S0_S0_iiE9LDSMemory has been demoted

.visible .entry _Z27FlashAttention_FP32_MLIR_16PfS_S_S_(
	.param .u64 .ptr .align 1 _Z27FlashAttention_FP32_MLIR_16PfS_S_S__param_0,
	.param .u64 .ptr .align 1 _Z27FlashAttention_FP32_MLIR_16PfS_S_S__param_1,
	.param .u64 .ptr .align 1 _Z27FlashAttention_FP32_MLIR_16PfS_S_S__param_2,
	.param .u64 .ptr .align 1 _Z27FlashAttention_FP32_MLIR_16PfS_S_S__param_3
)
{
	.reg .pred 	%p<46>;
	.reg .b32 	%r<407>;
	.reg .b32 	%f<1558>;
	.reg .b64 	%rd<50>;
	// demoted variable
	.shared .align 4 .b8 _ZZ27FlashAttention_FP32_MLIR_16PfS_S_S_E6array0[4096];
	// demoted variable
	.shared .align 4 .b8 _ZZ27FlashAttention_FP32_MLIR_16PfS_S_S_E6array1[4096];
	// demoted variable
	.shared .align 4 .b8 _ZZ27FlashAttention_FP32_MLIR_16PfS_S_S_E6array2[8192];
	// demoted variable
	.shared .align 4 .b8 _ZZ27FlashAttention_FP32_MLIR_16PfS_S_S_E6array3[16384];
	// demoted variable
	.shared .align 4 .b8 _ZZ27FlashAttention_FP32_MLIR_16PfS_S_S_E6array4[256];
	// demoted variable
	.shared .align 4 .b8 _ZZ27FlashAttention_FP32_MLIR_16PfS_S_S_E6array5[256];
	// demoted variable
	.shared .align 4 .b8 _ZZ27FlashAttention_FP32_MLIR_16PfS_S_S_E6array6[256];
	ld.param.u64 	%rd5, [_Z27FlashAttention_FP32_MLIR_16PfS_S_S__param_0];
	ld.param.u64 	%rd6, [_Z27FlashAttention_FP32_MLIR_16PfS_S_S__param_1];
	ld.param.u64 	%rd7, [_Z27FlashAttention_FP32_MLIR_16PfS_S_S__param_2];
	cvta.to.global.u64 	%rd1, %rd5;
	cvta.to.global.u64 	%rd2, %rd6;
	cvta.to.global.u64 	%rd3, %rd7;
	mov.u32 	%r24, %ctaid.x;
	shl.b32 	%r1, %r24, 6;
	mov.u32 	%r2, %tid.x;
	shl.b32 	%r25, %r2, 2;
	mov.u32 	%r26, _ZZ27FlashAttention_FP32_MLIR_16PfS_S_S_E6array5;
	add.s32 	%r27, %r26, %r25;
	mov.b32 	%r28, -8388609;
	st.shared.u32 	[%r27], %r28;
	mov.u32 	%r29, _ZZ27FlashAttention_FP32_MLIR_16PfS_S_S_E6array6;
	add.s32 	%r30, %r29, %r25;
	mov.b32 	%r401, 0;
	st.shared.u32 	[%r30], %r401;
	mov.u32 	%r31, %ctaid.z;
	mov.u32 	%r32, %ctaid.y;
	shr.u32 	%r3, %r2, 4;
	and.b32  	%r33, %r25, 60;
	add.s32 	%r34, %r32, %r31;
	shl.b32 	%r35, %r34, 14;
	add.s32 	%r36, %r35, %r1;
	or.b32  	%r4, %r36, %r33;
	shl.b32 	%r37, %r31, 14;
	shl.b32 	%r38, %r32, 14;
	add.s32 	%r5, %r37, %r38;
	shl.b32 	%r39, %r3, 8;
	mov.u32 	%r40, _ZZ27FlashAttention_FP32_MLIR_16PfS_S_S_E6array0;
	add.s32 	%r41, %r40, %r39;
	shl.b32 	%r42, %r2, 4;
	and.b32  	%r43, %r42, 240;
	add.s32 	%r6, %r41, %r43;
	shr.u32 	%r44, %r2, 3;
	and.b32  	%r45, %r44, 112;
	shr.u32 	%r46, %r2, 2;
	and.b32  	%r47, %r46, 7;
	or.b32  	%r7, %r47, %r45;
	and.b32  	%r48, %r46, 24;
	and.b32  	%r49, %r2, 3;
	or.b32  	%r8, %r48, %r49;
	shr.u32 	%r50, %r2, 1;
	and.b32  	%r51, %r50, 496;
	and.b32  	%r52, %r46, 4;
	or.b32  	%r53, %r51, %r52;
	add.s32 	%r54, %r53, %r40;
	add.s32 	%r9, %r54, 256;
	mov.u32 	%r55, _ZZ27FlashAttention_FP32_MLIR_16PfS_S_S_E6array1;
	add.s32 	%r10, %r55, %r33;
	mov.pred 	%p45, -1;
	mov.f32 	%f1526, 0f00000000;
	mov.f32 	%f1527, %f1526;
	mov.f32 	%f1528, %f1526;
	mov.f32 	%f1529, %f1526;
	mov.f32 	%f1530, %f1526;
	mov.f32 	%f1531, %f1526;
	mov.f32 	%f1532, %f1526;
	mov.f32 	%f1533, %f1526;
	mov.f32 	%f1534, %f1526;
	mov.f32 	%f1535, %f1526;
	mov.f32 	%f1536, %f1526;
	mov.f32 	%f1537, %f1526;
	mov.f32 	%f1538, %f1526;
	mov.f32 	%f1539, %f1526;
	mov.f32 	%f1540, %f1526;
	mov.f32 	%f1541, %f1526;
	mov.f32 	%f1542, %f1526;
	mov.f32 	%f1543, %f1526;
	mov.f32 	%f1544, %f1526;
	mov.f32 	%f1545, %f1526;
	mov.f32 	%f1546, %f1526;
	mov.f32 	%f1547, %f1526;
	mov.f32 	%f1548, %f1526;
	mov.f32 	%f1549, %f1526;
	mov.f32 	%f1550, %f1526;
	mov.f32 	%f1551, %f1526;
	mov.f32 	%f1552, %f1526;
	mov.f32 	%f1553, %f1526;
	mov.f32 	%f1554, %f1526;
	mov.f32 	%f1555, %f1526;
	mov.f32 	%f1556, %f1526;
	mov.f32 	%f1557, %f1526;
$L__BB0_1:
	mov.pred 	%p1, %p45;
	mov.b32 	%r402, 0;
	mov.f32 	%f1474, 0f00000000;
	mov.f32 	%f1475, %f1474;
	mov.f32 	%f1476, %f1474;
	mov.f32 	%f1477, %f1474;
	mov.f32 	%f1478, %f1474;
	mov.f32 	%f1479, %f1474;
	mov.f32 	%f1480, %f1474;
	mov.f32 	%f1481, %f1474;
	mov.f32 	%f1482, %f1474;
	mov.f32 	%f1483, %f1474;
	mov.f32 	%f1484, %f1474;
	mov.f32 	%f1485, %f1474;
	mov.f32 	%f1486, %f1474;
	mov.f32 	%f1487, %f1474;
	mov.f32 	%f1488, %f1474;
	mov.f32 	%f1489, %f1474;
$L__BB0_2:
	bar.sync 	0;
	add.s32 	%r58, %r402, %r3;
	shl.b32 	%r59, %r58, 7;
	add.s32 	%r60, %r4, %r59;
	mul.wide.u32 	%rd8, %r60, 4;
	add.s64 	%rd9, %rd1, %rd8;
	ld.global.v4.f32 	{%f227, %f228, %f229, %f230}, [%rd9];
	shl.b32 	%r61, %r2, 2;
	and.b32  	%r62, %r61, 60;
	add.s32 	%r63, %r5, %r62;
	add.s32 	%r64, %r63, %r401;
	add.s32 	%r65, %r64, %r59;
	mul.wide.u32 	%rd10, %r65, 4;
	add.s64 	%rd11, %rd2, %rd10;
	ld.global.v4.f32 	{%f231, %f232, %f233, %f234}, [%rd11];
	st.shared.v4.f32 	[%r6], {%f227, %f228, %f229, %f230};
	shl.b32 	%r66, %r3, 8;
	mov.u32 	%r67, _ZZ27FlashAttention_FP32_MLIR_16PfS_S_S_E6array1;
	add.s32 	%r68, %r67, %r66;
	shl.b32 	%r69, %r2, 4;
	and.b32  	%r70, %r69, 240;
	add.s32 	%r71, %r68, %r70;
	st.shared.v4.f32 	[%r71], {%f231, %f232, %f233, %f234};
	bar.sync 	0;
	mov.b32 	%r404, 256;
	mov.u32 	%r403, %r9;
$L__BB0_3:
	ld.shared.f32 	%f235, [%r403+-256];
	ld.shared.f32 	%f236, [%r403+-248];
	ld.shared.f32 	%f237, [%r403+-128];
	ld.shared.f32 	%f238, [%r403+-120];
	add.s32 	%r72, %r10, %r404;
	ld.shared.f32 	%f239, [%r72+-256];
	ld.shared.f32 	%f240, [%r72+-192];
	ld.shared.f32 	%f241, [%r72+-128];
	ld.shared.f32 	%f242, [%r72+-64];
	fma.rn.f32 	%f243, %f235, %f239, %f1489;
	fma.rn.f32 	%f244, %f235, %f240, %f1488;
	fma.rn.f32 	%f245, %f235, %f241, %f1487;
	fma.rn.f32 	%f246, %f235, %f242, %f1486;
	fma.rn.f32 	%f247, %f236, %f239, %f1485;
	fma.rn.f32 	%f248, %f236, %f240, %f1484;
	fma.rn.f32 	%f249, %f236, %f241, %f1483;
	fma.rn.f32 	%f250, %f236, %f242, %f1482;
	fma.rn.f32 	%f251, %f237, %f239, %f1481;
	fma.rn.f32 	%f252, %f237, %f240, %f1480;
	fma.rn.f32 	%f253, %f237, %f241, %f1479;
	fma.rn.f32 	%f254, %f237, %f242, %f1478;
	fma.rn.f32 	%f255, %f238, %f239, %f1477;
	fma.rn.f32 	%f256, %f238, %f240, %f1476;
	fma.rn.f32 	%f257, %f238, %f241, %f1475;
	fma.rn.f32 	%f258, %f238, %f242, %f1474;
	ld.shared.f32 	%f259, [%r403];
	ld.shared.f32 	%f260, [%r403+8];
	ld.shared.f32 	%f261, [%r403+128];
	ld.shared.f32 	%f262, [%r403+136];
	ld.shared.f32 	%f263, [%r72];
	ld.shared.f32 	%f264, [%r72+64];
	ld.shared.f32 	%f265, [%r72+128];
	ld.shared.f32 	%f266, [%r72+192];
	fma.rn.f32 	%f1489, %f259, %f263, %f243;
	fma.rn.f32 	%f1488, %f259, %f264, %f244;
	fma.rn.f32 	%f1487, %f259, %f265, %f245;
	fma.rn.f32 	%f1486, %f259, %f266, %f246;
	fma.rn.f32 	%f1485, %f260, %f263, %f247;
	fma.rn.f32 	%f1484, %f260, %f264, %f248;
	fma.rn.f32 	%f1483, %f260, %f265, %f249;
	fma.rn.f32 	%f1482, %f260, %f266, %f250;
	fma.rn.f32 	%f1481, %f261, %f263, %f251;
	fma.rn.f32 	%f1480, %f261, %f264, %f252;
	fma.rn.f32 	%f1479, %f261, %f265, %f253;
	fma.rn.f32 	%f1478, %f261, %f266, %f254;
	fma.rn.f32 	%f1477, %f262, %f263, %f255;
	fma.rn.f32 	%f1476, %f262, %f264, %f256;
	fma.rn.f32 	%f1475, %f262, %f265, %f257;
	fma.rn.f32 	%f1474, %f262, %f266, %f258;
	add.s32 	%r404, %r404, 512;
	add.s32 	%r403, %r403, 512;
	setp.ne.s32 	%p3, %r404, 4352;
	@%p3 bra 	$L__BB0_3;
	add.s32 	%r17, %r402, 16;
	setp.lt.u32 	%p4, %r402, 112;
	mov.u32 	%r402, %r17;
	@%p4 bra 	$L__BB0_2;
	and.b32  	%r73, %r2, 15;
	setp.ne.s32 	%p5, %r73, 0;
	max.f32 	%f267, %f1489, 0fFF7FFFFF;
	mov.f32 	%f268, 0fFF7FFFFF;
	sub.f32 	%f269, %f268, %f267;
	fma.rn.f32 	%f270, %f269, 0f3BBB989D, 0f3F000000;
	cvt.sat.f32.f32 	%f271, %f270;
	mov.f32 	%f272, 0f4B400001;
	mov.f32 	%f273, 0f437C0000;
	fma.rm.f32 	%f274, %f271, %f273, %f272;
	add.f32 	%f275, %f274, 0fCB40007F;
	neg.f32 	%f276, %f275;
	fma.rn.f32 	%f277, %f269, 0f3FB8AA3B, %f276;
	fma.rn.f32 	%f278, %f269, 0f32A57060, %f277;
	mov.b32 	%r74, %f274;
	shl.b32 	%r75, %r74, 23;
	mov.b32 	%f279, %r75;
	ex2.approx.ftz.f32 	%f280, %f278;
	mul.f32 	%f281, %f280, %f279;
	mul.f32 	%f282, %f281, 0f00000000;
	sub.f32 	%f283, %f1489, %f267;
	fma.rn.f32 	%f284, %f283, 0f3BBB989D, 0f3F000000;
	cvt.sat.f32.f32 	%f285, %f284;
	fma.rm.f32 	%f286, %f285, %f273, %f272;
	add.f32 	%f287, %f286, 0fCB40007F;
	neg.f32 	%f288, %f287;
	fma.rn.f32 	%f289, %f283, 0f3FB8AA3B, %f288;
	fma.rn.f32 	%f290, %f283, 0f32A57060, %f289;
	mov.b32 	%r76, %f286;
	shl.b32 	%r77, %r76, 23;
	mov.b32 	%f291, %r77;
	ex2.approx.ftz.f32 	%f292, %f290;
	fma.rn.f32 	%f293, %f292, %f291, %f282;
	max.f32 	%f294, %f267, %f1488;
	sub.f32 	%f295, %f267, %f294;
	fma.rn.f32 	%f296, %f295, 0f3BBB989D, 0f3F000000;
	cvt.sat.f32.f32 	%f297, %f296;
	fma.rm.f32 	%f298, %f297, %f273, %f272;
	add.f32 	%f299, %f298, 0fCB40007F;
	neg.f32 	%f300, %f299;
	fma.rn.f32 	%f301, %f295, 0f3FB8AA3B, %f300;
	fma.rn.f32 	%f302, %f295, 0f32A57060, %f301;
	mov.b32 	%r78, %f298;
	shl.b32 	%r79, %r78, 23;
	mov.b32 	%f303, %r79;
	ex2.approx.ftz.f32 	%f304, %f302;
	mul.f32 	%f305, %f304, %f303;
	mul.f32 	%f306, %f293, %f305;
	sub.f32 	%f307, %f1488, %f294;
	fma.rn.f32 	%f308, %f307, 0f3BBB989D, 0f3F000000;
	cvt.sat.f32.f32 	%f309, %f308;
	fma.rm.f32 	%f310, %f309, %f273, %f272;
	add.f32 	%f311, %f310, 0fCB40007F;
	neg.f32 	%f312, %f311;
	fma.rn.f32 	%f313, %f307, 0f3FB8AA3B, %f312;
	fma.rn.f32 	%f314, %f307, 0f32A57060, %f313;
	mov.b32 	%r80, %f310;
	shl.b32 	%r81, %r80, 23;
	mov.b32 	%f315, %r81;
	ex2.approx.ftz.f32 	%f316, %f314;
	fma.rn.f32 	%f317, %f316, %f315, %f306;
	max.f32 	%f318, %f294, %f1487;
	sub.f32 	%f319, %f294, %f318;
	fma.rn.f32 	%f320, %f319, 0f3BBB989D, 0f3F000000;
	cvt.sat.f32.f32 	%f321, %f320;
	fma.rm.f32 	%f322, %f321, %f273, %f272;
	add.f32 	%f323, %f322, 0fCB40007F;
	neg.f32 	%f324, %f323;
	fma.rn.f32 	%f325, %f319, 0f3FB8AA3B, %f324;
	fma.rn.f32 	%f326, %f319, 0f32A57060, %f325;
	mov.b32 	%r82, %f322;
	shl.b32 	%r83, %r82, 23;
	mov.b32 	%f327, %r83;
	ex2.approx.ftz.f32 	%f328, %f326;
	mul.f32 	%f329, %f328, %f327;
	mul.f32 	%f330, %f317, %f329;
	sub.f32 	%f331, %f1487, %f318;
	fma.rn.f32 	%f332, %f331, 0f3BBB989D, 0f3F000000;
	cvt.sat.f32.f32 	%f333, %f332;
	fma.rm.f32 	%f334, %f333, %f273, %f272;
	add.f32 	%f335, %f334, 0fCB40007F;
	neg.f32 	%f336, %f335;
	fma.rn.f32 	%f337, %f331, 0f3FB8AA3B, %f336;
	fma.rn.f32 	%f338, %f331, 0f32A57060, %f337;
	mov.b32 	%r84, %f334;
	shl.b32 	%r85, %r84, 23;
	mov.b32 	%f339, %r85;
	ex2.approx.ftz.f32 	%f340, %f338;
	fma.rn.f32 	%f341, %f340, %f339, %f330;
	max.f32 	%f342, %f318, %f1486;
	sub.f32 	%f343, %f318, %f342;
	fma.rn.f32 	%f344, %f343, 0f3BBB989D, 0f3F000000;
	cvt.sat.f32.f32 	%f345, %f344;
	fma.rm.f32 	%f346, %f345, %f273, %f272;
	add.f32 	%f347, %f346, 0fCB40007F;
	neg.f32 	%f348, %f347;
	fma.rn.f32 	%f349, %f343, 0f3FB8AA3B, %f348;
	fma.rn.f32 	%f350, %f343, 0f32A57060, %f349;
	mov.b32 	%r86, %f346;
	shl.b32 	%r87, %r86, 23;
	mov.b32 	%f351, %r87;
	ex2.approx.ftz.f32 	%f352, %f350;
	mul.f32 	%f353, %f352, %f351;
	mul.f32 	%f354, %f341, %f353;
	sub.f32 	%f355, %f1486, %f342;
	fma.rn.f32 	%f356, %f355, 0f3BBB989D, 0f3F000000;
	cvt.sat.f32.f32 	%f357, %f356;
	fma.rm.f32 	%f358, %f357, %f273, %f272;
	add.f32 	%f359, %f358, 0fCB40007F;
	neg.f32 	%f360, %f359;
	fma.rn.f32 	%f361, %f355, 0f3FB8AA3B, %f360;
	fma.rn.f32 	%f362, %f355, 0f32A57060, %f361;
	mov.b32 	%r88, %f358;
	shl.b32 	%r89, %r88, 23;
	mov.b32 	%f363, %r89;
	ex2.approx.ftz.f32 	%f364, %f362;
	fma.rn.f32 	%f365, %f364, %f363, %f354;
	max.f32 	%f366, %f1485, 0fFF7FFFFF;
	sub.f32 	%f367, %f268, %f366;
	fma.rn.f32 	%f368, %f367, 0f3BBB989D, 0f3F000000;
	cvt.sat.f32.f32 	%f369, %f368;
	fma.rm.f32 	%f370, %f369, %f273, %f272;
	add.f32 	%f371, %f370, 0fCB40007F;
	neg.f32 	%f372, %f371;
	fma.rn.f32 	%f373, %f367, 0f3FB8AA3B, %f372;
	fma.rn.f32 	%f374, %f367, 0f32A57060, %f373;
	mov.b32 	%r90, %f370;
	shl.b32 	%r91, %r90, 23;
	mov.b32 	%f375, %r91;
	ex2.approx.ftz.f32 	%f376, %f374;
	mul.f32 	%f377, %f376, %f375;
	mul.f32 	%f378, %f377, 0f00000000;
	sub.f32 	%f379, %f1485, %f366;
	fma.rn.f32 	%f380, %f379, 0f3BBB989D, 0f3F000000;
	cvt.sat.f32.f32 	%f381, %f380;
	fma.rm.f32 	%f382, %f381, %f273, %f272;
	add.f32 	%f383, %f382, 0fCB40007F;
	neg.f32 	%f384, %f383;
	fma.rn.f32 	%f385, %f379, 0f3FB8AA3B, %f384;
	fma.rn.f32 	%f386, %f379, 0f32A57060, %f385;
	mov.b32 	%r92, %f382;
	shl.b32 	%r93, %r92, 23;
	mov.b32 	%f387, %r93;
	ex2.approx.ftz.f32 	%f388, %f386;
	fma.rn.f32 	%f389, %f388, %f387, %f378;
	max.f32 	%f390, %f366, %f1484;
	sub.f32 	%f391, %f366, %f390;
	fma.rn.f32 	%f392, %f391, 0f3BBB989D, 0f3F000000;
	cvt.sat.f32.f32 	%f393, %f392;
	fma.rm.f32 	%f394, %f393, %f273, %f272;
	add.f32 	%f395, %f394, 0fCB40007F;
	neg.f32 	%f396, %f395;
	fma.rn.f32 	%f397, %f391, 0f3FB8AA3B, %f396;
	fma.rn.f32 	%f398, %f391, 0f32A57060, %f397;
	mov.b32 	%r94, %f394;
	shl.b32 	%r95, %r94, 23;
	mov.b32 	%f399, %r95;
	ex2.approx.ftz.f32 	%f400, %f398;
	mul.f32 	%f401, %f400, %f399;
	mul.f32 	%f402, %f389, %f401;
	sub.f32 	%f403, %f1484, %f390;
	fma.rn.f32 	%f404, %f403, 0f3BBB989D, 0f3F000000;
	cvt.sat.f32.f32 	%f405, %f404;
	fma.rm.f32 	%f406, %f405, %f273, %f272;
	add.f32 	%f407, %f406, 0fCB40007F;
	neg.f32 	%f408, %f407;
	fma.rn.f32 	%f409, %f403, 0f3FB8AA3B, %f408;
	fma.rn.f32 	%f410, %f403, 0f32A57060, %f409;
	mov.b32 	%r96, %f406;
	shl.b32 	%r97, %r96, 23;
	mov.b32 	%f411, %r97;
	ex2.approx.ftz.f32 	%f412, %f410;
	fma.rn.f32 	%f413, %f412, %f411, %f402;
	max.f32 	%f414, %f390, %f1483;
	sub.f32 	%f415, %f390, %f414;
	fma.rn.f32 	%f416, %f415, 0f3BBB989D, 0f3F000000;
	cvt.sat.f32.f32 	%f417, %f416;
	fma.rm.f32 	%f418, %f417, %f273, %f272;
	add.f32 	%f419, %f418, 0fCB40007F;
	neg.f32 	%f420, %f419;
	fma.rn.f32 	%f421, %f415, 0f3FB8AA3B, %f420;
	fma.rn.f32 	%f422, %f415, 0f32A57060, %f421;
	mov.b32 	%r98, %f418;
	shl.b32 	%r99, %r98, 23;
	mov.b32 	%f423, %r99;
	ex2.approx.ftz.f32 	%f424, %f422;
	mul.f32 	%f425, %f424, %f423;
	mul.f32 	%f426, %f413, %f425;
	sub.f32 	%f427, %f1483, %f414;
	fma.rn.f32 	%f428, %f427, 0f3BBB989D, 0f3F000000;
	cvt.sat.f32.f32 	%f429, %f428;
	fma.rm.f32 	%f430, %f429, %f273, %f272;
	add.f32 	%f431, %f430, 0fCB40007F;
	neg.f32 	%f432, %f431;
	fma.rn.f32 	%f433, %f427, 0f3FB8AA3B, %f432;
	fma.rn.f32 	%f434, %f427, 0f32A57060, %f433;
	mov.b32 	%r100, %f430;
	shl.b32 	%r101, %r100, 23;
	mov.b32 	%f435, %r101;
	ex2.approx.ftz.f32 	%f436, %f434;
	fma.rn.f32 	%f437, %f436, %f435, %f426;
	max.f32 	%f438, %f414, %f1482;
	sub.f32 	%f439, %f414, %f438;
	fma.rn.f32 	%f440, %f439, 0f3BBB989D, 0f3F000000;
	cvt.sat.f32.f32 	%f441, %f440;
	fma.rm.f32 	%f442, %f441, %f273, %f272;
	add.f32 	%f443, %f442, 0fCB40007F;
	neg.f32 	%f444, %f443;
	fma.rn.f32 	%f445, %f439, 0f3FB8AA3B, %f444;
	fma.rn.f32 	%f446, %f439, 0f32A57060, %f445;
	mov.b32 	%r102, %f442;
	shl.b32 	%r103, %r102, 23;
	mov.b32 	%f447, %r103;
	ex2.approx.ftz.f32 	%f448, %f446;
	mul.f32 	%f449, %f448, %f447;
	mul.f32 	%f450, %f437, %f449;
	sub.f32 	%f451, %f1482, %f438;
	fma.rn.f32 	%f452, %f451, 0f3BBB989D, 0f3F000000;
	cvt.sat.f32.f32 	%f453, %f452;
	fma.rm.f32 	%f454, %f453, %f273, %f272;
	add.f32 	%f455, %f454, 0fCB40007F;
	neg.f32 	%f456, %f455;
	fma.rn.f32 	%f457, %f451, 0f3FB8AA3B, %f456;
	fma.rn.f32 	%f458, %f451, 0f32A57060, %f457;
	mov.b32 	%r104, %f454;
	shl.b32 	%r105, %r104, 23;
	mov.b32 	%f459, %r105;
	ex2.approx.ftz.f32 	%f460, %f458;
	fma.rn.f32 	%f461, %f460, %f459, %f450;
	max.f32 	%f462, %f1481, 0fFF7FFFFF;
	sub.f32 	%f463, %f268, %f462;
	fma.rn.f32 	%f464, %f463, 0f3BBB989D, 0f3F000000;
	cvt.sat.f32.f32 	%f465, %f464;
	fma.rm.f32 	%f466, %f465, %f273, %f272;
	add.f32 	%f467, %f466, 0fCB40007F;
	neg.f32 	%f468, %f467;
	fma.rn.f32 	%f469, %f463, 0f3FB8AA3B, %f468;
	fma.rn.f32 	%f470, %f463, 0f32A57060, %f469;
	mov.b32 	%r106, %f466;
	shl.b32 	%r107, %r106, 23;
	mov.b32 	%f471, %r107;
	ex2.approx.ftz.f32 	%f472, %f470;
	mul.f32 	%f473, %f472, %f471;
	mul.f32 	%f474, %f473, 0f00000000;
	sub.f32 	%f475, %f1481, %f462;
	fma.rn.f32 	%f476, %f475, 0f3BBB989D, 0f3F000000;
	cvt.sat.f32.f32 	%f477, %f476;
	fma.rm.f32 	%f478, %f477, %f273, %f272;
	add.f32 	%f479, %f478, 0fCB40007F;
	neg.f32 	%f480, %f479;
	fma.rn.f32 	%f481, %f475, 0f3FB8AA3B, %f480;
	fma.rn.f32 	%f482, %f475, 0f32A57060, %f481;
	mov.b32 	%r108, %f478;
	shl.b32 	%r109, %r108, 23;
	mov.b32 	%f483, %r109;
	ex2.approx.ftz.f32 	%f484, %f482;
	fma.rn.f32 	%f485, %f484, %f483, %f474;
	max.f32 	%f486, %f462, %f1480;
	sub.f32 	%f487, %f462, %f486;
	fma.rn.f32 	%f488, %f487, 0f3BBB989D, 0f3F000000;
	cvt.sat.f32.f32 	%f489, %f488;
	fma.rm.f32 	%f490, %f489, %f273, %f272;
	add.f32 	%f491, %f490, 0fCB40007F;
	neg.f32 	%f492, %f491;
	fma.rn.f32 	%f493, %f487, 0f3FB8AA3B, %f492;
	fma.rn.f32 	%f494, %f487, 0f32A57060, %f493;
	mov.b32 	%r110, %f490;
	shl.b32 	%r111, %r110, 23;
	mov.b32 	%f495, %r111;
	ex2.approx.ftz.f32 	%f496, %f494;
	mul.f32 	%f497, %f496, %f495;
	mul.f32 	%f498, %f485, %f497;
	sub.f32 	%f499, %f1480, %f486;
	fma.rn.f32 	%f500, %f499, 0f3BBB989D, 0f3F000000;
	cvt.sat.f32.f32 	%f501, %f500;
	fma.rm.f32 	%f502, %f501, %f273, %f272;
	add.f32 	%f503, %f502, 0fCB40007F;
	neg.f32 	%f504, %f503;
	fma.rn.f32 	%f505, %f499, 0f3FB8AA3B, %f504;
	fma.rn.f32 	%f506, %f499, 0f32A57060, %f505;
	mov.b32 	%r112, %f502;
	shl.b32 	%r113, %r112, 23;
	mov.b32 	%f507, %r113;
	ex2.approx.ftz.f32 	%f508, %f506;
	fma.rn.f32 	%f509, %f508, %f507, %f498;
	max.f32 	%f510, %f486, %f1479;
	sub.f32 	%f511, %f486, %f510;
	fma.rn.f32 	%f512, %f511, 0f3BBB989D, 0f3F000000;
	cvt.sat.f32.f32 	%f513, %f512;
	fma.rm.f32 	%f514, %f513, %f273, %f272;
	add.f32 	%f515, %f514, 0fCB40007F;
	neg.f32 	%f516, %f515;
	fma.rn.f32 	%f517, %f511, 0f3FB8AA3B, %f516;
	fma.rn.f32 	%f518, %f511, 0f32A57060, %f517;
	mov.b32 	%r114, %f514;
	shl.b32 	%r115, %r114, 23;
	mov.b32 	%f519, %r115;
	ex2.approx.ftz.f32 	%f520, %f518;
	mul.f32 	%f521, %f520, %f519;
	mul.f32 	%f522, %f509, %f521;
	sub.f32 	%f523, %f1479, %f510;
	fma.rn.f32 	%f524, %f523, 0f3BBB989D, 0f3F000000;
	cvt.sat.f32.f32 	%f525, %f524;
	fma.rm.f32 	%f526, %f525, %f273, %f272;
	add.f32 	%f527, %f526, 0fCB40007F;
	neg.f32 	%f528, %f527;
	fma.rn.f32 	%f529, %f523, 0f3FB8AA3B, %f528;
	fma.rn.f32 	%f530, %f523, 0f32A57060, %f529;
	mov.b32 	%r116, %f526;
	shl.b32 	%r117, %r116, 23;
	mov.b32 	%f531, %r117;
	ex2.approx.ftz.f32 	%f532, %f530;
	fma.rn.f32 	%f533, %f532, %f531, %f522;
	max.f32 	%f534, %f510, %f1478;
	sub.f32 	%f535, %f510, %f534;
	fma.rn.f32 	%f536, %f535, 0f3BBB989D, 0f3F000000;
	cvt.sat.f32.f32 	%f537, %f536;
	fma.rm.f32 	%f538, %f537, %f273, %f272;
	add.f32 	%f539, %f538, 0fCB40007F;
	neg.f32 	%f540, %f539;
	fma.rn.f32 	%f541, %f535, 0f3FB8AA3B, %f540;
	fma.rn.f32 	%f542, %f535, 0f32A57060, %f541;
	mov.b32 	%r118, %f538;
	shl.b32 	%r119, %r118, 23;
	mov.b32 	%f543, %r119;
	ex2.approx.ftz.f32 	%f544, %f542;
	mul.f32 	%f545, %f544, %f543;
	mul.f32 	%f546, %f533, %f545;
	sub.f32 	%f547, %f1478, %f534;
	fma.rn.f32 	%f548, %f547, 0f3BBB989D, 0f3F000000;
	cvt.sat.f32.f32 	%f549, %f548;
	fma.rm.f32 	%f550, %f549, %f273, %f272;
	add.f32 	%f551, %f550, 0fCB40007F;
	neg.f32 	%f552, %f551;
	fma.rn.f32 	%f553, %f547, 0f3FB8AA3B, %f552;
	fma.rn.f32 	%f554, %f547, 0f32A57060, %f553;
	mov.b32 	%r120, %f550;
	shl.b32 	%r121, %r120, 23;
	mov.b32 	%f555, %r121;
	ex2.approx.ftz.f32 	%f556, %f554;
	fma.rn.f32 	%f557, %f556, %f555, %f546;
	max.f32 	%f558, %f1477, 0fFF7FFFFF;
	sub.f32 	%f559, %f268, %f558;
	fma.rn.f32 	%f560, %f559, 0f3BBB989D, 0f3F000000;
	cvt.sat.f32.f32 	%f561, %f560;
	fma.rm.f32 	%f562, %f561, %f273, %f272;
	add.f32 	%f563, %f562, 0fCB40007F;
	neg.f32 	%f564, %f563;
	fma.rn.f32 	%f565, %f559, 0f3FB8AA3B, %f564;
	fma.rn.f32 	%f566, %f559, 0f32A57060, %f565;
	mov.b32 	%r122, %f562;
	shl.b32 	%r123, %r122, 23;
	mov.b32 	%f567, %r123;
	ex2.approx.ftz.f32 	%f568, %f566;
	mul.f32 	%f569, %f568, %f567;
	mul.f32 	%f570, %f569, 0f00000000;
	sub.f32 	%f571, %f1477, %f558;
	fma.rn.f32 	%f572, %f571, 0f3BBB989D, 0f3F000000;
	cvt.sat.f32.f32 	%f573, %f572;
	fma.rm.f32 	%f574, %f573, %f273, %f272;
	add.f32 	%f575, %f574, 0fCB40007F;
	neg.f32 	%f576, %f575;
	fma.rn.f32 	%f577, %f571, 0f3FB8AA3B, %f576;
	fma.rn.f32 	%f578, %f571, 0f32A57060, %f577;
	mov.b32 	%r124, %f574;
	shl.b32 	%r125, %r124, 23;
	mov.b32 	%f579, %r125;
	ex2.approx.ftz.f32 	%f580, %f578;
	fma.rn.f32 	%f581, %f580, %f579, %f570;
	max.f32 	%f582, %f558, %f1476;
	sub.f32 	%f583, %f558, %f582;
	fma.rn.f32 	%f584, %f583, 0f3BBB989D, 0f3F000000;
	cvt.sat.f32.f32 	%f585, %f584;
	fma.rm.f32 	%f586, %f585, %f273, %f272;
	add.f32 	%f587, %f586, 0fCB40007F;
	neg.f32 	%f588, %f587;
	fma.rn.f32 	%f589, %f583, 0f3FB8AA3B, %f588;
	fma.rn.f32 	%f590, %f583, 0f32A57060, %f589;
	mov.b32 	%r126, %f586;
	shl.b32 	%r127, %r126, 23;
	mov.b32 	%f591, %r127;
	ex2.approx.ftz.f32 	%f592, %f590;
	mul.f32 	%f593, %f592, %f591;
	mul.f32 	%f594, %f581, %f593;
	sub.f32 	%f595, %f1476, %f582;
	fma.rn.f32 	%f596, %f595, 0f3BBB989D, 0f3F000000;
	cvt.sat.f32.f32 	%f597, %f596;
	fma.rm.f32 	%f598, %f597, %f273, %f272;
	add.f32 	%f599, %f598, 0fCB40007F;
	neg.f32 	%f600, %f599;
	fma.rn.f32 	%f601, %f595, 0f3FB8AA3B, %f600;
	fma.rn.f32 	%f602, %f595, 0f32A57060, %f601;
	mov.b32 	%r128, %f598;
	shl.b32 	%r129, %r128, 23;
	mov.b32 	%f603, %r129;
	ex2.approx.ftz.f32 	%f604, %f602;
	fma.rn.f32 	%f605, %f604, %f603, %f594;
	max.f32 	%f606, %f582, %f1475;
	sub.f32 	%f607, %f582, %f606;
	fma.rn.f32 	%f608, %f607, 0f3BBB989D, 0f3F000000;
	cvt.sat.f32.f32 	%f609, %f608;
	fma.rm.f32 	%f610, %f609, %f273, %f272;
	add.f32 	%f611, %f610, 0fCB40007F;
	neg.f32 	%f612, %f611;
	fma.rn.f32 	%f613, %f607, 0f3FB8AA3B, %f612;
	fma.rn.f32 	%f614, %f607, 0f32A57060, %f613;
	mov.b32 	%r130, %f610;
	shl.b32 	%r131, %r130, 23;
	mov.b32 	%f615, %r131;
	ex2.approx.ftz.f32 	%f616, %f614;
	mul.f32 	%f617, %f616, %f615;
	mul.f32 	%f618, %f605, %f617;
	sub.f32 	%f619, %f1475, %f606;
	fma.rn.f32 	%f620, %f619, 0f3BBB989D, 0f3F000000;
	cvt.sat.f32.f32 	%f621, %f620;
	fma.rm.f32 	%f622, %f621, %f273, %f272;
	add.f32 	%f623, %f622, 0fCB40007F;
	neg.f32 	%f624, %f623;
	fma.rn.f32 	%f625, %f619, 0f3FB8AA3B, %f624;
	fma.rn.f32 	%f626, %f619, 0f32A57060, %f625;
	mov.b32 	%r132, %f622;
	shl.b32 	%r133, %r132, 23;
	mov.b32 	%f627, %r133;
	ex2.approx.ftz.f32 	%f628, %f626;
	fma.rn.f32 	%f629, %f628, %f627, %f618;
	max.f32 	%f630, %f606, %f1474;
	sub.f32 	%f631, %f606, %f630;
	fma.rn.f32 	%f632, %f631, 0f3BBB989D, 0f3F000000;
	cvt.sat.f32.f32 	%f633, %f632;
	fma.rm.f32 	%f634, %f633, %f273, %f272;
	add.f32 	%f635, %f634, 0fCB40007F;
	neg.f32 	%f636, %f635;
	fma.rn.f32 	%f637, %f631, 0f3FB8AA3B, %f636;
	fma.rn.f32 	%f638, %f631, 0f32A57060, %f637;
	mov.b32 	%r134, %f634;
	shl.b32 	%r135, %r134, 23;
	mov.b32 	%f639, %r135;
	ex2.approx.ftz.f32 	%f640, %f638;
	mul.f32 	%f641, %f640, %f639;
	mul.f32 	%f642, %f629, %f641;
	sub.f32 	%f643, %f1474, %f630;
	fma.rn.f32 	%f644, %f643, 0f3BBB989D, 0f3F000000;
	cvt.sat.f32.f32 	%f645, %f644;
	fma.rm.f32 	%f646, %f645, %f273, %f272;
	add.f32 	%f647, %f646, 0fCB40007F;
	neg.f32 	%f648, %f647;
	fma.rn.f32 	%f649, %f643, 0f3FB8AA3B, %f648;
	fma.rn.f32 	%f650, %f643, 0f32A57060, %f649;
	mov.b32 	%r136, %f646;
	shl.b32 	%r137, %r136, 23;
	mov.b32 	%f651, %r137;
	ex2.approx.ftz.f32 	%f652, %f650;
	fma.rn.f32 	%f653, %f652, %f651, %f642;
	mov.b32 	%r138, %f342;
	shfl.sync.down.b32	%r139|%p6, %r138, 1, 4127, -1;
	mov.b32 	%f654, %r139;
	mov.b32 	%r140, %f365;
	shfl.sync.down.b32	%r141|%p7, %r140, 1, 4127, -1;
	mov.b32 	%f655, %r141;
	max.f32 	%f656, %f342, %f654;
	sub.f32 	%f657, %f342, %f656;
	fma.rn.f32 	%f658, %f657, 0f3BBB989D, 0f3F000000;
	cvt.sat.f32.f32 	%f659, %f658;
	fma.rm.f32 	%f660, %f659, %f273, %f272;
	add.f32 	%f661, %f660, 0fCB40007F;
	neg.f32 	%f662, %f661;
	fma.rn.f32 	%f663, %f657, 0f3FB8AA3B, %f662;
	fma.rn.f32 	%f664, %f657, 0f32A57060, %f663;
	mov.b32 	%r142, %f660;
	shl.b32 	%r143, %r142, 23;
	mov.b32 	%f665, %r143;
	ex2.approx.ftz.f32 	%f666, %f664;
	mul.f32 	%f667, %f666, %f665;
	sub.f32 	%f668, %f654, %f656;
	fma.rn.f32 	%f669, %f668, 0f3BBB989D, 0f3F000000;
	cvt.sat.f32.f32 	%f670, %f669;
	fma.rm.f32 	%f671, %f670, %f273, %f272;
	add.f32 	%f672, %f671, 0fCB40007F;
	neg.f32 	%f673, %f672;
	fma.rn.f32 	%f674, %f668, 0f3FB8AA3B, %f673;
	fma.rn.f32 	%f675, %f668, 0f32A57060, %f674;
	mov.b32 	%r144, %f671;
	shl.b32 	%r145, %r144, 23;
	mov.b32 	%f676, %r145;
	ex2.approx.ftz.f32 	%f677, %f675;
	mul.f32 	%f678, %f677, %f676;
	mul.f32 	%f679, %f678, %f655;
	fma.rn.f32 	%f680, %f365, %f667, %f679;
	mov.b32 	%r146, %f656;
	shfl.sync.down.b32	%r147|%p8, %r146, 2, 4127, -1;
	mov.b32 	%f681, %r147;
	mov.b32 	%r148, %f680;
	shfl.sync.down.b32	%r149|%p9, %r148, 2, 4127, -1;
	mov.b32 	%f682, %r149;
	max.f32 	%f683, %f656, %f681;
	sub.f32 	%f684, %f656, %f683;
	fma.rn.f32 	%f685, %f684, 0f3BBB989D, 0f3F000000;
	cvt.sat.f32.f32 	%f686, %f685;
	fma.rm.f32 	%f687, %f686, %f273, %f272;
	add.f32 	%f688, %f687, 0fCB40007F;
	neg.f32 	%f689, %f688;
	fma.rn.f32 	%f690, %f684, 0f3FB8AA3B, %f689;
	fma.rn.f32 	%f691, %f684, 0f32A57060, %f690;
	mov.b32 	%r150, %f687;
	shl.b32 	%r151, %r150, 23;
	mov.b32 	%f692, %r151;
	ex2.approx.ftz.f32 	%f693, %f691;
	mul.f32 	%f694, %f693, %f692;
	sub.f32 	%f695, %f681, %f683;
	fma.rn.f32 	%f696, %f695, 0f3BBB989D, 0f3F000000;
	cvt.sat.f32.f32 	%f697, %f696;
	fma.rm.f32 	%f698, %f697, %f273, %f272;
	add.f32 	%f699, %f698, 0fCB40007F;
	neg.f32 	%f700, %f699;
	fma.rn.f32 	%f701, %f695, 0f3FB8AA3B, %f700;
	fma.rn.f32 	%f702, %f695, 0f32A57060, %f701;
	mov.b32 	%r152, %f698;
	shl.b32 	%r153, %r152, 23;
	mov.b32 	%f703, %r153;
	ex2.approx.ftz.f32 	%f704, %f702;
	mul.f32 	%f705, %f704, %f703;
	mul.f32 	%f706, %f705, %f682;
	fma.rn.f32 	%f707, %f680, %f694, %f706;
	mov.b32 	%r154, %f683;
	shfl.sync.down.b32	%r155|%p10, %r154, 4, 4127, -1;
	mov.b32 	%f708, %r155;
	mov.b32 	%r156, %f707;
	shfl.sync.down.b32	%r157|%p11, %r156, 4, 4127, -1;
	mov.b32 	%f709, %r157;
	max.f32 	%f710, %f683, %f708;
	sub.f32 	%f711, %f683, %f710;
	fma.rn.f32 	%f712, %f711, 0f3BBB989D, 0f3F000000;
	cvt.sat.f32.f32 	%f713, %f712;
	fma.rm.f32 	%f714, %f713, %f273, %f272;
	add.f32 	%f715, %f714, 0fCB40007F;
	neg.f32 	%f716, %f715;
	fma.rn.f32 	%f717, %f711, 0f3FB8AA3B, %f716;
	fma.rn.f32 	%f718, %f711, 0f32A57060, %f717;
	mov.b32 	%r158, %f714;
	shl.b32 	%r159, %r158, 23;
	mov.b32 	%f719, %r159;
	ex2.approx.ftz.f32 	%f720, %f718;
	mul.f32 	%f721, %f720, %f719;
	sub.f32 	%f722, %f708, %f710;
	fma.rn.f32 	%f723, %f722, 0f3BBB989D, 0f3F000000;
	cvt.sat.f32.f32 	%f724, %f723;
	fma.rm.f32 	%f725, %f724, %f273, %f272;
	add.f32 	%f726, %f725, 0fCB40007F;
	neg.f32 	%f727, %f726;
	fma.rn.f32 	%f728, %f722, 0f3FB8AA3B, %f727;
	fma.rn.f32 	%f729, %f722, 0f32A57060, %f728;
	mov.b32 	%r160, %f725;
	shl.b32 	%r161, %r160, 23;
	mov.b32 	%f730, %r161;
	ex2.approx.ftz.f32 	%f731, %f729;
	mul.f32 	%f732, %f731, %f730;
	mul.f32 	%f733, %f732, %f709;
	fma.rn.f32 	%f734, %f707, %f721, %f733;
	mov.b32 	%r162, %f710;
	shfl.sync.down.b32	%r163|%p12, %r162, 8, 4127, -1;
	mov.b32 	%f735, %r163;
	mov.b32 	%r164, %f734;
	shfl.sync.down.b32	%r165|%p13, %r164, 8, 4127, -1;
	mov.b32 	%f736, %r165;
	max.f32 	%f1493, %f710, %f735;
	sub.f32 	%f737, %f710, %f1493;
	fma.rn.f32 	%f738, %f737, 0f3BBB989D, 0f3F000000;
	cvt.sat.f32.f32 	%f739, %f738;
	fma.rm.f32 	%f740, %f739, %f273, %f272;
	add.f32 	%f741, %f740, 0fCB40007F;
	neg.f32 	%f742, %f741;
	fma.rn.f32 	%f743, %f737, 0f3FB8AA3B, %f742;
	fma.rn.f32 	%f744, %f737, 0f32A57060, %f743;
	mov.b32 	%r166, %f740;
	shl.b32 	%r167, %r166, 23;
	mov.b32 	%f745, %r167;
	ex2.approx.ftz.f32 	%f746, %f744;
	mul.f32 	%f747, %f746, %f745;
	sub.f32 	%f748, %f735, %f1493;
	fma.rn.f32 	%f749, %f748, 0f3BBB989D, 0f3F000000;
	cvt.sat.f32.f32 	%f750, %f749;
	fma.rm.f32 	%f751, %f750, %f273, %f272;
	add.f32 	%f752, %f751, 0fCB40007F;
	neg.f32 	%f753, %f752;
	fma.rn.f32 	%f754, %f748, 0f3FB8AA3B, %f753;
	fma.rn.f32 	%f755, %f748, 0f32A57060, %f754;
	mov.b32 	%r168, %f751;
	shl.b32 	%r169, %r168, 23;
	mov.b32 	%f756, %r169;
	ex2.approx.ftz.f32 	%f757, %f755;
	mul.f32 	%f758, %f757, %f756;
	mul.f32 	%f759, %f758, %f736;
	fma.rn.f32 	%f82, %f734, %f747, %f759;
	mov.b32 	%r170, %f438;
	shfl.sync.down.b32	%r171|%p14, %r170, 1, 4127, -1;
	mov.b32 	%f760, %r171;
	mov.b32 	%r172, %f461;
	shfl.sync.down.b32	%r173|%p15, %r172, 1, 4127, -1;
	mov.b32 	%f761, %r173;
	max.f32 	%f762, %f438, %f760;
	sub.f32 	%f763, %f438, %f762;
	fma.rn.f32 	%f764, %f763, 0f3BBB989D, 0f3F000000;
	cvt.sat.f32.f32 	%f765, %f764;
	fma.rm.f32 	%f766, %f765, %f273, %f272;
	add.f32 	%f767, %f766, 0fCB40007F;
	neg.f32 	%f768, %f767;
	fma.rn.f32 	%f769, %f763, 0f3FB8AA3B, %f768;
	fma.rn.f32 	%f770, %f763, 0f32A57060, %f769;
	mov.b32 	%r174, %f766;
	shl.b32 	%r175, %r174, 23;
	mov.b32 	%f771, %r175;
	ex2.approx.ftz.f32 	%f772, %f770;
	mul.f32 	%f773, %f772, %f771;
	sub.f32 	%f774, %f760, %f762;
	fma.rn.f32 	%f775, %f774, 0f3BBB989D, 0f3F000000;
	cvt.sat.f32.f32 	%f776, %f775;
	fma.rm.f32 	%f777, %f776, %f273, %f272;
	add.f32 	%f778, %f777, 0fCB40007F;
	neg.f32 	%f779, %f778;
	fma.rn.f32 	%f780, %f774, 0f3FB8AA3B, %f779;
	fma.rn.f32 	%f781, %f774, 0f32A57060, %f780;
	mov.b32 	%r176, %f777;
	shl.b32 	%r177, %r176, 23;
	mov.b32 	%f782, %r177;
	ex2.approx.ftz.f32 	%f783, %f781;
	mul.f32 	%f784, %f783, %f782;
	mul.f32 	%f785, %f784, %f761;
	fma.rn.f32 	%f786, %f461, %f773, %f785;
	mov.b32 	%r178, %f762;
	shfl.sync.down.b32	%r179|%p16, %r178, 2, 4127, -1;
	mov.b32 	%f787, %r179;
	mov.b32 	%r180, %f786;
	shfl.sync.down.b32	%r181|%p17, %r180, 2, 4127, -1;
	mov.b32 	%f788, %r181;
	max.f32 	%f789, %f762, %f787;
	sub.f32 	%f790, %f762, %f789;
	fma.rn.f32 	%f791, %f790, 0f3BBB989D, 0f3F000000;
	cvt.sat.f32.f32 	%f792, %f791;
	fma.rm.f32 	%f793, %f792, %f273, %f272;
	add.f32 	%f794, %f793, 0fCB40007F;
	neg.f32 	%f795, %f794;
	fma.rn.f32 	%f796, %f790, 0f3FB8AA3B, %f795;
	fma.rn.f32 	%f797, %f790, 0f32A57060, %f796;
	mov.b32 	%r182, %f793;
	shl.b32 	%r183, %r182, 23;
	mov.b32 	%f798, %r183;
	ex2.approx.ftz.f32 	%f799, %f797;
	mul.f32 	%f800, %f799, %f798;
	sub.f32 	%f801, %f787, %f789;
	fma.rn.f32 	%f802, %f801, 0f3BBB989D, 0f3F000000;
	cvt.sat.f32.f32 	%f803, %f802;
	fma.rm.f32 	%f804, %f803, %f273, %f272;
	add.f32 	%f805, %f804, 0fCB40007F;
	neg.f32 	%f806, %f805;
	fma.rn.f32 	%f807, %f801, 0f3FB8AA3B, %f806;
	fma.rn.f32 	%f808, %f801, 0f32A57060, %f807;
	mov.b32 	%r184, %f804;
	shl.b32 	%r185, %r184, 23;
	mov.b32 	%f809, %r185;
	ex2.approx.ftz.f32 	%f810, %f808;
	mul.f32 	%f811, %f810, %f809;
	mul.f32 	%f812, %f811, %f788;
	fma.rn.f32 	%f813, %f786, %f800, %f812;
	mov.b32 	%r186, %f789;
	shfl.sync.down.b32	%r187|%p18, %r186, 4, 4127, -1;
	mov.b32 	%f814, %r187;
	mov.b32 	%r188, %f813;
	shfl.sync.down.b32	%r189|%p19, %r188, 4, 4127, -1;
	mov.b32 	%f815, %r189;
	max.f32 	%f816, %f789, %f814;
	sub.f32 	%f817, %f789, %f816;
	fma.rn.f32 	%f818, %f817, 0f3BBB989D, 0f3F000000;
	cvt.sat.f32.f32 	%f819, %f818;
	fma.rm.f32 	%f820, %f819, %f273, %f272;
	add.f32 	%f821, %f820, 0fCB40007F;
	neg.f32 	%f822, %f821;
	fma.rn.f32 	%f823, %f817, 0f3FB8AA3B, %f822;
	fma.rn.f32 	%f824, %f817, 0f32A57060, %f823;
	mov.b32 	%r190, %f820;
	shl.b32 	%r191, %r190, 23;
	mov.b32 	%f825, %r191;
	ex2.approx.ftz.f32 	%f826, %f824;
	mul.f32 	%f827, %f826, %f825;
	sub.f32 	%f828, %f814, %f816;
	fma.rn.f32 	%f829, %f828, 0f3BBB989D, 0f3F000000;
	cvt.sat.f32.f32 	%f830, %f829;
	fma.rm.f32 	%f831, %f830, %f273, %f272;
	add.f32 	%f832, %f831, 0fCB40007F;
	neg.f32 	%f833, %f832;
	fma.rn.f32 	%f834, %f828, 0f3FB8AA3B, %f833;
	fma.rn.f32 	%f835, %f828, 0f32A57060, %f834;
	mov.b32 	%r192, %f831;
	shl.b32 	%r193, %r192, 23;
	mov.b32 	%f836, %r193;
	ex2.approx.ftz.f32 	%f837, %f835;
	mul.f32 	%f838, %f837, %f836;
	mul.f32 	%f839, %f838, %f815;
	fma.rn.f32 	%f840, %f813, %f827, %f839;
	mov.b32 	%r194, %f816;
	shfl.sync.down.b32	%r195|%p20, %r194, 8, 4127, -1;
	mov.b32 	%f841, %r195;
	mov.b32 	%r196, %f840;
	shfl.sync.down.b32	%r197|%p21, %r196, 8, 4127, -1;
	mov.b32 	%f842, %r197;
	max.f32 	%f1492, %f816, %f841;
	sub.f32 	%f843, %f816, %f1492;
	fma.rn.f32 	%f844, %f843, 0f3BBB989D, 0f3F000000;
	cvt.sat.f32.f32 	%f845, %f844;
	fma.rm.f32 	%f846, %f845, %f273, %f272;
	add.f32 	%f847, %f846, 0fCB40007F;
	neg.f32 	%f848, %f847;
	fma.rn.f32 	%f849, %f843, 0f3FB8AA3B, %f848;
	fma.rn.f32 	%f850, %f843, 0f32A57060, %f849;
	mov.b32 	%r198, %f846;
	shl.b32 	%r199, %r198, 23;
	mov.b32 	%f851, %r199;
	ex2.approx.ftz.f32 	%f852, %f850;
	mul.f32 	%f853, %f852, %f851;
	sub.f32 	%f854, %f841, %f1492;
	fma.rn.f32 	%f855, %f854, 0f3BBB989D, 0f3F000000;
	cvt.sat.f32.f32 	%f856, %f855;
	fma.rm.f32 	%f857, %f856, %f273, %f272;
	add.f32 	%f858, %f857, 0fCB40007F;
	neg.f32 	%f859, %f858;
	fma.rn.f32 	%f860, %f854, 0f3FB8AA3B, %f859;
	fma.rn.f32 	%f861, %f854, 0f32A57060, %f860;
	mov.b32 	%r200, %f857;
	shl.b32 	%r201, %r200, 23;
	mov.b32 	%f862, %r201;
	ex2.approx.ftz.f32 	%f863, %f861;
	mul.f32 	%f864, %f863, %f862;
	mul.f32 	%f865, %f864, %f842;
	fma.rn.f32 	%f84, %f840, %f853, %f865;
	mov.b32 	%r202, %f534;
	shfl.sync.down.b32	%r203|%p22, %r202, 1, 4127, -1;
	mov.b32 	%f866, %r203;
	mov.b32 	%r204, %f557;
	shfl.sync.down.b32	%r205|%p23, %r204, 1, 4127, -1;
	mov.b32 	%f867, %r205;
	max.f32 	%f868, %f534, %f866;
	sub.f32 	%f869, %f534, %f868;
	fma.rn.f32 	%f870, %f869, 0f3BBB989D, 0f3F000000;
	cvt.sat.f32.f32 	%f871, %f870;
	fma.rm.f32 	%f872, %f871, %f273, %f272;
	add.f32 	%f873, %f872, 0fCB40007F;
	neg.f32 	%f874, %f873;
	fma.rn.f32 	%f875, %f869, 0f3FB8AA3B, %f874;
	fma.rn.f32 	%f876, %f869, 0f32A57060, %f875;
	mov.b32 	%r206, %f872;
	shl.b32 	%r207, %r206, 23;
	mov.b32 	%f877, %r207;
	ex2.approx.ftz.f32 	%f878, %f876;
	mul.f32 	%f879, %f878, %f877;
	sub.f32 	%f880, %f866, %f868;
	fma.rn.f32 	%f881, %f880, 0f3BBB989D, 0f3F000000;
	cvt.sat.f32.f32 	%f882, %f881;
	fma.rm.f32 	%f883, %f882, %f273, %f272;
	add.f32 	%f884, %f883, 0fCB40007F;
	neg.f32 	%f885, %f884;
	fma.rn.f32 	%f886, %f880, 0f3FB8AA3B, %f885;
	fma.rn.f32 	%f887, %f880, 0f32A57060, %f886;
	mov.b32 	%r208, %f883;
	shl.b32 	%r209, %r208, 23;
	mov.b32 	%f888, %r209;
	ex2.approx.ftz.f32 	%f889, %f887;
	mul.f32 	%f890, %f889, %f888;
	mul.f32 	%f891, %f890, %f867;
	fma.rn.f32 	%f892, %f557, %f879, %f891;
	mov.b32 	%r210, %f868;
	shfl.sync.down.b32	%r211|%p24, %r210, 2, 4127, -1;
	mov.b32 	%f893, %r211;
	mov.b32 	%r212, %f892;
	shfl.sync.down.b32	%r213|%p25, %r212, 2, 4127, -1;
	mov.b32 	%f894, %r213;
	max.f32 	%f895, %f868, %f893;
	sub.f32 	%f896, %f868, %f895;
	fma.rn.f32 	%f897, %f896, 0f3BBB989D, 0f3F000000;
	cvt.sat.f32.f32 	%f898, %f897;
	fma.rm.f32 	%f899, %f898, %f273, %f272;
	add.f32 	%f900, %f899, 0fCB40007F;
	neg.f32 	%f901, %f900;
	fma.rn.f32 	%f902, %f896, 0f3FB8AA3B, %f901;
	fma.rn.f32 	%f903, %f896, 0f32A57060, %f902;
	mov.b32 	%r214, %f899;
	shl.b32 	%r215, %r214, 23;
	mov.b32 	%f904, %r215;
	ex2.approx.ftz.f32 	%f905, %f903;
	mul.f32 	%f906, %f905, %f904;
	sub.f32 	%f907, %f893, %f895;
	fma.rn.f32 	%f908, %f907, 0f3BBB989D, 0f3F000000;
	cvt.sat.f32.f32 	%f909, %f908;
	fma.rm.f32 	%f910, %f909, %f273, %f272;
	add.f32 	%f911, %f910, 0fCB40007F;
	neg.f32 	%f912, %f911;
	fma.rn.f32 	%f913, %f907, 0f3FB8AA3B, %f912;
	fma.rn.f32 	%f914, %f907, 0f32A57060, %f913;
	mov.b32 	%r216, %f910;
	shl.b32 	%r217, %r216, 23;
	mov.b32 	%f915, %r217;
	ex2.approx.ftz.f32 	%f916, %f914;
	mul.f32 	%f917, %f916, %f915;
	mul.f32 	%f918, %f917, %f894;
	fma.rn.f32 	%f919, %f892, %f906, %f918;
	mov.b32 	%r218, %f895;
	shfl.sync.down.b32	%r219|%p26, %r218, 4, 4127, -1;
	mov.b32 	%f920, %r219;
	mov.b32 	%r220, %f919;
	shfl.sync.down.b32	%r221|%p27, %r220, 4, 4127, -1;
	mov.b32 	%f921, %r221;
	max.f32 	%f922, %f895, %f920;
	sub.f32 	%f923, %f895, %f922;
	fma.rn.f32 	%f924, %f923, 0f3BBB989D, 0f3F000000;
	cvt.sat.f32.f32 	%f925, %f924;
	fma.rm.f32 	%f926, %f925, %f273, %f272;
	add.f32 	%f927, %f926, 0fCB40007F;
	neg.f32 	%f928, %f927;
	fma.rn.f32 	%f929, %f923, 0f3FB8AA3B, %f928;
	fma.rn.f32 	%f930, %f923, 0f32A57060, %f929;
	mov.b32 	%r222, %f926;
	shl.b32 	%r223, %r222, 23;
	mov.b32 	%f931, %r223;
	ex2.approx.ftz.f32 	%f932, %f930;
	mul.f32 	%f933, %f932, %f931;
	sub.f32 	%f934, %f920, %f922;
	fma.rn.f32 	%f935, %f934, 0f3BBB989D, 0f3F000000;
	cvt.sat.f32.f32 	%f936, %f935;
	fma.rm.f32 	%f937, %f936, %f273, %f272;
	add.f32 	%f938, %f937, 0fCB40007F;
	neg.f32 	%f939, %f938;
	fma.rn.f32 	%f940, %f934, 0f3FB8AA3B, %f939;
	fma.rn.f32 	%f941, %f934, 0f32A57060, %f940;
	mov.b32 	%r224, %f937;
	shl.b32 	%r225, %r224, 23;
	mov.b32 	%f942, %r225;
	ex2.approx.ftz.f32 	%f943, %f941;
	mul.f32 	%f944, %f943, %f942;
	mul.f32 	%f945, %f944, %f921;
	fma.rn.f32 	%f946, %f919, %f933, %f945;
	mov.b32 	%r226, %f922;
	shfl.sync.down.b32	%r227|%p28, %r226, 8, 4127, -1;
	mov.b32 	%f947, %r227;
	mov.b32 	%r228, %f946;
	shfl.sync.down.b32	%r229|%p29, %r228, 8, 4127, -1;
	mov.b32 	%f948, %r229;
	max.f32 	%f1491, %f922, %f947;
	sub.f32 	%f949, %f922, %f1491;
	fma.rn.f32 	%f950, %f949, 0f3BBB989D, 0f3F000000;
	cvt.sat.f32.f32 	%f951, %f950;
	fma.rm.f32 	%f952, %f951, %f273, %f272;
	add.f32 	%f953, %f952, 0fCB40007F;
	neg.f32 	%f954, %f953;
	fma.rn.f32 	%f955, %f949, 0f3FB8AA3B, %f954;
	fma.rn.f32 	%f956, %f949, 0f32A57060, %f955;
	mov.b32 	%r230, %f952;
	shl.b32 	%r231, %r230, 23;
	mov.b32 	%f957, %r231;
	ex2.approx.ftz.f32 	%f958, %f956;
	mul.f32 	%f959, %f958, %f957;
	sub.f32 	%f960, %f947, %f1491;
	fma.rn.f32 	%f961, %f960, 0f3BBB989D, 0f3F000000;
	cvt.sat.f32.f32 	%f962, %f961;
	fma.rm.f32 	%f963, %f962, %f273, %f272;
	add.f32 	%f964, %f963, 0fCB40007F;
	neg.f32 	%f965, %f964;
	fma.rn.f32 	%f966, %f960, 0f3FB8AA3B, %f965;
	fma.rn.f32 	%f967, %f960, 0f32A57060, %f966;
	mov.b32 	%r232, %f963;
	shl.b32 	%r233, %r232, 23;
	mov.b32 	%f968, %r233;
	ex2.approx.ftz.f32 	%f969, %f967;
	mul.f32 	%f970, %f969, %f968;
	mul.f32 	%f971, %f970, %f948;
	fma.rn.f32 	%f86, %f946, %f959, %f971;
	mov.b32 	%r234, %f630;
	shfl.sync.down.b32	%r235|%p30, %r234, 1, 4127, -1;
	mov.b32 	%f972, %r235;
	mov.b32 	%r236, %f653;
	shfl.sync.down.b32	%r237|%p31, %r236, 1, 4127, -1;
	mov.b32 	%f973, %r237;
	max.f32 	%f974, %f630, %f972;
	sub.f32 	%f975, %f630, %f974;
	fma.rn.f32 	%f976, %f975, 0f3BBB989D, 0f3F000000;
	cvt.sat.f32.f32 	%f977, %f976;
	fma.rm.f32 	%f978, %f977, %f273, %f272;
	add.f32 	%f979, %f978, 0fCB40007F;
	neg.f32 	%f980, %f979;
	fma.rn.f32 	%f981, %f975, 0f3FB8AA3B, %f980;
	fma.rn.f32 	%f982, %f975, 0f32A57060, %f981;
	mov.b32 	%r238, %f978;
	shl.b32 	%r239, %r238, 23;
	mov.b32 	%f983, %r239;
	ex2.approx.ftz.f32 	%f984, %f982;
	mul.f32 	%f985, %f984, %f983;
	sub.f32 	%f986, %f972, %f974;
	fma.rn.f32 	%f987, %f986, 0f3BBB989D, 0f3F000000;
	cvt.sat.f32.f32 	%f988, %f987;
	fma.rm.f32 	%f989, %f988, %f273, %f272;
	add.f32 	%f990, %f989, 0fCB40007F;
	neg.f32 	%f991, %f990;
	fma.rn.f32 	%f992, %f986, 0f3FB8AA3B, %f991;
	fma.rn.f32 	%f993, %f986, 0f32A57060, %f992;
	mov.b32 	%r240, %f989;
	shl.b32 	%r241, %r240, 23;
	mov.b32 	%f994, %r241;
	ex2.approx.ftz.f32 	%f995, %f993;
	mul.f32 	%f996, %f995, %f994;
	mul.f32 	%f997, %f996, %f973;
	fma.rn.f32 	%f998, %f653, %f985, %f997;
	mov.b32 	%r242, %f974;
	shfl.sync.down.b32	%r243|%p32, %r242, 2, 4127, -1;
	mov.b32 	%f999, %r243;
	mov.b32 	%r244, %f998;
	shfl.sync.down.b32	%r245|%p33, %r244, 2, 4127, -1;
	mov.b32 	%f1000, %r245;
	max.f32 	%f1001, %f974, %f999;
	sub.f32 	%f1002, %f974, %f1001;
	fma.rn.f32 	%f1003, %f1002, 0f3BBB989D, 0f3F000000;
	cvt.sat.f32.f32 	%f1004, %f1003;
	fma.rm.f32 	%f1005, %f1004, %f273, %f272;
	add.f32 	%f1006, %f1005, 0fCB40007F;
	neg.f32 	%f1007, %f1006;
	fma.rn.f32 	%f1008, %f1002, 0f3FB8AA3B, %f1007;
	fma.rn.f32 	%f1009, %f1002, 0f32A57060, %f1008;
	mov.b32 	%r246, %f1005;
	shl.b32 	%r247, %r246, 23;
	mov.b32 	%f1010, %r247;
	ex2.approx.ftz.f32 	%f1011, %f1009;
	mul.f32 	%f1012, %f1011, %f1010;
	sub.f32 	%f1013, %f999, %f1001;
	fma.rn.f32 	%f1014, %f1013, 0f3BBB989D, 0f3F000000;
	cvt.sat.f32.f32 	%f1015, %f1014;
	fma.rm.f32 	%f1016, %f1015, %f273, %f272;
	add.f32 	%f1017, %f1016, 0fCB40007F;
	neg.f32 	%f1018, %f1017;
	fma.rn.f32 	%f1019, %f1013, 0f3FB8AA3B, %f1018;
	fma.rn.f32 	%f1020, %f1013, 0f32A57060, %f1019;
	mov.b32 	%r248, %f1016;
	shl.b32 	%r249, %r248, 23;
	mov.b32 	%f1021, %r249;
	ex2.approx.ftz.f32 	%f1022, %f1020;
	mul.f32 	%f1023, %f1022, %f1021;
	mul.f32 	%f1024, %f1023, %f1000;
	fma.rn.f32 	%f1025, %f998, %f1012, %f1024;
	mov.b32 	%r250, %f1001;
	shfl.sync.down.b32	%r251|%p34, %r250, 4, 4127, -1;
	mov.b32 	%f1026, %r251;
	mov.b32 	%r252, %f1025;
	shfl.sync.down.b32	%r253|%p35, %r252, 4, 4127, -1;
	mov.b32 	%f1027, %r253;
	max.f32 	%f1028, %f1001, %f1026;
	sub.f32 	%f1029, %f1001, %f1028;
	fma.rn.f32 	%f1030, %f1029, 0f3BBB989D, 0f3F000000;
	cvt.sat.f32.f32 	%f1031, %f1030;
	fma.rm.f32 	%f1032, %f1031, %f273, %f272;
	add.f32 	%f1033, %f1032, 0fCB40007F;
	neg.f32 	%f1034, %f1033;
	fma.rn.f32 	%f1035, %f1029, 0f3FB8AA3B, %f1034;
	fma.rn.f32 	%f1036, %f1029, 0f32A57060, %f1035;
	mov.b32 	%r254, %f1032;
	shl.b32 	%r255, %r254, 23;
	mov.b32 	%f1037, %r255;
	ex2.approx.ftz.f32 	%f1038, %f1036;
	mul.f32 	%f1039, %f1038, %f1037;
	sub.f32 	%f1040, %f1026, %f1028;
	fma.rn.f32 	%f1041, %f1040, 0f3BBB989D, 0f3F000000;
	cvt.sat.f32.f32 	%f1042, %f1041;
	fma.rm.f32 	%f1043, %f1042, %f273, %f272;
	add.f32 	%f1044, %f1043, 0fCB40007F;
	neg.f32 	%f1045, %f1044;
	fma.rn.f32 	%f1046, %f1040, 0f3FB8AA3B, %f1045;
	fma.rn.f32 	%f1047, %f1040, 0f32A57060, %f1046;
	mov.b32 	%r256, %f1043;
	shl.b32 	%r257, %r256, 23;
	mov.b32 	%f1048, %r257;
	ex2.approx.ftz.f32 	%f1049, %f1047;
	mul.f32 	%f1050, %f1049, %f1048;
	mul.f32 	%f1051, %f1050, %f1027;
	fma.rn.f32 	%f1052, %f1025, %f1039, %f1051;
	mov.b32 	%r258, %f1028;
	shfl.sync.down.b32	%r259|%p36, %r258, 8, 4127, -1;
	mov.b32 	%f1053, %r259;
	mov.b32 	%r260, %f1052;
	shfl.sync.down.b32	%r261|%p37, %r260, 8, 4127, -1;
	mov.b32 	%f1054, %r261;
	max.f32 	%f1490, %f1028, %f1053;
	sub.f32 	%f1055, %f1028, %f1490;
	fma.rn.f32 	%f1056, %f1055, 0f3BBB989D, 0f3F000000;
	cvt.sat.f32.f32 	%f1057, %f1056;
	fma.rm.f32 	%f1058, %f1057, %f273, %f272;
	add.f32 	%f1059, %f1058, 0fCB40007F;
	neg.f32 	%f1060, %f1059;
	fma.rn.f32 	%f1061, %f1055, 0f3FB8AA3B, %f1060;
	fma.rn.f32 	%f1062, %f1055, 0f32A57060, %f1061;
	mov.b32 	%r262, %f1058;
	shl.b32 	%r263, %r262, 23;
	mov.b32 	%f1063, %r263;
	ex2.approx.ftz.f32 	%f1064, %f1062;
	mul.f32 	%f1065, %f1064, %f1063;
	sub.f32 	%f1066, %f1053, %f1490;
	fma.rn.f32 	%f1067, %f1066, 0f3BBB989D, 0f3F000000;
	cvt.sat.f32.f32 	%f1068, %f1067;
	fma.rm.f32 	%f1069, %f1068, %f273, %f272;
	add.f32 	%f1070, %f1069, 0fCB40007F;
	neg.f32 	%f1071, %f1070;
	fma.rn.f32 	%f1072, %f1066, 0f3FB8AA3B, %f1071;
	fma.rn.f32 	%f1073, %f1066, 0f32A57060, %f1072;
	mov.b32 	%r264, %f1069;
	shl.b32 	%r265, %r264, 23;
	mov.b32 	%f1074, %r265;
	ex2.approx.ftz.f32 	%f1075, %f1073;
	mul.f32 	%f1076, %f1075, %f1074;
	mul.f32 	%f1077, %f1076, %f1054;
	fma.rn.f32 	%f88, %f1052, %f1065, %f1077;
	@%p5 bra 	$L__BB0_7;
	and.b32  	%r266, %r3, 1;
	shr.u32 	%r267, %r2, 3;
	and.b32  	%r268, %r267, 124;
	or.b32  	%r269, %r266, %r268;
	shl.b32 	%r270, %r269, 2;
	mov.u32 	%r271, _ZZ27FlashAttention_FP32_MLIR_16PfS_S_S_E6array5;
	add.s32 	%r272, %r271, %r270;
	ld.shared.f32 	%f1078, [%r272];
	mov.u32 	%r273, _ZZ27FlashAttention_FP32_MLIR_16PfS_S_S_E6array6;
	add.s32 	%r274, %r273, %r270;
	ld.shared.f32 	%f1079, [%r274];
	max.f32 	%f89, %f1493, %f1078;
	sub.f32 	%f1080, %f1493, %f89;
	fma.rn.f32 	%f1081, %f1080, 0f3BBB989D, 0f3F000000;
	cvt.sat.f32.f32 	%f1082, %f1081;
	mov.f32 	%f1083, 0f4B400001;
	mov.f32 	%f1084, 0f437C0000;
	fma.rm.f32 	%f1085, %f1082, %f1084, %f1083;
	add.f32 	%f1086, %f1085, 0fCB40007F;
	neg.f32 	%f1087, %f1086;
	fma.rn.f32 	%f1088, %f1080, 0f3FB8AA3B, %f1087;
	fma.rn.f32 	%f1089, %f1080, 0f32A57060, %f1088;
	mov.b32 	%r275, %f1085;
	shl.b32 	%r276, %r275, 23;
	mov.b32 	%f1090, %r276;
	ex2.approx.ftz.f32 	%f1091, %f1089;
	mul.f32 	%f1092, %f1091, %f1090;
	sub.f32 	%f1093, %f1078, %f89;
	fma.rn.f32 	%f1094, %f1093, 0f3BBB989D, 0f3F000000;
	cvt.sat.f32.f32 	%f1095, %f1094;
	fma.rm.f32 	%f1096, %f1095, %f1084, %f1083;
	add.f32 	%f1097, %f1096, 0fCB40007F;
	neg.f32 	%f1098, %f1097;
	fma.rn.f32 	%f1099, %f1093, 0f3FB8AA3B, %f1098;
	fma.rn.f32 	%f1100, %f1093, 0f32A57060, %f1099;
	mov.b32 	%r277, %f1096;
	shl.b32 	%r278, %r277, 23;
	mov.b32 	%f1101, %r278;
	ex2.approx.ftz.f32 	%f1102, %f1100;
	mul.f32 	%f1103, %f1102, %f1101;
	mul.f32 	%f1104, %f1079, %f1103;
	fma.rn.f32 	%f1105, %f82, %f1092, %f1104;
	st.shared.f32 	[%r272], %f89;
	st.shared.f32 	[%r274], %f1105;
	mov.u32 	%r279, _ZZ27FlashAttention_FP32_MLIR_16PfS_S_S_E6array4;
	add.s32 	%r280, %r279, %r270;
	st.shared.f32 	[%r280], %f1103;
	ld.shared.f32 	%f1106, [%r272+8];
	ld.shared.f32 	%f1107, [%r274+8];
	max.f32 	%f90, %f1492, %f1106;
	sub.f32 	%f1108, %f1492, %f90;
	fma.rn.f32 	%f1109, %f1108, 0f3BBB989D, 0f3F000000;
	cvt.sat.f32.f32 	%f1110, %f1109;
	fma.rm.f32 	%f1111, %f1110, %f1084, %f1083;
	add.f32 	%f1112, %f1111, 0fCB40007F;
	neg.f32 	%f1113, %f1112;
	fma.rn.f32 	%f1114, %f1108, 0f3FB8AA3B, %f1113;
	fma.rn.f32 	%f1115, %f1108, 0f32A57060, %f1114;
	mov.b32 	%r281, %f1111;
	shl.b32 	%r282, %r281, 23;
	mov.b32 	%f1116, %r282;
	ex2.approx.ftz.f32 	%f1117, %f1115;
	mul.f32 	%f1118, %f1117, %f1116;
	sub.f32 	%f1119, %f1106, %f90;
	fma.rn.f32 	%f1120, %f1119, 0f3BBB989D, 0f3F000000;
	cvt.sat.f32.f32 	%f1121, %f1120;
	fma.rm.f32 	%f1122, %f1121, %f1084, %f1083;
	add.f32 	%f1123, %f1122, 0fCB40007F;
	neg.f32 	%f1124, %f1123;
	fma.rn.f32 	%f1125, %f1119, 0f3FB8AA3B, %f1124;
	fma.rn.f32 	%f1126, %f1119, 0f32A57060, %f1125;
	mov.b32 	%r283, %f1122;
	shl.b32 	%r284, %r283, 23;
	mov.b32 	%f1127, %r284;
	ex2.approx.ftz.f32 	%f1128, %f1126;
	mul.f32 	%f1129, %f1128, %f1127;
	mul.f32 	%f1130, %f1107, %f1129;
	fma.rn.f32 	%f1131, %f84, %f1118, %f1130;
	st.shared.f32 	[%r272+8], %f90;
	st.shared.f32 	[%r274+8], %f1131;
	st.shared.f32 	[%r280+8], %f1129;
	ld.shared.f32 	%f1132, [%r272+128];
	ld.shared.f32 	%f1133, [%r274+128];
	max.f32 	%f91, %f1491, %f1132;
	sub.f32 	%f1134, %f1491, %f91;
	fma.rn.f32 	%f1135, %f1134, 0f3BBB989D, 0f3F000000;
	cvt.sat.f32.f32 	%f1136, %f1135;
	fma.rm.f32 	%f1137, %f1136, %f1084, %f1083;
	add.f32 	%f1138, %f1137, 0fCB40007F;
	neg.f32 	%f1139, %f1138;
	fma.rn.f32 	%f1140, %f1134, 0f3FB8AA3B, %f1139;
	fma.rn.f32 	%f1141, %f1134, 0f32A57060, %f1140;
	mov.b32 	%r285, %f1137;
	shl.b32 	%r286, %r285, 23;
	mov.b32 	%f1142, %r286;
	ex2.approx.ftz.f32 	%f1143, %f1141;
	mul.f32 	%f1144, %f1143, %f1142;
	sub.f32 	%f1145, %f1132, %f91;
	fma.rn.f32 	%f1146, %f1145, 0f3BBB989D, 0f3F000000;
	cvt.sat.f32.f32 	%f1147, %f1146;
	fma.rm.f32 	%f1148, %f1147, %f1084, %f1083;
	add.f32 	%f1149, %f1148, 0fCB40007F;
	neg.f32 	%f1150, %f1149;
	fma.rn.f32 	%f1151, %f1145, 0f3FB8AA3B, %f1150;
	fma.rn.f32 	%f1152, %f1145, 0f32A57060, %f1151;
	mov.b32 	%r287, %f1148;
	shl.b32 	%r288, %r287, 23;
	mov.b32 	%f1153, %r288;
	ex2.approx.ftz.f32 	%f1154, %f1152;
	mul.f32 	%f1155, %f1154, %f1153;
	mul.f32 	%f1156, %f1133, %f1155;
	fma.rn.f32 	%f1157, %f86, %f1144, %f1156;
	st.shared.f32 	[%r272+128], %f91;
	st.shared.f32 	[%r274+128], %f1157;
	st.shared.f32 	[%r280+128], %f1155;
	ld.shared.f32 	%f1158, [%r272+136];
	ld.shared.f32 	%f1159, [%r274+136];
	max.f32 	%f92, %f1490, %f1158;
	sub.f32 	%f1160, %f1490, %f92;
	fma.rn.f32 	%f1161, %f1160, 0f3BBB989D, 0f3F000000;
	cvt.sat.f32.f32 	%f1162, %f1161;
	fma.rm.f32 	%f1163, %f1162, %f1084, %f1083;
	add.f32 	%f1164, %f1163, 0fCB40007F;
	neg.f32 	%f1165, %f1164;
	fma.rn.f32 	%f1166, %f1160, 0f3FB8AA3B, %f1165;
	fma.rn.f32 	%f1167, %f1160, 0f32A57060, %f1166;
	mov.b32 	%r289, %f1163;
	shl.b32 	%r290, %r289, 23;
	mov.b32 	%f1168, %r290;
	ex2.approx.ftz.f32 	%f1169, %f1167;
	mul.f32 	%f1170, %f1169, %f1168;
	sub.f32 	%f1171, %f1158, %f92;
	fma.rn.f32 	%f1172, %f1171, 0f3BBB989D, 0f3F000000;
	cvt.sat.f32.f32 	%f1173, %f1172;
	fma.rm.f32 	%f1174, %f1173, %f1084, %f1083;
	add.f32 	%f1175, %f1174, 0fCB40007F;
	neg.f32 	%f1176, %f1175;
	fma.rn.f32 	%f1177, %f1171, 0f3FB8AA3B, %f1176;
	fma.rn.f32 	%f1178, %f1171, 0f32A57060, %f1177;
	mov.b32 	%r291, %f1174;
	shl.b32 	%r292, %r291, 23;
	mov.b32 	%f1179, %r292;
	ex2.approx.ftz.f32 	%f1180, %f1178;
	mul.f32 	%f1181, %f1180, %f1179;
	mul.f32 	%f1182, %f1159, %f1181;
	fma.rn.f32 	%f1183, %f88, %f1170, %f1182;
	st.shared.f32 	[%r272+136], %f92;
	st.shared.f32 	[%r274+136], %f1183;
	st.shared.f32 	[%r280+136], %f1181;
	mov.f32 	%f1490, %f92;
	mov.f32 	%f1491, %f91;
	mov.f32 	%f1492, %f90;
	mov.f32 	%f1493, %f89;
$L__BB0_7:
	mov.b32 	%r294, %f1493;
	shfl.sync.idx.b32	%r295|%p38, %r294, 0, 4127, -1;
	mov.b32 	%f1184, %r295;
	mov.b32 	%r296, %f1492;
	shfl.sync.idx.b32	%r297|%p39, %r296, 0, 4127, -1;
	mov.b32 	%f1185, %r297;
	mov.b32 	%r298, %f1491;
	shfl.sync.idx.b32	%r299|%p40, %r298, 0, 4127, -1;
	mov.b32 	%f1186, %r299;
	mov.b32 	%r300, %f1490;
	shfl.sync.idx.b32	%r301|%p41, %r300, 0, 4127, -1;
	mov.b32 	%f1187, %r301;
	sub.f32 	%f1188, %f1489, %f1184;
	fma.rn.f32 	%f1189, %f1188, 0f3BBB989D, 0f3F000000;
	cvt.sat.f32.f32 	%f1190, %f1189;
	mov.f32 	%f1191, 0f4B400001;
	mov.f32 	%f1192, 0f437C0000;
	fma.rm.f32 	%f1193, %f1190, %f1192, %f1191;
	add.f32 	%f1194, %f1193, 0fCB40007F;
	neg.f32 	%f1195, %f1194;
	fma.rn.f32 	%f1196, %f1188, 0f3FB8AA3B, %f1195;
	fma.rn.f32 	%f1197, %f1188, 0f32A57060, %f1196;
	mov.b32 	%r302, %f1193;
	shl.b32 	%r303, %r302, 23;
	mov.b32 	%f1198, %r303;
	ex2.approx.ftz.f32 	%f1199, %f1197;
	mul.f32 	%f1200, %f1199, %f1198;
	sub.f32 	%f1201, %f1488, %f1184;
	fma.rn.f32 	%f1202, %f1201, 0f3BBB989D, 0f3F000000;
	cvt.sat.f32.f32 	%f1203, %f1202;
	fma.rm.f32 	%f1204, %f1203, %f1192, %f1191;
	add.f32 	%f1205, %f1204, 0fCB40007F;
	neg.f32 	%f1206, %f1205;
	fma.rn.f32 	%f1207, %f1201, 0f3FB8AA3B, %f1206;
	fma.rn.f32 	%f1208, %f1201, 0f32A57060, %f1207;
	mov.b32 	%r304, %f1204;
	shl.b32 	%r305, %r304, 23;
	mov.b32 	%f1209, %r305;
	ex2.approx.ftz.f32 	%f1210, %f1208;
	mul.f32 	%f1211, %f1210, %f1209;
	sub.f32 	%f1212, %f1487, %f1184;
	fma.rn.f32 	%f1213, %f1212, 0f3BBB989D, 0f3F000000;
	cvt.sat.f32.f32 	%f1214, %f1213;
	fma.rm.f32 	%f1215, %f1214, %f1192, %f1191;
	add.f32 	%f1216, %f1215, 0fCB40007F;
	neg.f32 	%f1217, %f1216;
	fma.rn.f32 	%f1218, %f1212, 0f3FB8AA3B, %f1217;
	fma.rn.f32 	%f1219, %f1212, 0f32A57060, %f1218;
	mov.b32 	%r306, %f1215;
	shl.b32 	%r307, %r306, 23;
	mov.b32 	%f1220, %r307;
	ex2.approx.ftz.f32 	%f1221, %f1219;
	mul.f32 	%f1222, %f1221, %f1220;
	sub.f32 	%f1223, %f1486, %f1184;
	fma.rn.f32 	%f1224, %f1223, 0f3BBB989D, 0f3F000000;
	cvt.sat.f32.f32 	%f1225, %f1224;
	fma.rm.f32 	%f1226, %f1225, %f1192, %f1191;
	add.f32 	%f1227, %f1226, 0fCB40007F;
	neg.f32 	%f1228, %f1227;
	fma.rn.f32 	%f1229, %f1223, 0f3FB8AA3B, %f1228;
	fma.rn.f32 	%f1230, %f1223, 0f32A57060, %f1229;
	mov.b32 	%r308, %f1226;
	shl.b32 	%r309, %r308, 23;
	mov.b32 	%f1231, %r309;
	ex2.approx.ftz.f32 	%f1232, %f1230;
	mul.f32 	%f1233, %f1232, %f1231;
	sub.f32 	%f1234, %f1485, %f1185;
	fma.rn.f32 	%f1235, %f1234, 0f3BBB989D, 0f3F000000;
	cvt.sat.f32.f32 	%f1236, %f1235;
	fma.rm.f32 	%f1237, %f1236, %f1192, %f1191;
	add.f32 	%f1238, %f1237, 0fCB40007F;
	neg.f32 	%f1239, %f1238;
	fma.rn.f32 	%f1240, %f1234, 0f3FB8AA3B, %f1239;
	fma.rn.f32 	%f1241, %f1234, 0f32A57060, %f1240;
	mov.b32 	%r310, %f1237;
	shl.b32 	%r311, %r310, 23;
	mov.b32 	%f1242, %r311;
	ex2.approx.ftz.f32 	%f1243, %f1241;
	mul.f32 	%f1244, %f1243, %f1242;
	sub.f32 	%f1245, %f1484, %f1185;
	fma.rn.f32 	%f1246, %f1245, 0f3BBB989D, 0f3F000000;
	cvt.sat.f32.f32 	%f1247, %f1246;
	fma.rm.f32 	%f1248, %f1247, %f1192, %f1191;
	add.f32 	%f1249, %f1248, 0fCB40007F;
	neg.f32 	%f1250, %f1249;
	fma.rn.f32 	%f1251, %f1245, 0f3FB8AA3B, %f1250;
	fma.rn.f32 	%f1252, %f1245, 0f32A57060, %f1251;
	mov.b32 	%r312, %f1248;
	shl.b32 	%r313, %r312, 23;
	mov.b32 	%f1253, %r313;
	ex2.approx.ftz.f32 	%f1254, %f1252;
	mul.f32 	%f1255, %f1254, %f1253;
	sub.f32 	%f1256, %f1483, %f1185;
	fma.rn.f32 	%f1257, %f1256, 0f3BBB989D, 0f3F000000;
	cvt.sat.f32.f32 	%f1258, %f1257;
	fma.rm.f32 	%f1259, %f1258, %f1192, %f1191;
	add.f32 	%f1260, %f1259, 0fCB40007F;
	neg.f32 	%f1261, %f1260;
	fma.rn.f32 	%f1262, %f1256, 0f3FB8AA3B, %f1261;
	fma.rn.f32 	%f1263, %f1256, 0f32A57060, %f1262;
	mov.b32 	%r314, %f1259;
	shl.b32 	%r315, %r314, 23;
	mov.b32 	%f1264, %r315;
	ex2.approx.ftz.f32 	%f1265, %f1263;
	mul.f32 	%f1266, %f1265, %f1264;
	sub.f32 	%f1267, %f1482, %f1185;
	fma.rn.f32 	%f1268, %f1267, 0f3BBB989D, 0f3F000000;
	cvt.sat.f32.f32 	%f1269, %f1268;
	fma.rm.f32 	%f1270, %f1269, %f1192, %f1191;
	add.f32 	%f1271, %f1270, 0fCB40007F;
	neg.f32 	%f1272, %f1271;
	fma.rn.f32 	%f1273, %f1267, 0f3FB8AA3B, %f1272;
	fma.rn.f32 	%f1274, %f1267, 0f32A57060, %f1273;
	mov.b32 	%r316, %f1270;
	shl.b32 	%r317, %r316, 23;
	mov.b32 	%f1275, %r317;
	ex2.approx.ftz.f32 	%f1276, %f1274;
	mul.f32 	%f1277, %f1276, %f1275;
	sub.f32 	%f1278, %f1481, %f1186;
	fma.rn.f32 	%f1279, %f1278, 0f3BBB989D, 0f3F000000;
	cvt.sat.f32.f32 	%f1280, %f1279;
	fma.rm.f32 	%f1281, %f1280, %f1192, %f1191;
	add.f32 	%f1282, %f1281, 0fCB40007F;
	neg.f32 	%f1283, %f1282;
	fma.rn.f32 	%f1284, %f1278, 0f3FB8AA3B, %f1283;
	fma.rn.f32 	%f1285, %f1278, 0f32A57060, %f1284;
	mov.b32 	%r318, %f1281;
	shl.b32 	%r319, %r318, 23;
	mov.b32 	%f1286, %r319;
	ex2.approx.ftz.f32 	%f1287, %f1285;
	mul.f32 	%f1288, %f1287, %f1286;
	sub.f32 	%f1289, %f1480, %f1186;
	fma.rn.f32 	%f1290, %f1289, 0f3BBB989D, 0f3F000000;
	cvt.sat.f32.f32 	%f1291, %f1290;
	fma.rm.f32 	%f1292, %f1291, %f1192, %f1191;
	add.f32 	%f1293, %f1292, 0fCB40007F;
	neg.f32 	%f1294, %f1293;
	fma.rn.f32 	%f1295, %f1289, 0f3FB8AA3B, %f1294;
	fma.rn.f32 	%f1296, %f1289, 0f32A57060, %f1295;
	mov.b32 	%r320, %f1292;
	shl.b32 	%r321, %r320, 23;
	mov.b32 	%f1297, %r321;
	ex2.approx.ftz.f32 	%f1298, %f1296;
	mul.f32 	%f1299, %f1298, %f1297;
	sub.f32 	%f1300, %f1479, %f1186;
	fma.rn.f32 	%f1301, %f1300, 0f3BBB989D, 0f3F000000;
	cvt.sat.f32.f32 	%f1302, %f1301;
	fma.rm.f32 	%f1303, %f1302, %f1192, %f1191;
	add.f32 	%f1304, %f1303, 0fCB40007F;
	neg.f32 	%f1305, %f1304;
	fma.rn.f32 	%f1306, %f1300, 0f3FB8AA3B, %f1305;
	fma.rn.f32 	%f1307, %f1300, 0f32A57060, %f1306;
	mov.b32 	%r322, %f1303;
	shl.b32 	%r323, %r322, 23;
	mov.b32 	%f1308, %r323;
	ex2.approx.ftz.f32 	%f1309, %f1307;
	mul.f32 	%f1310, %f1309, %f1308;
	sub.f32 	%f1311, %f1478, %f1186;
	fma.rn.f32 	%f1312, %f1311, 0f3BBB989D, 0f3F000000;
	cvt.sat.f32.f32 	%f1313, %f1312;
	fma.rm.f32 	%f1314, %f1313, %f1192, %f1191;
	add.f32 	%f1315, %f1314, 0fCB40007F;
	neg.f32 	%f1316, %f1315;
	fma.rn.f32 	%f1317, %f1311, 0f3FB8AA3B, %f1316;
	fma.rn.f32 	%f1318, %f1311, 0f32A57060, %f1317;
	mov.b32 	%r324, %f1314;
	shl.b32 	%r325, %r324, 23;
	mov.b32 	%f1319, %r325;
	ex2.approx.ftz.f32 	%f1320, %f1318;
	mul.f32 	%f1321, %f1320, %f1319;
	sub.f32 	%f1322, %f1477, %f1187;
	fma.rn.f32 	%f1323, %f1322, 0f3BBB989D, 0f3F000000;
	cvt.sat.f32.f32 	%f1324, %f1323;
	fma.rm.f32 	%f1325, %f1324, %f1192, %f1191;
	add.f32 	%f1326, %f1325, 0fCB40007F;
	neg.f32 	%f1327, %f1326;
	fma.rn.f32 	%f1328, %f1322, 0f3FB8AA3B, %f1327;
	fma.rn.f32 	%f1329, %f1322, 0f32A57060, %f1328;
	mov.b32 	%r326, %f1325;
	shl.b32 	%r327, %r326, 23;
	mov.b32 	%f1330, %r327;
	ex2.approx.ftz.f32 	%f1331, %f1329;
	mul.f32 	%f1332, %f1331, %f1330;
	sub.f32 	%f1333, %f1476, %f1187;
	fma.rn.f32 	%f1334, %f1333, 0f3BBB989D, 0f3F000000;
	cvt.sat.f32.f32 	%f1335, %f1334;
	fma.rm.f32 	%f1336, %f1335, %f1192, %f1191;
	add.f32 	%f1337, %f1336, 0fCB40007F;
	neg.f32 	%f1338, %f1337;
	fma.rn.f32 	%f1339, %f1333, 0f3FB8AA3B, %f1338;
	fma.rn.f32 	%f1340, %f1333, 0f32A57060, %f1339;
	mov.b32 	%r328, %f1336;
	shl.b32 	%r329, %r328, 23;
	mov.b32 	%f1341, %r329;
	ex2.approx.ftz.f32 	%f1342, %f1340;
	mul.f32 	%f1343, %f1342, %f1341;
	sub.f32 	%f1344, %f1475, %f1187;
	fma.rn.f32 	%f1345, %f1344, 0f3BBB989D, 0f3F000000;
	cvt.sat.f32.f32 	%f1346, %f1345;
	fma.rm.f32 	%f1347, %f1346, %f1192, %f1191;
	add.f32 	%f1348, %f1347, 0fCB40007F;
	neg.f32 	%f1349, %f1348;
	fma.rn.f32 	%f1350, %f1344, 0f3FB8AA3B, %f1349;
	fma.rn.f32 	%f1351, %f1344, 0f32A57060, %f1350;
	mov.b32 	%r330, %f1347;
	shl.b32 	%r331, %r330, 23;
	mov.b32 	%f1352, %r331;
	ex2.approx.ftz.f32 	%f1353, %f1351;
	mul.f32 	%f1354, %f1353, %f1352;
	sub.f32 	%f1355, %f1474, %f1187;
	fma.rn.f32 	%f1356, %f1355, 0f3BBB989D, 0f3F000000;
	cvt.sat.f32.f32 	%f1357, %f1356;
	fma.rm.f32 	%f1358, %f1357, %f1192, %f1191;
	add.f32 	%f1359, %f1358, 0fCB40007F;
	neg.f32 	%f1360, %f1359;
	fma.rn.f32 	%f1361, %f1355, 0f3FB8AA3B, %f1360;
	fma.rn.f32 	%f1362, %f1355, 0f32A57060, %f1361;
	mov.b32 	%r332, %f1358;
	shl.b32 	%r333, %r332, 23;
	mov.b32 	%f1363, %r333;
	ex2.approx.ftz.f32 	%f1364, %f1362;
	mul.f32 	%f1365, %f1364, %f1363;
	and.b32  	%r334, %r3, 1;
	shr.u32 	%r335, %r2, 3;
	and.b32  	%r336, %r335, 124;
	or.b32  	%r337, %r334, %r336;
	shl.b32 	%r338, %r337, 8;
	mov.u32 	%r339, _ZZ27FlashAttention_FP32_MLIR_16PfS_S_S_E6array3;
	add.s32 	%r340, %r339, %r338;
	shl.b32 	%r341, %r2, 2;
	and.b32  	%r342, %r341, 60;
	add.s32 	%r343, %r340, %r342;
	st.shared.f32 	[%r343], %f1200;
	st.shared.f32 	[%r343+64], %f1211;
	st.shared.f32 	[%r343+512], %f1244;
	st.shared.f32 	[%r343+576], %f1255;
	st.shared.f32 	[%r343+128], %f1222;
	st.shared.f32 	[%r343+192], %f1233;
	st.shared.f32 	[%r343+640], %f1266;
	st.shared.f32 	[%r343+704], %f1277;
	st.shared.f32 	[%r343+8192], %f1288;
	st.shared.f32 	[%r343+8256], %f1299;
	st.shared.f32 	[%r343+8704], %f1332;
	st.shared.f32 	[%r343+8768], %f1343;
	st.shared.f32 	[%r343+8320], %f1310;
	st.shared.f32 	[%r343+8384], %f1321;
	st.shared.f32 	[%r343+8832], %f1354;
	st.shared.f32 	[%r343+8896], %f1365;
	bar.sync 	0;
	shl.b32 	%r344, %r7, 2;
	mov.u32 	%r345, _ZZ27FlashAttention_FP32_MLIR_16PfS_S_S_E6array4;
	add.s32 	%r346, %r345, %r344;
	ld.shared.f32 	%f1366, [%r346];
	ld.shared.f32 	%f1367, [%r346+32];
	ld.shared.f32 	%f1368, [%r346+128];
	ld.shared.f32 	%f1369, [%r346+160];
	mul.f32 	%f1526, %f1366, %f1526;
	mul.f32 	%f1527, %f1366, %f1527;
	mul.f32 	%f1528, %f1366, %f1528;
	mul.f32 	%f1529, %f1366, %f1529;
	mul.f32 	%f1530, %f1366, %f1530;
	mul.f32 	%f1531, %f1366, %f1531;
	mul.f32 	%f1532, %f1366, %f1532;
	mul.f32 	%f1533, %f1366, %f1533;
	mul.f32 	%f1534, %f1367, %f1534;
	mul.f32 	%f1535, %f1367, %f1535;
	mul.f32 	%f1536, %f1367, %f1536;
	mul.f32 	%f1537, %f1367, %f1537;
	mul.f32 	%f1538, %f1367, %f1538;
	mul.f32 	%f1539, %f1367, %f1539;
	mul.f32 	%f1540, %f1367, %f1540;
	mul.f32 	%f1541, %f1367, %f1541;
	mul.f32 	%f1542, %f1368, %f1542;
	mul.f32 	%f1543, %f1368, %f1543;
	mul.f32 	%f1544, %f1368, %f1544;
	mul.f32 	%f1545, %f1368, %f1545;
	mul.f32 	%f1546, %f1368, %f1546;
	mul.f32 	%f1547, %f1368, %f1547;
	mul.f32 	%f1548, %f1368, %f1548;
	mul.f32 	%f1549, %f1368, %f1549;
	mul.f32 	%f1550, %f1369, %f1550;
	mul.f32 	%f1551, %f1369, %f1551;
	mul.f32 	%f1552, %f1369, %f1552;
	mul.f32 	%f1553, %f1369, %f1553;
	mul.f32 	%f1554, %f1369, %f1554;
	mul.f32 	%f1555, %f1369, %f1555;
	mul.f32 	%f1556, %f1369, %f1556;
	mul.f32 	%f1557, %f1369, %f1557;
	shr.u32 	%r347, %r2, 5;
	add.s32 	%r18, %r401, %r347;
	mov.b32 	%r405, 0;
$L__BB0_8:
	bar.sync 	0;
	add.s32 	%r349, %r18, %r405;
	shl.b32 	%r350, %r349, 7;
	and.b32  	%r352, %r341, 124;
	add.s32 	%r353, %r5, %r352;
	add.s32 	%r354, %r350, %r353;
	mul.wide.u32 	%rd12, %r354, 4;
	add.s64 	%rd13, %rd3, %rd12;
	ld.global.v4.f32 	{%f1370, %f1371, %f1372, %f1373}, [%rd13];
	ld.global.v4.f32 	{%f1374, %f1375, %f1376, %f1377}, [%rd13+4096];
	shl.b32 	%r355, %r2, 4;
	and.b32  	%r356, %r355, 496;
	mov.u32 	%r357, _ZZ27FlashAttention_FP32_MLIR_16PfS_S_S_E6array2;
	add.s32 	%r358, %r357, %r356;
	and.b32  	%r359, %r355, 15872;
	add.s32 	%r360, %r358, %r359;
	st.shared.v4.f32 	[%r360], {%f1370, %f1371, %f1372, %f1373};
	st.shared.v4.f32 	[%r360+4096], {%f1374, %f1375, %f1376, %f1377};
	bar.sync 	0;
	mov.b32 	%r406, 0;
$L__BB0_9:
	add.s32 	%r361, %r406, %r405;
	shl.b32 	%r362, %r361, 2;
	add.s32 	%r364, %r339, %r362;
	shl.b32 	%r365, %r7, 8;
	add.s32 	%r366, %r364, %r365;
	ld.shared.f32 	%f1378, [%r366];
	ld.shared.f32 	%f1379, [%r366+2048];
	ld.shared.f32 	%f1380, [%r366+8192];
	ld.shared.f32 	%f1381, [%r366+10240];
	shl.b32 	%r367, %r406, 9;
	add.s32 	%r369, %r357, %r367;
	shl.b32 	%r370, %r8, 2;
	add.s32 	%r371, %r369, %r370;
	ld.shared.f32 	%f1382, [%r371];
	ld.shared.f32 	%f1383, [%r371+16];
	ld.shared.f32 	%f1384, [%r371+128];
	ld.shared.f32 	%f1385, [%r371+144];
	ld.shared.f32 	%f1386, [%r371+256];
	ld.shared.f32 	%f1387, [%r371+272];
	ld.shared.f32 	%f1388, [%r371+384];
	ld.shared.f32 	%f1389, [%r371+400];
	fma.rn.f32 	%f1526, %f1378, %f1382, %f1526;
	fma.rn.f32 	%f1527, %f1378, %f1383, %f1527;
	fma.rn.f32 	%f1528, %f1378, %f1384, %f1528;
	fma.rn.f32 	%f1529, %f1378, %f1385, %f1529;
	fma.rn.f32 	%f1530, %f1378, %f1386, %f1530;
	fma.rn.f32 	%f1531, %f1378, %f1387, %f1531;
	fma.rn.f32 	%f1532, %f1378, %f1388, %f1532;
	fma.rn.f32 	%f1533, %f1378, %f1389, %f1533;
	fma.rn.f32 	%f1534, %f1379, %f1382, %f1534;
	fma.rn.f32 	%f1535, %f1379, %f1383, %f1535;
	fma.rn.f32 	%f1536, %f1379, %f1384, %f1536;
	fma.rn.f32 	%f1537, %f1379, %f1385, %f1537;
	fma.rn.f32 	%f1538, %f1379, %f1386, %f1538;
	fma.rn.f32 	%f1539, %f1379, %f1387, %f1539;
	fma.rn.f32 	%f1540, %f1379, %f1388, %f1540;
	fma.rn.f32 	%f1541, %f1379, %f1389, %f1541;
	fma.rn.f32 	%f1542, %f1380, %f1382, %f1542;
	fma.rn.f32 	%f1543, %f1380, %f1383, %f1543;
	fma.rn.f32 	%f1544, %f1380, %f1384, %f1544;
	fma.rn.f32 	%f1545, %f1380, %f1385, %f1545;
	fma.rn.f32 	%f1546, %f1380, %f1386, %f1546;
	fma.rn.f32 	%f1547, %f1380, %f1387, %f1547;
	fma.rn.f32 	%f1548, %f1380, %f1388, %f1548;
	fma.rn.f32 	%f1549, %f1380, %f1389, %f1549;
	fma.rn.f32 	%f1550, %f1381, %f1382, %f1550;
	fma.rn.f32 	%f1551, %f1381, %f1383, %f1551;
	fma.rn.f32 	%f1552, %f1381, %f1384, %f1552;
	fma.rn.f32 	%f1553, %f1381, %f1385, %f1553;
	fma.rn.f32 	%f1554, %f1381, %f1386, %f1554;
	fma.rn.f32 	%f1555, %f1381, %f1387, %f1555;
	fma.rn.f32 	%f1556, %f1381, %f1388, %f1556;
	fma.rn.f32 	%f1557, %f1381, %f1389, %f1557;
	add.s32 	%r406, %r406, 1;
	setp.ne.s32 	%p42, %r406, 16;
	@%p42 bra 	$L__BB0_9;
	add.s32 	%r22, %r405, 16;
	setp.lt.u32 	%p43, %r405, 48;
	mov.u32 	%r405, %r22;
	@%p43 bra 	$L__BB0_8;
	mov.b32 	%r401, 64;
	mov.pred 	%p45, 0;
	@%p1 bra 	$L__BB0_1;
	ld.param.u64 	%rd49, [_Z27FlashAttention_FP32_MLIR_16PfS_S_S__param_3];
	cvta.to.global.u64 	%rd14, %rd49;
	mov.u32 	%r374, _ZZ27FlashAttention_FP32_MLIR_16PfS_S_S_E6array6;
	add.s32 	%r375, %r374, %r344;
	ld.shared.f32 	%f1390, [%r375];
	ld.shared.f32 	%f1391, [%r375+32];
	ld.shared.f32 	%f1392, [%r375+128];
	ld.shared.f32 	%f1393, [%r375+160];
	div.rn.f32 	%f1394, %f1526, %f1390;
	div.rn.f32 	%f1395, %f1527, %f1390;
	div.rn.f32 	%f1396, %f1528, %f1390;
	div.rn.f32 	%f1397, %f1529, %f1390;
	div.rn.f32 	%f1398, %f1530, %f1390;
	div.rn.f32 	%f1399, %f1531, %f1390;
	div.rn.f32 	%f1400, %f1532, %f1390;
	div.rn.f32 	%f1401, %f1533, %f1390;
	div.rn.f32 	%f1402, %f1534, %f1391;
	div.rn.f32 	%f1403, %f1535, %f1391;
	div.rn.f32 	%f1404, %f1536, %f1391;
	div.rn.f32 	%f1405, %f1537, %f1391;
	div.rn.f32 	%f1406, %f1538, %f1391;
	div.rn.f32 	%f1407, %f1539, %f1391;
	div.rn.f32 	%f1408, %f1540, %f1391;
	div.rn.f32 	%f1409, %f1541, %f1391;
	div.rn.f32 	%f1410, %f1542, %f1392;
	div.rn.f32 	%f1411, %f1543, %f1392;
	div.rn.f32 	%f1412, %f1544, %f1392;
	div.rn.f32 	%f1413, %f1545, %f1392;
	div.rn.f32 	%f1414, %f1546, %f1392;
	div.rn.f32 	%f1415, %f1547, %f1392;
	div.rn.f32 	%f1416, %f1548, %f1392;
	div.rn.f32 	%f1417, %f1549, %f1392;
	div.rn.f32 	%f1418, %f1550, %f1393;
	div.rn.f32 	%f1419, %f1551, %f1393;
	div.rn.f32 	%f1420, %f1552, %f1393;
	div.rn.f32 	%f1421, %f1553, %f1393;
	div.rn.f32 	%f1422, %f1554, %f1393;
	div.rn.f32 	%f1423, %f1555, %f1393;
	div.rn.f32 	%f1424, %f1556, %f1393;
	div.rn.f32 	%f1425, %f1557, %f1393;
	shr.u32 	%r376, %r2, 2;
	and.b32  	%r377, %r376, 7;
	add.s32 	%r378, %r377, %r1;
	and.b32  	%r380, %r355, 14336;
	shl.b32 	%r381, %r378, 7;
	add.s32 	%r382, %r380, %r381;
	add.s32 	%r383, %r8, %r5;
	add.s32 	%r384, %r382, %r383;
	mul.wide.u32 	%rd15, %r384, 4;
	add.s64 	%rd16, %rd14, %rd15;
	st.global.f32 	[%rd16], %f1394;
	st.global.f32 	[%rd16+16], %f1395;
	st.global.f32 	[%rd16+4096], %f1402;
	st.global.f32 	[%rd16+4112], %f1403;
	st.global.f32 	[%rd16+128], %f1396;
	st.global.f32 	[%rd16+144], %f1397;
	st.global.f32 	[%rd16+4224], %f1404;
	st.global.f32 	[%rd16+4240], %f1405;
	st.global.f32 	[%rd16+256], %f1398;
	st.global.f32 	[%rd16+272], %f1399;
	st.global.f32 	[%rd16+4352], %f1406;
	st.global.f32 	[%rd16+4368], %f1407;
	st.global.f32 	[%rd16+384], %f1400;
	st.global.f32 	[%rd16+400], %f1401;
	st.global.f32 	[%rd16+4480], %f1408;
	st.global.f32 	[%rd16+4496], %f1409;
	add.s32 	%r385, %r384, 4096;
	mul.wide.u32 	%rd17, %r385, 4;
	add.s64 	%rd18, %rd14, %rd17;
	st.global.f32 	[%rd18], %f1410;
	add.s32 	%r386, %r384, 4100;
	mul.wide.u32 	%rd19, %r386, 4;
	add.s64 	%rd20, %rd14, %rd19;
	st.global.f32 	[%rd20], %f1411;
	add.s32 	%r387, %r384, 5120;
	mul.wide.u32 	%rd21, %r387, 4;
	add.s64 	%rd22, %rd14, %rd21;
	st.global.f32 	[%rd22], %f1418;
	add.s32 	%r388, %r384, 5124;
	mul.wide.u32 	%rd23, %r388, 4;
	add.s64 	%rd24, %rd14, %rd23;
	st.global.f32 	[%rd24], %f1419;
	add.s32 	%r389, %r384, 4128;
	mul.wide.u32 	%rd25, %r389, 4;
	add.s64 	%rd26, %rd14, %rd25;
	st.global.f32 	[%rd26], %f1412;
	add.s32 	%r390, %r384, 4132;
	mul.wide.u32 	%rd27, %r390, 4;
	add.s64 	%rd28, %rd14, %rd27;
	st.global.f32 	[%rd28], %f1413;
	add.s32 	%r391, %r384, 5152;
	mul.wide.u32 	%rd29, %r391, 4;
	add.s64 	%rd30, %rd14, %rd29;
	st.global.f32 	[%rd30], %f1420;
	add.s32 	%r392, %r384, 5156;
	mul.wide.u32 	%rd31, %r392, 4;
	add.s64 	%rd32, %rd14, %rd31;
	st.global.f32 	[%rd32], %f1421;
	add.s32 	%r393, %r384, 4160;
	mul.wide.u32 	%rd33, %r393, 4;
	add.s64 	%rd34, %rd14, %rd33;
	st.global.f32 	[%rd34], %f1414;
	add.s32 	%r394, %r384, 4164;
	mul.wide.u32 	%rd35, %r394, 4;
	add.s64 	%rd36, %rd14, %rd35;
	st.global.f32 	[%rd36], %f1415;
	add.s32 	%r395, %r384, 5184;
	mul.wide.u32 	%rd37, %r395, 4;
	add.s64 	%rd38, %rd14, %rd37;
	st.global.f32 	[%rd38], %f1422;
	add.s32 	%r396, %r384, 5188;
	mul.wide.u32 	%rd39, %r396, 4;
	add.s64 	%rd40, %rd14, %rd39;
	st.global.f32 	[%rd40], %f1423;
	add.s32 	%r397, %r384, 4192;
	mul.wide.u32 	%rd41, %r397, 4;
	add.s64 	%rd42, %rd14, %rd41;
	st.global.f32 	[%rd42], %f1416;
	add.s32 	%r398, %r384, 4196;
	mul.wide.u32 	%rd43, %r398, 4;
	add.s64 	%rd44, %rd14, %rd43;
	st.global.f32 	[%rd44], %f1417;
	add.s32 	%r399, %r384, 5216;
	mul.wide.u32 	%rd45, %r399, 4;
	add.s64 	%rd46, %rd14, %rd45;
	st.global.f32 	[%rd46], %f1424;
	add.s32 	%r400, %r384, 5220;
	mul.wide.u32 	%rd47, %r400, 4;
	add.s64 	%rd48, %rd14, %rd47;
	st.global.f32 	[%rd48], %f1425;
	ret;

}
	// .globl	_Z27FlashAttention_FP32_MLIR_32PfS_S_S_
.visible .entry _Z27FlashAttention_FP32_MLIR_32PfS_S_S_(
	.param .u64 .ptr .align 1 _Z27FlashAttention_FP32_MLIR_32PfS_S_S__param_0,
	.param .u64 .ptr .align 1 _Z27FlashAttention_FP32_MLIR_32PfS_S_S__param_1,
	.param .u64 .ptr .align 1 _Z27FlashAttention_FP32_MLIR_32PfS_S_S__param_2,
	.param .u64 .ptr .align 1 _Z27FlashAttention_FP32_MLIR_32PfS_S_S__param_3
)
{
	.reg .pred 	%p<98>;
	.reg .b32 	%r<617>;
	.reg .b32 	%f<2330>;
	.reg .b64 	%rd<53>;
	// demoted variable
	.shared .align 4 .b8 _ZZ27FlashAttention_FP32_MLIR_32PfS_S_S_E6array0[4096];
	// demoted variable
	.shared .align 4 .b8 _ZZ27FlashAttention_FP32_MLIR_32PfS_S_S_E6array1[4096];
	// demoted variable
	.shared .align 4 .b8 _ZZ27FlashAttention_FP32_MLIR_32PfS_S_S_E6array2[8192];
	// demoted variable
	.shared .align 4 .b8 _ZZ27FlashAttention_FP32_MLIR_32PfS_S_S_E6array3[16384];
	// demoted variable
	.shared .align 4 .b8 _ZZ27FlashAttention_FP32_MLIR_32PfS_S_S_E6array4[256];
	// demoted variable
	.shared .align 4 .b8 _ZZ27FlashAttention_FP32_MLIR_32PfS_S_S_E6array5[256];
	// demoted variable
	.shared .align 4 .b8 _ZZ27FlashAttention_FP32_MLIR_32PfS_S_S_E6array6[256];
	mov.u32 	%r23, %ctaid.x;
	shl.b32 	%r1, %r23, 6;
	mov.u32 	%r24, %tid.x;
	shl.b32 	%r25, %r24, 2;
	mov.u32 	%r26, _ZZ27FlashAttention_FP32_MLIR_32PfS_S_S_E6array5;
	add.s32 	%r27, %r26, %r25;
	mov.b32 	%r28, -8388609;
	st.shared.u32 	[%r27], %r28;
	mov.u32 	%r29, _ZZ27FlashAttention_FP32_MLIR_32PfS_S_S_E6array6;
	add.s32 	%r30, %r29, %r25;
	mov.b32 	%r611, 0;
	st.shared.u32 	[%r30], %r611;
	mov.u32 	%r31, %ctaid.z;
	mov.u32 	%r32, %ctaid.y;
	shr.u32 	%r2, %r24, 4;
	and.b32  	%r33, %r25, 60;
	add.s32 	%r34, %r32, %r31;
	shl.b32 	%r35, %r34, 14;
	add.s32 	%r36, %r35, %r1;
	or.b32  	%r3, %r36, %r33;
	shl.b32 	%r37, %r31, 14;
	shl.b32 	%r38, %r32, 14;
	add.s32 	%r4, %r37, %r38;
	shr.u32 	%r39, %r24, 3;
	and.b32  	%r40, %r39, 112;
	shr.u32 	%r41, %r24, 2;
	and.b32  	%r42, %r41, 7;
	or.b32  	%r5, %r42, %r40;
	and.b32  	%r43, %r41, 24;
	and.b32  	%r44, %r24, 3;
	or.b32  	%r6, %r43, %r44;
	and.b32  	%r45, %r25, 124;
	mov.u32 	%r46, _ZZ27FlashAttention_FP32_MLIR_32PfS_S_S_E6array1;
	add.s32 	%r7, %r46, %r45;
	mov.pred 	%p97, -1;
	mov.f32 	%f2298, 0f00000000;
	mov.f32 	%f2299, %f2298;
	mov.f32 	%f2300, %f2298;
	mov.f32 	%f2301, %f2298;
	mov.f32 	%f2302, %f2298;
	mov.f32 	%f2303, %f2298;
	mov.f32 	%f2304, %f2298;
	mov.f32 	%f2305, %f2298;
	mov.f32 	%f2306, %f2298;
	mov.f32 	%f2307, %f2298;
	mov.f32 	%f2308, %f2298;
	mov.f32 	%f2309, %f2298;
	mov.f32 	%f2310, %f2298;
	mov.f32 	%f2311, %f2298;
	mov.f32 	%f2312, %f2298;
	mov.f32 	%f2313, %f2298;
	mov.f32 	%f2314, %f2298;
	mov.f32 	%f2315, %f2298;
	mov.f32 	%f2316, %f2298;
	mov.f32 	%f2317, %f2298;
	mov.f32 	%f2318, %f2298;
	mov.f32 	%f2319, %f2298;
	mov.f32 	%f2320, %f2298;
	mov.f32 	%f2321, %f2298;
	mov.f32 	%f2322, %f2298;
	mov.f32 	%f2323, %f2298;
	mov.f32 	%f2324, %f2298;
	mov.f32 	%f2325, %f2298;
	mov.f32 	%f2326, %f2298;
	mov.f32 	%f2327, %f2298;
	mov.f32 	%f2328, %f2298;
	mov.f32 	%f2329, %f2298;
$L__BB1_1:
	mov.pred 	%p1, %p97;
	mov.b32 	%r612, 0;
	mov.f32 	%f2242, 0f00000000;
	mov.f32 	%f2243, %f2242;
	mov.f32 	%f2244, %f2242;
	mov.f32 	%f2245, %f2242;
	mov.f32 	%f2246, %f2242;
	mov.f32 	%f2247, %f2242;
	mov.f32 	%f2248, %f2242;
	mov.f32 	%f2249, %f2242;
	mov.f32 	%f2250, %f2242;
	mov.f32 	%f2251, %f2242;
	mov.f32 	%f2252, %f2242;
	mov.f32 	%f2253, %f2242;
	mov.f32 	%f2254, %f2242;
	mov.f32 	%f2255, %f2242;
	mov.f32 	%f2256, %f2242;
	mov.f32 	%f2257, %f2242;
$L__BB1_2:
	ld.param.u64 	%rd50, [_Z27FlashAttention_FP32_MLIR_32PfS_S_S__param_1];
	ld.param.u64 	%rd49, [_Z27FlashAttention_FP32_MLIR_32PfS_S_S__param_0];
	mov.u32 	%r49, %tid.x;
	shr.u32 	%r50, %r49, 1;
	and.b32  	%r51, %r50, 496;
	mov.u32 	%r52, _ZZ27FlashAttention_FP32_MLIR_32PfS_S_S_E6array0;
	add.s32 	%r53, %r51, %r52;
	add.s32 	%r613, %r53, 256;
	bar.sync 	0;
	add.s32 	%r54, %r612, %r2;
	shl.b32 	%r55, %r54, 7;
	add.s32 	%r56, %r3, %r55;
	cvta.to.global.u64 	%rd5, %rd49;
	mul.wide.u32 	%rd6, %r56, 4;
	add.s64 	%rd7, %rd5, %rd6;
	ld.global.v4.f32 	{%f243, %f244, %f245, %f246}, [%rd7];
	shl.b32 	%r57, %r49, 2;
	and.b32  	%r58, %r57, 60;
	add.s32 	%r59, %r4, %r58;
	add.s32 	%r60, %r59, %r611;
	add.s32 	%r61, %r60, %r55;
	cvta.to.global.u64 	%rd8, %rd50;
	mul.wide.u32 	%rd9, %r61, 4;
	add.s64 	%rd10, %rd8, %rd9;
	ld.global.v4.f32 	{%f247, %f248, %f249, %f250}, [%rd10];
	shl.b32 	%r62, %r2, 8;
	add.s32 	%r63, %r52, %r62;
	shl.b32 	%r64, %r49, 4;
	and.b32  	%r65, %r64, 240;
	add.s32 	%r66, %r63, %r65;
	st.shared.v4.f32 	[%r66], {%f243, %f244, %f245, %f246};
	mov.u32 	%r67, _ZZ27FlashAttention_FP32_MLIR_32PfS_S_S_E6array1;
	add.s32 	%r68, %r67, %r62;
	add.s32 	%r69, %r68, %r65;
	st.shared.v4.f32 	[%r69], {%f247, %f248, %f249, %f250};
	bar.sync 	0;
	mov.b32 	%r614, 256;
$L__BB1_3:
	ld.shared.v2.f32 	{%f251, %f252}, [%r613+-256];
	ld.shared.v2.f32 	{%f253, %f254}, [%r613+-248];
	ld.shared.v2.f32 	{%f255, %f256}, [%r613+-128];
	ld.shared.v2.f32 	{%f257, %f258}, [%r613+-120];
	add.s32 	%r70, %r7, %r614;
	ld.shared.f32 	%f259, [%r70+-256];
	ld.shared.f32 	%f260, [%r70+-128];
	fma.rn.f32 	%f261, %f251, %f259, %f2257;
	fma.rn.f32 	%f262, %f251, %f260, %f2256;
	fma.rn.f32 	%f263, %f252, %f259, %f2255;
	fma.rn.f32 	%f264, %f252, %f260, %f2254;
	fma.rn.f32 	%f265, %f253, %f259, %f2253;
	fma.rn.f32 	%f266, %f253, %f260, %f2252;
	fma.rn.f32 	%f267, %f254, %f259, %f2251;
	fma.rn.f32 	%f268, %f254, %f260, %f2250;
	fma.rn.f32 	%f269, %f255, %f259, %f2249;
	fma.rn.f32 	%f270, %f255, %f260, %f2248;
	fma.rn.f32 	%f271, %f256, %f259, %f2247;
	fma.rn.f32 	%f272, %f256, %f260, %f2246;
	fma.rn.f32 	%f273, %f257, %f259, %f2245;
	fma.rn.f32 	%f274, %f257, %f260, %f2244;
	fma.rn.f32 	%f275, %f258, %f259, %f2243;
	fma.rn.f32 	%f276, %f258, %f260, %f2242;
	ld.shared.v2.f32 	{%f277, %f278}, [%r613];
	ld.shared.v2.f32 	{%f279, %f280}, [%r613+8];
	ld.shared.v2.f32 	{%f281, %f282}, [%r613+128];
	ld.shared.v2.f32 	{%f283, %f284}, [%r613+136];
	ld.shared.f32 	%f285, [%r70];
	ld.shared.f32 	%f286, [%r70+128];
	fma.rn.f32 	%f2257, %f277, %f285, %f261;
	fma.rn.f32 	%f2256, %f277, %f286, %f262;
	fma.rn.f32 	%f2255, %f278, %f285, %f263;
	fma.rn.f32 	%f2254, %f278, %f286, %f264;
	fma.rn.f32 	%f2253, %f279, %f285, %f265;
	fma.rn.f32 	%f2252, %f279, %f286, %f266;
	fma.rn.f32 	%f2251, %f280, %f285, %f267;
	fma.rn.f32 	%f2250, %f280, %f286, %f268;
	fma.rn.f32 	%f2249, %f281, %f285, %f269;
	fma.rn.f32 	%f2248, %f281, %f286, %f270;
	fma.rn.f32 	%f2247, %f282, %f285, %f271;
	fma.rn.f32 	%f2246, %f282, %f286, %f272;
	fma.rn.f32 	%f2245, %f283, %f285, %f273;
	fma.rn.f32 	%f2244, %f283, %f286, %f274;
	fma.rn.f32 	%f2243, %f284, %f285, %f275;
	fma.rn.f32 	%f2242, %f284, %f286, %f276;
	add.s32 	%r614, %r614, 512;
	add.s32 	%r613, %r613, 512;
	setp.ne.s32 	%p3, %r614, 4352;
	@%p3 bra 	$L__BB1_3;
	add.s32 	%r15, %r612, 16;
	setp.lt.u32 	%p4, %r612, 112;
	mov.u32 	%r612, %r15;
	@%p4 bra 	$L__BB1_2;
	mov.u32 	%r71, %tid.x;
	and.b32  	%r72, %r71, 31;
	setp.ne.s32 	%p5, %r72, 0;
	max.f32 	%f287, %f2257, 0fFF7FFFFF;
	mov.f32 	%f288, 0fFF7FFFFF;
	sub.f32 	%f289, %f288, %f287;
	fma.rn.f32 	%f290, %f289, 0f3BBB989D, 0f3F000000;
	cvt.sat.f32.f32 	%f291, %f290;
	mov.f32 	%f292, 0f4B400001;
	mov.f32 	%f293, 0f437C0000;
	fma.rm.f32 	%f294, %f291, %f293, %f292;
	add.f32 	%f295, %f294, 0fCB40007F;
	neg.f32 	%f296, %f295;
	fma.rn.f32 	%f297, %f289, 0f3FB8AA3B, %f296;
	fma.rn.f32 	%f298, %f289, 0f32A57060, %f297;
	mov.b32 	%r73, %f294;
	shl.b32 	%r74, %r73, 23;
	mov.b32 	%f299, %r74;
	ex2.approx.ftz.f32 	%f300, %f298;
	mul.f32 	%f301, %f300, %f299;
	mul.f32 	%f302, %f301, 0f00000000;
	sub.f32 	%f303, %f2257, %f287;
	fma.rn.f32 	%f304, %f303, 0f3BBB989D, 0f3F000000;
	cvt.sat.f32.f32 	%f305, %f304;
	fma.rm.f32 	%f306, %f305, %f293, %f292;
	add.f32 	%f307, %f306, 0fCB40007F;
	neg.f32 	%f308, %f307;
	fma.rn.f32 	%f309, %f303, 0f3FB8AA3B, %f308;
	fma.rn.f32 	%f310, %f303, 0f32A57060, %f309;
	mov.b32 	%r75, %f306;
	shl.b32 	%r76, %r75, 23;
	mov.b32 	%f311, %r76;
	ex2.approx.ftz.f32 	%f312, %f310;
	fma.rn.f32 	%f313, %f312, %f311, %f302;
	max.f32 	%f314, %f287, %f2256;
	sub.f32 	%f315, %f287, %f314;
	fma.rn.f32 	%f316, %f315, 0f3BBB989D, 0f3F000000;
	cvt.sat.f32.f32 	%f317, %f316;
	fma.rm.f32 	%f318, %f317, %f293, %f292;
	add.f32 	%f319, %f318, 0fCB40007F;
	neg.f32 	%f320, %f319;
	fma.rn.f32 	%f321, %f315, 0f3FB8AA3B, %f320;
	fma.rn.f32 	%f322, %f315, 0f32A57060, %f321;
	mov.b32 	%r77, %f318;
	shl.b32 	%r78, %r77, 23;
	mov.b32 	%f323, %r78;
	ex2.approx.ftz.f32 	%f324, %f322;
	mul.f32 	%f325, %f324, %f323;
	mul.f32 	%f326, %f313, %f325;
	sub.f32 	%f327, %f2256, %f314;
	fma.rn.f32 	%f328, %f327, 0f3BBB989D, 0f3F000000;
	cvt.sat.f32.f32 	%f329, %f328;
	fma.rm.f32 	%f330, %f329, %f293, %f292;
	add.f32 	%f331, %f330, 0fCB40007F;
	neg.f32 	%f332, %f331;
	fma.rn.f32 	%f333, %f327, 0f3FB8AA3B, %f332;
	fma.rn.f32 	%f334, %f327, 0f32A57060, %f333;
	mov.b32 	%r79, %f330;
	shl.b32 	%r80, %r79, 23;
	mov.b32 	%f335, %r80;
	ex2.approx.ftz.f32 	%f336, %f334;
	fma.rn.f32 	%f337, %f336, %f335, %f326;
	max.f32 	%f338, %f2255, 0fFF7FFFFF;
	sub.f32 	%f339, %f288, %f338;
	fma.rn.f32 	%f340, %f339, 0f3BBB989D, 0f3F000000;
	cvt.sat.f32.f32 	%f341, %f340;
	fma.rm.f32 	%f342, %f341, %f293, %f292;
	add.f32 	%f343, %f342, 0fCB40007F;
	neg.f32 	%f344, %f343;
	fma.rn.f32 	%f345, %f339, 0f3FB8AA3B, %f344;
	fma.rn.f32 	%f346, %f339, 0f32A57060, %f345;
	mov.b32 	%r81, %f342;
	shl.b32 	%r82, %r81, 23;
	mov.b32 	%f347, %r82;
	ex2.approx.ftz.f32 	%f348, %f346;
	mul.f32 	%f349, %f348, %f347;
	mul.f32 	%f350, %f349, 0f00000000;
	sub.f32 	%f351, %f2255, %f338;
	fma.rn.f32 	%f352, %f351, 0f3BBB989D, 0f3F000000;
	cvt.sat.f32.f32 	%f353, %f352;
	fma.rm.f32 	%f354, %f353, %f293, %f292;
	add.f32 	%f355, %f354, 0fCB40007F;
	neg.f32 	%f356, %f355;
	fma.rn.f32 	%f357, %f351, 0f3FB8AA3B, %f356;
	fma.rn.f32 	%f358, %f351, 0f32A57060, %f357;
	mov.b32 	%r83, %f354;
	shl.b32 	%r84, %r83, 23;
	mov.b32 	%f359, %r84;
	ex2.approx.ftz.f32 	%f360, %f358;
	fma.rn.f32 	%f361, %f360, %f359, %f350;
	max.f32 	%f362, %f338, %f2254;
	sub.f32 	%f363, %f338, %f362;
	fma.rn.f32 	%f364, %f363, 0f3BBB989D, 0f3F000000;
	cvt.sat.f32.f32 	%f365, %f364;
	fma.rm.f32 	%f366, %f365, %f293, %f292;
	add.f32 	%f367, %f366, 0fCB40007F;
	neg.f32 	%f368, %f367;
	fma.rn.f32 	%f369, %f363, 0f3FB8AA3B, %f368;
	fma.rn.f32 	%f370, %f363, 0f32A57060, %f369;
	mov.b32 	%r85, %f366;
	shl.b32 	%r86, %r85, 23;
	mov.b32 	%f371, %r86;
	ex2.approx.ftz.f32 	%f372, %f370;
	mul.f32 	%f373, %f372, %f371;
	mul.f32 	%f374, %f361, %f373;
	sub.f32 	%f375, %f2254, %f362;
	fma.rn.f32 	%f376, %f375, 0f3BBB989D, 0f3F000000;
	cvt.sat.f32.f32 	%f377, %f376;
	fma.rm.f32 	%f378, %f377, %f293, %f292;
	add.f32 	%f379, %f378, 0fCB40007F;
	neg.f32 	%f380, %f379;
	fma.rn.f32 	%f381, %f375, 0f3FB8AA3B, %f380;
	fma.rn.f32 	%f382, %f375, 0f32A57060, %f381;
	mov.b32 	%r87, %f378;
	shl.b32 	%r88, %r87, 23;
	mov.b32 	%f383, %r88;
	ex2.approx.ftz.f32 	%f384, %f382;
	fma.rn.f32 	%f385, %f384, %f383, %f374;
	max.f32 	%f386, %f2253, 0fFF7FFFFF;
	sub.f32 	%f387, %f288, %f386;
	fma.rn.f32 	%f388, %f387, 0f3BBB989D, 0f3F000000;
	cvt.sat.f32.f32 	%f389, %f388;
	fma.rm.f32 	%f390, %f389, %f293, %f292;
	add.f32 	%f391, %f390, 0fCB40007F;
	neg.f32 	%f392, %f391;
	fma.rn.f32 	%f393, %f387, 0f3FB8AA3B, %f392;
	fma.rn.f32 	%f394, %f387, 0f32A57060, %f393;
	mov.b32 	%r89, %f390;
	shl.b32 	%r90, %r89, 23;
	mov.b32 	%f395, %r90;
	ex2.approx.ftz.f32 	%f396, %f394;
	mul.f32 	%f397, %f396, %f395;
	mul.f32 	%f398, %f397, 0f00000000;
	sub.f32 	%f399, %f2253, %f386;
	fma.rn.f32 	%f400, %f399, 0f3BBB989D, 0f3F000000;
	cvt.sat.f32.f32 	%f401, %f400;
	fma.rm.f32 	%f402, %f401, %f293, %f292;
	add.f32 	%f403, %f402, 0fCB40007F;
	neg.f32 	%f404, %f403;
	fma.rn.f32 	%f405, %f399, 0f3FB8AA3B, %f404;
	fma.rn.f32 	%f406, %f399, 0f32A57060, %f405;
	mov.b32 	%r91, %f402;
	shl.b32 	%r92, %r91, 23;
	mov.b32 	%f407, %r92;
	ex2.approx.ftz.f32 	%f408, %f406;
	fma.rn.f32 	%f409, %f408, %f407, %f398;
	max.f32 	%f410, %f386, %f2252;
	sub.f32 	%f411, %f386, %f410;
	fma.rn.f32 	%f412, %f411, 0f3BBB989D, 0f3F000000;
	cvt.sat.f32.f32 	%f413, %f412;
	fma.rm.f32 	%f414, %f413, %f293, %f292;
	add.f32 	%f415, %f414, 0fCB40007F;
	neg.f32 	%f416, %f415;
	fma.rn.f32 	%f417, %f411, 0f3FB8AA3B, %f416;
	fma.rn.f32 	%f418, %f411, 0f32A57060, %f417;
	mov.b32 	%r93, %f414;
	shl.b32 	%r94, %r93, 23;
	mov.b32 	%f419, %r94;
	ex2.approx.ftz.f32 	%f420, %f418;
	mul.f32 	%f421, %f420, %f419;
	mul.f32 	%f422, %f409, %f421;
	sub.f32 	%f423, %f2252, %f410;
	fma.rn.f32 	%f424, %f423, 0f3BBB989D, 0f3F000000;
	cvt.sat.f32.f32 	%f425, %f424;
	fma.rm.f32 	%f426, %f425, %f293, %f292;
	add.f32 	%f427, %f426, 0fCB40007F;
	neg.f32 	%f428, %f427;
	fma.rn.f32 	%f429, %f423, 0f3FB8AA3B, %f428;
	fma.rn.f32 	%f430, %f423, 0f32A57060, %f429;
	mov.b32 	%r95, %f426;
	shl.b32 	%r96, %r95, 23;
	mov.b32 	%f431, %r96;
	ex2.approx.ftz.f32 	%f432, %f430;
	fma.rn.f32 	%f433, %f432, %f431, %f422;
	max.f32 	%f434, %f2251, 0fFF7FFFFF;
	sub.f32 	%f435, %f288, %f434;
	fma.rn.f32 	%f436, %f435, 0f3BBB989D, 0f3F000000;
	cvt.sat.f32.f32 	%f437, %f436;
	fma.rm.f32 	%f438, %f437, %f293, %f292;
	add.f32 	%f439, %f438, 0fCB40007F;
	neg.f32 	%f440, %f439;
	fma.rn.f32 	%f441, %f435, 0f3FB8AA3B, %f440;
	fma.rn.f32 	%f442, %f435, 0f32A57060, %f441;
	mov.b32 	%r97, %f438;
	shl.b32 	%r98, %r97, 23;
	mov.b32 	%f443, %r98;
	ex2.approx.ftz.f32 	%f444, %f442;
	mul.f32 	%f445, %f444, %f443;
	mul.f32 	%f446, %f445, 0f00000000;
	sub.f32 	%f447, %f2251, %f434;
	fma.rn.f32 	%f448, %f447, 0f3BBB989D, 0f3F000000;
	cvt.sat.f32.f32 	%f449, %f448;
	fma.rm.f32 	%f450, %f449, %f293, %f292;
	add.f32 	%f451, %f450, 0fCB40007F;
	neg.f32 	%f452, %f451;
	fma.rn.f32 	%f453, %f447, 0f3FB8AA3B, %f452;
	fma.rn.f32 	%f454, %f447, 0f32A57060, %f453;
	mov.b32 	%r99, %f450;
	shl.b32 	%r100, %r99, 23;
	mov.b32 	%f455, %r100;
	ex2.approx.ftz.f32 	%f456, %f454;
	fma.rn.f32 	%f457, %f456, %f455, %f446;
	max.f32 	%f458, %f434, %f2250;
	sub.f32 	%f459, %f434, %f458;
	fma.rn.f32 	%f460, %f459, 0f3BBB989D, 0f3F000000;
	cvt.sat.f32.f32 	%f461, %f460;
	fma.rm.f32 	%f462, %f461, %f293, %f292;
	add.f32 	%f463, %f462, 0fCB40007F;
	neg.f32 	%f464, %f463;
	fma.rn.f32 	%f465, %f459, 0f3FB8AA3B, %f464;
	fma.rn.f32 	%f466, %f459, 0f32A57060, %f465;
	mov.b32 	%r101, %f462;
	shl.b32 	%r102, %r101, 23;
	mov.b32 	%f467, %r102;
	ex2.approx.ftz.f32 	%f468, %f466;
	mul.f32 	%f469, %f468, %f467;
	mul.f32 	%f470, %f457, %f469;
	sub.f32 	%f471, %f2250, %f458;
	fma.rn.f32 	%f472, %f471, 0f3BBB989D, 0f3F000000;
	cvt.sat.f32.f32 	%f473, %f472;
	fma.rm.f32 	%f474, %f473, %f293, %f292;
	add.f32 	%f475, %f474, 0fCB40007F;
	neg.f32 	%f476, %f475;
	fma.rn.f32 	%f477, %f471, 0f3FB8AA3B, %f476;
	fma.rn.f32 	%f478, %f471, 0f32A57060, %f477;
	mov.b32 	%r103, %f474;
	shl.b32 	%r104, %r103, 23;
	mov.b32 	%f479, %r104;
	ex2.approx.ftz.f32 	%f480, %f478;
	fma.rn.f32 	%f481, %f480, %f479, %f470;
	max.f32 	%f482, %f2249, 0fFF7FFFFF;
	sub.f32 	%f483, %f288, %f482;
	fma.rn.f32 	%f484, %f483, 0f3BBB989D, 0f3F000000;
	cvt.sat.f32.f32 	%f485, %f484;
	fma.rm.f32 	%f486, %f485, %f293, %f292;
	add.f32 	%f487, %f486, 0fCB40007F;
	neg.f32 	%f488, %f487;
	fma.rn.f32 	%f489, %f483, 0f3FB8AA3B, %f488;
	fma.rn.f32 	%f490, %f483, 0f32A57060, %f489;
	mov.b32 	%r105, %f486;
	shl.b32 	%r106, %r105, 23;
	mov.b32 	%f491, %r106;
	ex2.approx.ftz.f32 	%f492, %f490;
	mul.f32 	%f493, %f492, %f491;
	mul.f32 	%f494, %f493, 0f00000000;
	sub.f32 	%f495, %f2249, %f482;
	fma.rn.f32 	%f496, %f495, 0f3BBB989D, 0f3F000000;
	cvt.sat.f32.f32 	%f497, %f496;
	fma.rm.f32 	%f498, %f497, %f293, %f292;
	add.f32 	%f499, %f498, 0fCB40007F;
	neg.f32 	%f500, %f499;
	fma.rn.f32 	%f501, %f495, 0f3FB8AA3B, %f500;
	fma.rn.f32 	%f502, %f495, 0f32A57060, %f501;
	mov.b32 	%r107, %f498;
	shl.b32 	%r108, %r107, 23;
	mov.b32 	%f503, %r108;
	ex2.approx.ftz.f32 	%f504, %f502;
	fma.rn.f32 	%f505, %f504, %f503, %f494;
	max.f32 	%f506, %f482, %f2248;
	sub.f32 	%f507, %f482, %f506;
	fma.rn.f32 	%f508, %f507, 0f3BBB989D, 0f3F000000;
	cvt.sat.f32.f32 	%f509, %f508;
	fma.rm.f32 	%f510, %f509, %f293, %f292;
	add.f32 	%f511, %f510, 0fCB40007F;
	neg.f32 	%f512, %f511;
	fma.rn.f32 	%f513, %f507, 0f3FB8AA3B, %f512;
	fma.rn.f32 	%f514, %f507, 0f32A57060, %f513;
	mov.b32 	%r109, %f510;
	shl.b32 	%r110, %r109, 23;
	mov.b32 	%f515, %r110;
	ex2.approx.ftz.f32 	%f516, %f514;
	mul.f32 	%f517, %f516, %f515;
	mul.f32 	%f518, %f505, %f517;
	sub.f32 	%f519, %f2248, %f506;
	fma.rn.f32 	%f520, %f519, 0f3BBB989D, 0f3F000000;
	cvt.sat.f32.f32 	%f521, %f520;
	fma.rm.f32 	%f522, %f521, %f293, %f292;
	add.f32 	%f523, %f522, 0fCB40007F;
	neg.f32 	%f524, %f523;
	fma.rn.f32 	%f525, %f519, 0f3FB8AA3B, %f524;
	fma.rn.f32 	%f526, %f519, 0f32A57060, %f525;
	mov.b32 	%r111, %f522;
	shl.b32 	%r112, %r111, 23;
	mov.b32 	%f527, %r112;
	ex2.approx.ftz.f32 	%f528, %f526;
	fma.rn.f32 	%f529, %f528, %f527, %f518;
	max.f32 	%f530, %f2247, 0fFF7FFFFF;
	sub.f32 	%f531, %f288, %f530;
	fma.rn.f32 	%f532, %f531, 0f3BBB989D, 0f3F000000;
	cvt.sat.f32.f32 	%f533, %f532;
	fma.rm.f32 	%f534, %f533, %f293, %f292;
	add.f32 	%f535, %f534, 0fCB40007F;
	neg.f32 	%f536, %f535;
	fma.rn.f32 	%f537, %f531, 0f3FB8AA3B, %f536;
	fma.rn.f32 	%f538, %f531, 0f32A57060, %f537;
	mov.b32 	%r113, %f534;
	shl.b32 	%r114, %r113, 23;
	mov.b32 	%f539, %r114;
	ex2.approx.ftz.f32 	%f540, %f538;
	mul.f32 	%f541, %f540, %f539;
	mul.f32 	%f542, %f541, 0f00000000;
	sub.f32 	%f543, %f2247, %f530;
	fma.rn.f32 	%f544, %f543, 0f3BBB989D, 0f3F000000;
	cvt.sat.f32.f32 	%f545, %f544;
	fma.rm.f32 	%f546, %f545, %f293, %f292;
	add.f32 	%f547, %f546, 0fCB40007F;
	neg.f32 	%f548, %f547;
	fma.rn.f32 	%f549, %f543, 0f3FB8AA3B, %f548;
	fma.rn.f32 	%f550, %f543, 0f32A57060, %f549;
	mov.b32 	%r115, %f546;
	shl.b32 	%r116, %r115, 23;
	mov.b32 	%f551, %r116;
	ex2.approx.ftz.f32 	%f552, %f550;
	fma.rn.f32 	%f553, %f552, %f551, %f542;
	max.f32 	%f554, %f530, %f2246;
	sub.f32 	%f555, %f530, %f554;
	fma.rn.f32 	%f556, %f555, 0f3BBB989D, 0f3F000000;
	cvt.sat.f32.f32 	%f557, %f556;
	fma.rm.f32 	%f558, %f557, %f293, %f292;
	add.f32 	%f559, %f558, 0fCB40007F;
	neg.f32 	%f560, %f559;
	fma.rn.f32 	%f561, %f555, 0f3FB8AA3B, %f560;
	fma.rn.f32 	%f562, %f555, 0f32A57060, %f561;
	mov.b32 	%r117, %f558;
	shl.b32 	%r118, %r117, 23;
	mov.b32 	%f563, %r118;
	ex2.approx.ftz.f32 	%f564, %f562;
	mul.f32 	%f565, %f564, %f563;
	mul.f32 	%f566, %f553, %f565;
	sub.f32 	%f567, %f2246, %f554;
	fma.rn.f32 	%f568, %f567, 0f3BBB989D, 0f3F000000;
	cvt.sat.f32.f32 	%f569, %f568;
	fma.rm.f32 	%f570, %f569, %f293, %f292;
	add.f32 	%f571, %f570, 0fCB40007F;
	neg.f32 	%f572, %f571;
	fma.rn.f32 	%f573, %f567, 0f3FB8AA3B, %f572;
	fma.rn.f32 	%f574, %f567, 0f32A57060, %f573;
	mov.b32 	%r119, %f570;
	shl.b32 	%r120, %r119, 23;
	mov.b32 	%f575, %r120;
	ex2.approx.ftz.f32 	%f576, %f574;
	fma.rn.f32 	%f577, %f576, %f575, %f566;
	max.f32 	%f578, %f2245, 0fFF7FFFFF;
	sub.f32 	%f579, %f288, %f578;
	fma.rn.f32 	%f580, %f579, 0f3BBB989D, 0f3F000000;
	cvt.sat.f32.f32 	%f581, %f580;
	fma.rm.f32 	%f582, %f581, %f293, %f292;
	add.f32 	%f583, %f582, 0fCB40007F;
	neg.f32 	%f584, %f583;
	fma.rn.f32 	%f585, %f579, 0f3FB8AA3B, %f584;
	fma.rn.f32 	%f586, %f579, 0f32A57060, %f585;
	mov.b32 	%r121, %f582;
	shl.b32 	%r122, %r121, 23;
	mov.b32 	%f587, %r122;
	ex2.approx.ftz.f32 	%f588, %f586;
	mul.f32 	%f589, %f588, %f587;
	mul.f32 	%f590, %f589, 0f00000000;
	sub.f32 	%f591, %f2245, %f578;
	fma.rn.f32 	%f592, %f591, 0f3BBB989D, 0f3F000000;
	cvt.sat.f32.f32 	%f593, %f592;
	fma.rm.f32 	%f594, %f593, %f293, %f292;
	add.f32 	%f595, %f594, 0fCB40007F;
	neg.f32 	%f596, %f595;
	fma.rn.f32 	%f597, %f591, 0f3FB8AA3B, %f596;
	fma.rn.f32 	%f598, %f591, 0f32A57060, %f597;
	mov.b32 	%r123, %f594;
	shl.b32 	%r124, %r123, 23;
	mov.b32 	%f599, %r124;
	ex2.approx.ftz.f32 	%f600, %f598;
	fma.rn.f32 	%f601, %f600, %f599, %f590;
	max.f32 	%f602, %f578, %f2244;
	sub.f32 	%f603, %f578, %f602;
	fma.rn.f32 	%f604, %f603, 0f3BBB989D, 0f3F000000;
	cvt.sat.f32.f32 	%f605, %f604;
	fma.rm.f32 	%f606, %f605, %f293, %f292;
	add.f32 	%f607, %f606, 0fCB40007F;
	neg.f32 	%f608, %f607;
	fma.rn.f32 	%f609, %f603, 0f3FB8AA3B, %f608;
	fma.rn.f32 	%f610, %f603, 0f32A57060, %f609;
	mov.b32 	%r125, %f606;
	shl.b32 	%r126, %r125, 23;
	mov.b32 	%f611, %r126;
	ex2.approx.ftz.f32 	%f612, %f610;
	mul.f32 	%f613, %f612, %f611;
	mul.f32 	%f614, %f601, %f613;
	sub.f32 	%f615, %f2244, %f602;
	fma.rn.f32 	%f616, %f615, 0f3BBB989D, 0f3F000000;
	cvt.sat.f32.f32 	%f617, %f616;
	fma.rm.f32 	%f618, %f617, %f293, %f292;
	add.f32 	%f619, %f618, 0fCB40007F;
	neg.f32 	%f620, %f619;
	fma.rn.f32 	%f621, %f615, 0f3FB8AA3B, %f620;
	fma.rn.f32 	%f622, %f615, 0f32A57060, %f621;
	mov.b32 	%r127, %f618;
	shl.b32 	%r128, %r127, 23;
	mov.b32 	%f623, %r128;
	ex2.approx.ftz.f32 	%f624, %f622;
	fma.rn.f32 	%f625, %f624, %f623, %f614;
	max.f32 	%f626, %f2243, 0fFF7FFFFF;
	sub.f32 	%f627, %f288, %f626;
	fma.rn.f32 	%f628, %f627, 0f3BBB989D, 0f3F000000;
	cvt.sat.f32.f32 	%f629, %f628;
	fma.rm.f32 	%f630, %f629, %f293, %f292;
	add.f32 	%f631, %f630, 0fCB40007F;
	neg.f32 	%f632, %f631;
	fma.rn.f32 	%f633, %f627, 0f3FB8AA3B, %f632;
	fma.rn.f32 	%f634, %f627, 0f32A57060, %f633;
	mov.b32 	%r129, %f630;
	shl.b32 	%r130, %r129, 23;
	mov.b32 	%f635, %r130;
	ex2.approx.ftz.f32 	%f636, %f634;
	mul.f32 	%f637, %f636, %f635;
	mul.f32 	%f638, %f637, 0f00000000;
	sub.f32 	%f639, %f2243, %f626;
	fma.rn.f32 	%f640, %f639, 0f3BBB989D, 0f3F000000;
	cvt.sat.f32.f32 	%f641, %f640;
	fma.rm.f32 	%f642, %f641, %f293, %f292;
	add.f32 	%f643, %f642, 0fCB40007F;
	neg.f32 	%f644, %f643;
	fma.rn.f32 	%f645, %f639, 0f3FB8AA3B, %f644;
	fma.rn.f32 	%f646, %f639, 0f32A57060, %f645;
	mov.b32 	%r131, %f642;
	shl.b32 	%r132, %r131, 23;
	mov.b32 	%f647, %r132;
	ex2.approx.ftz.f32 	%f648, %f646;
	fma.rn.f32 	%f649, %f648, %f647, %f638;
	max.f32 	%f650, %f626, %f2242;
	sub.f32 	%f651, %f626, %f650;
	fma.rn.f32 	%f652, %f651, 0f3BBB989D, 0f3F000000;
	cvt.sat.f32.f32 	%f653, %f652;
	fma.rm.f32 	%f654, %f653, %f293, %f292;
	add.f32 	%f655, %f654, 0fCB40007F;
	neg.f32 	%f656, %f655;
	fma.rn.f32 	%f657, %f651, 0f3FB8AA3B, %f656;
	fma.rn.f32 	%f658, %f651, 0f32A57060, %f657;
	mov.b32 	%r133, %f654;
	shl.b32 	%r134, %r133, 23;
	mov.b32 	%f659, %r134;
	ex2.approx.ftz.f32 	%f660, %f658;
	mul.f32 	%f661, %f660, %f659;
	mul.f32 	%f662, %f649, %f661;
	sub.f32 	%f663, %f2242, %f650;
	fma.rn.f32 	%f664, %f663, 0f3BBB989D, 0f3F000000;
	cvt.sat.f32.f32 	%f665, %f664;
	fma.rm.f32 	%f666, %f665, %f293, %f292;
	add.f32 	%f667, %f666, 0fCB40007F;
	neg.f32 	%f668, %f667;
	fma.rn.f32 	%f669, %f663, 0f3FB8AA3B, %f668;
	fma.rn.f32 	%f670, %f663, 0f32A57060, %f669;
	mov.b32 	%r135, %f666;
	shl.b32 	%r136, %r135, 23;
	mov.b32 	%f671, %r136;
	ex2.approx.ftz.f32 	%f672, %f670;
	fma.rn.f32 	%f673, %f672, %f671, %f662;
	mov.b32 	%r137, %f314;
	shfl.sync.down.b32	%r138|%p6, %r137, 1, 31, -1;
	mov.b32 	%f674, %r138;
	mov.b32 	%r139, %f337;
	shfl.sync.down.b32	%r140|%p7, %r139, 1, 31, -1;
	mov.b32 	%f675, %r140;
	max.f32 	%f676, %f314, %f674;
	sub.f32 	%f677, %f314, %f676;
	fma.rn.f32 	%f678, %f677, 0f3BBB989D, 0f3F000000;
	cvt.sat.f32.f32 	%f679, %f678;
	fma.rm.f32 	%f680, %f679, %f293, %f292;
	add.f32 	%f681, %f680, 0fCB40007F;
	neg.f32 	%f682, %f681;
	fma.rn.f32 	%f683, %f677, 0f3FB8AA3B, %f682;
	fma.rn.f32 	%f684, %f677, 0f32A57060, %f683;
	mov.b32 	%r141, %f680;
	shl.b32 	%r142, %r141, 23;
	mov.b32 	%f685, %r142;
	ex2.approx.ftz.f32 	%f686, %f684;
	mul.f32 	%f687, %f686, %f685;
	sub.f32 	%f688, %f674, %f676;
	fma.rn.f32 	%f689, %f688, 0f3BBB989D, 0f3F000000;
	cvt.sat.f32.f32 	%f690, %f689;
	fma.rm.f32 	%f691, %f690, %f293, %f292;
	add.f32 	%f692, %f691, 0fCB40007F;
	neg.f32 	%f693, %f692;
	fma.rn.f32 	%f694, %f688, 0f3FB8AA3B, %f693;
	fma.rn.f32 	%f695, %f688, 0f32A57060, %f694;
	mov.b32 	%r143, %f691;
	shl.b32 	%r144, %r143, 23;
	mov.b32 	%f696, %r144;
	ex2.approx.ftz.f32 	%f697, %f695;
	mul.f32 	%f698, %f697, %f696;
	mul.f32 	%f699, %f698, %f675;
	fma.rn.f32 	%f700, %f337, %f687, %f699;
	mov.b32 	%r145, %f676;
	shfl.sync.down.b32	%r146|%p8, %r145, 2, 31, -1;
	mov.b32 	%f701, %r146;
	mov.b32 	%r147, %f700;
	shfl.sync.down.b32	%r148|%p9, %r147, 2, 31, -1;
	mov.b32 	%f702, %r148;
	max.f32 	%f703, %f676, %f701;
	sub.f32 	%f704, %f676, %f703;
	fma.rn.f32 	%f705, %f704, 0f3BBB989D, 0f3F000000;
	cvt.sat.f32.f32 	%f706, %f705;
	fma.rm.f32 	%f707, %f706, %f293, %f292;
	add.f32 	%f708, %f707, 0fCB40007F;
	neg.f32 	%f709, %f708;
	fma.rn.f32 	%f710, %f704, 0f3FB8AA3B, %f709;
	fma.rn.f32 	%f711, %f704, 0f32A57060, %f710;
	mov.b32 	%r149, %f707;
	shl.b32 	%r150, %r149, 23;
	mov.b32 	%f712, %r150;
	ex2.approx.ftz.f32 	%f713, %f711;
	mul.f32 	%f714, %f713, %f712;
	sub.f32 	%f715, %f701, %f703;
	fma.rn.f32 	%f716, %f715, 0f3BBB989D, 0f3F000000;
	cvt.sat.f32.f32 	%f717, %f716;
	fma.rm.f32 	%f718, %f717, %f293, %f292;
	add.f32 	%f719, %f718, 0fCB40007F;
	neg.f32 	%f720, %f719;
	fma.rn.f32 	%f721, %f715, 0f3FB8AA3B, %f720;
	fma.rn.f32 	%f722, %f715, 0f32A57060, %f721;
	mov.b32 	%r151, %f718;
	shl.b32 	%r152, %r151, 23;
	mov.b32 	%f723, %r152;
	ex2.approx.ftz.f32 	%f724, %f722;
	mul.f32 	%f725, %f724, %f723;
	mul.f32 	%f726, %f725, %f702;
	fma.rn.f32 	%f727, %f700, %f714, %f726;
	mov.b32 	%r153, %f703;
	shfl.sync.down.b32	%r154|%p10, %r153, 4, 31, -1;
	mov.b32 	%f728, %r154;
	mov.b32 	%r155, %f727;
	shfl.sync.down.b32	%r156|%p11, %r155, 4, 31, -1;
	mov.b32 	%f729, %r156;
	max.f32 	%f730, %f703, %f728;
	sub.f32 	%f731, %f703, %f730;
	fma.rn.f32 	%f732, %f731, 0f3BBB989D, 0f3F000000;
	cvt.sat.f32.f32 	%f733, %f732;
	fma.rm.f32 	%f734, %f733, %f293, %f292;
	add.f32 	%f735, %f734, 0fCB40007F;
	neg.f32 	%f736, %f735;
	fma.rn.f32 	%f737, %f731, 0f3FB8AA3B, %f736;
	fma.rn.f32 	%f738, %f731, 0f32A57060, %f737;
	mov.b32 	%r157, %f734;
	shl.b32 	%r158, %r157, 23;
	mov.b32 	%f739, %r158;
	ex2.approx.ftz.f32 	%f740, %f738;
	mul.f32 	%f741, %f740, %f739;
	sub.f32 	%f742, %f728, %f730;
	fma.rn.f32 	%f743, %f742, 0f3BBB989D, 0f3F000000;
	cvt.sat.f32.f32 	%f744, %f743;
	fma.rm.f32 	%f745, %f744, %f293, %f292;
	add.f32 	%f746, %f745, 0fCB40007F;
	neg.f32 	%f747, %f746;
	fma.rn.f32 	%f748, %f742, 0f3FB8AA3B, %f747;
	fma.rn.f32 	%f749, %f742, 0f32A57060, %f748;
	mov.b32 	%r159, %f745;
	shl.b32 	%r160, %r159, 23;
	mov.b32 	%f750, %r160;
	ex2.approx.ftz.f32 	%f751, %f749;
	mul.f32 	%f752, %f751, %f750;
	mul.f32 	%f753, %f752, %f729;
	fma.rn.f32 	%f754, %f727, %f741, %f753;
	mov.b32 	%r161, %f730;
	shfl.sync.down.b32	%r162|%p12, %r161, 8, 31, -1;
	mov.b32 	%f755, %r162;
	mov.b32 	%r163, %f754;
	shfl.sync.down.b32	%r164|%p13, %r163, 8, 31, -1;
	mov.b32 	%f756, %r164;
	max.f32 	%f757, %f730, %f755;
	sub.f32 	%f758, %f730, %f757;
	fma.rn.f32 	%f759, %f758, 0f3BBB989D, 0f3F000000;
	cvt.sat.f32.f32 	%f760, %f759;
	fma.rm.f32 	%f761, %f760, %f293, %f292;
	add.f32 	%f762, %f761, 0fCB40007F;
	neg.f32 	%f763, %f762;
	fma.rn.f32 	%f764, %f758, 0f3FB8AA3B, %f763;
	fma.rn.f32 	%f765, %f758, 0f32A57060, %f764;
	mov.b32 	%r165, %f761;
	shl.b32 	%r166, %r165, 23;
	mov.b32 	%f766, %r166;
	ex2.approx.ftz.f32 	%f767, %f765;
	mul.f32 	%f768, %f767, %f766;
	sub.f32 	%f769, %f755, %f757;
	fma.rn.f32 	%f770, %f769, 0f3BBB989D, 0f3F000000;
	cvt.sat.f32.f32 	%f771, %f770;
	fma.rm.f32 	%f772, %f771, %f293, %f292;
	add.f32 	%f773, %f772, 0fCB40007F;
	neg.f32 	%f774, %f773;
	fma.rn.f32 	%f775, %f769, 0f3FB8AA3B, %f774;
	fma.rn.f32 	%f776, %f769, 0f32A57060, %f775;
	mov.b32 	%r167, %f772;
	shl.b32 	%r168, %r167, 23;
	mov.b32 	%f777, %r168;
	ex2.approx.ftz.f32 	%f778, %f776;
	mul.f32 	%f779, %f778, %f777;
	mul.f32 	%f780, %f779, %f756;
	fma.rn.f32 	%f781, %f754, %f768, %f780;
	mov.b32 	%r169, %f757;
	shfl.sync.down.b32	%r170|%p14, %r169, 16, 31, -1;
	mov.b32 	%f782, %r170;
	mov.b32 	%r171, %f781;
	shfl.sync.down.b32	%r172|%p15, %r171, 16, 31, -1;
	mov.b32 	%f783, %r172;
	max.f32 	%f2265, %f757, %f782;
	sub.f32 	%f784, %f757, %f2265;
	fma.rn.f32 	%f785, %f784, 0f3BBB989D, 0f3F000000;
	cvt.sat.f32.f32 	%f786, %f785;
	fma.rm.f32 	%f787, %f786, %f293, %f292;
	add.f32 	%f788, %f787, 0fCB40007F;
	neg.f32 	%f789, %f788;
	fma.rn.f32 	%f790, %f784, 0f3FB8AA3B, %f789;
	fma.rn.f32 	%f791, %f784, 0f32A57060, %f790;
	mov.b32 	%r173, %f787;
	shl.b32 	%r174, %r173, 23;
	mov.b32 	%f792, %r174;
	ex2.approx.ftz.f32 	%f793, %f791;
	mul.f32 	%f794, %f793, %f792;
	sub.f32 	%f795, %f782, %f2265;
	fma.rn.f32 	%f796, %f795, 0f3BBB989D, 0f3F000000;
	cvt.sat.f32.f32 	%f797, %f796;
	fma.rm.f32 	%f798, %f797, %f293, %f292;
	add.f32 	%f799, %f798, 0fCB40007F;
	neg.f32 	%f800, %f799;
	fma.rn.f32 	%f801, %f795, 0f3FB8AA3B, %f800;
	fma.rn.f32 	%f802, %f795, 0f32A57060, %f801;
	mov.b32 	%r175, %f798;
	shl.b32 	%r176, %r175, 23;
	mov.b32 	%f803, %r176;
	ex2.approx.ftz.f32 	%f804, %f802;
	mul.f32 	%f805, %f804, %f803;
	mul.f32 	%f806, %f805, %f783;
	fma.rn.f32 	%f82, %f781, %f794, %f806;
	mov.b32 	%r177, %f362;
	shfl.sync.down.b32	%r178|%p16, %r177, 1, 31, -1;
	mov.b32 	%f807, %r178;
	mov.b32 	%r179, %f385;
	shfl.sync.down.b32	%r180|%p17, %r179, 1, 31, -1;
	mov.b32 	%f808, %r180;
	max.f32 	%f809, %f362, %f807;
	sub.f32 	%f810, %f362, %f809;
	fma.rn.f32 	%f811, %f810, 0f3BBB989D, 0f3F000000;
	cvt.sat.f32.f32 	%f812, %f811;
	fma.rm.f32 	%f813, %f812, %f293, %f292;
	add.f32 	%f814, %f813, 0fCB40007F;
	neg.f32 	%f815, %f814;
	fma.rn.f32 	%f816, %f810, 0f3FB8AA3B, %f815;
	fma.rn.f32 	%f817, %f810, 0f32A57060, %f816;
	mov.b32 	%r181, %f813;
	shl.b32 	%r182, %r181, 23;
	mov.b32 	%f818, %r182;
	ex2.approx.ftz.f32 	%f819, %f817;
	mul.f32 	%f820, %f819, %f818;
	sub.f32 	%f821, %f807, %f809;
	fma.rn.f32 	%f822, %f821, 0f3BBB989D, 0f3F000000;
	cvt.sat.f32.f32 	%f823, %f822;
	fma.rm.f32 	%f824, %f823, %f293, %f292;
	add.f32 	%f825, %f824, 0fCB40007F;
	neg.f32 	%f826, %f825;
	fma.rn.f32 	%f827, %f821, 0f3FB8AA3B, %f826;
	fma.rn.f32 	%f828, %f821, 0f32A57060, %f827;
	mov.b32 	%r183, %f824;
	shl.b32 	%r184, %r183, 23;
	mov.b32 	%f829, %r184;
	ex2.approx.ftz.f32 	%f830, %f828;
	mul.f32 	%f831, %f830, %f829;
	mul.f32 	%f832, %f831, %f808;
	fma.rn.f32 	%f833, %f385, %f820, %f832;
	mov.b32 	%r185, %f809;
	shfl.sync.down.b32	%r186|%p18, %r185, 2, 31, -1;
	mov.b32 	%f834, %r186;
	mov.b32 	%r187, %f833;
	shfl.sync.down.b32	%r188|%p19, %r187, 2, 31, -1;
	mov.b32 	%f835, %r188;
	max.f32 	%f836, %f809, %f834;
	sub.f32 	%f837, %f809, %f836;
	fma.rn.f32 	%f838, %f837, 0f3BBB989D, 0f3F000000;
	cvt.sat.f32.f32 	%f839, %f838;
	fma.rm.f32 	%f840, %f839, %f293, %f292;
	add.f32 	%f841, %f840, 0fCB40007F;
	neg.f32 	%f842, %f841;
	fma.rn.f32 	%f843, %f837, 0f3FB8AA3B, %f842;
	fma.rn.f32 	%f844, %f837, 0f32A57060, %f843;
	mov.b32 	%r189, %f840;
	shl.b32 	%r190, %r189, 23;
	mov.b32 	%f845, %r190;
	ex2.approx.ftz.f32 	%f846, %f844;
	mul.f32 	%f847, %f846, %f845;
	sub.f32 	%f848, %f834, %f836;
	fma.rn.f32 	%f849, %f848, 0f3BBB989D, 0f3F000000;
	cvt.sat.f32.f32 	%f850, %f849;
	fma.rm.f32 	%f851, %f850, %f293, %f292;
	add.f32 	%f852, %f851, 0fCB40007F;
	neg.f32 	%f853, %f852;
	fma.rn.f32 	%f854, %f848, 0f3FB8AA3B, %f853;
	fma.rn.f32 	%f855, %f848, 0f32A57060, %f854;
	mov.b32 	%r191, %f851;
	shl.b32 	%r192, %r191, 23;
	mov.b32 	%f856, %r192;
	ex2.approx.ftz.f32 	%f857, %f855;
	mul.f32 	%f858, %f857, %f856;
	mul.f32 	%f859, %f858, %f835;
	fma.rn.f32 	%f860, %f833, %f847, %f859;
	mov.b32 	%r193, %f836;
	shfl.sync.down.b32	%r194|%p20, %r193, 4, 31, -1;
	mov.b32 	%f861, %r194;
	mov.b32 	%r195, %f860;
	shfl.sync.down.b32	%r196|%p21, %r195, 4, 31, -1;
	mov.b32 	%f862, %r196;
	max.f32 	%f863, %f836, %f861;
	sub.f32 	%f864, %f836, %f863;
	fma.rn.f32 	%f865, %f864, 0f3BBB989D, 0f3F000000;
	cvt.sat.f32.f32 	%f866, %f865;
	fma.rm.f32 	%f867, %f866, %f293, %f292;
	add.f32 	%f868, %f867, 0fCB40007F;
	neg.f32 	%f869, %f868;
	fma.rn.f32 	%f870, %f864, 0f3FB8AA3B, %f869;
	fma.rn.f32 	%f871, %f864, 0f32A57060, %f870;
	mov.b32 	%r197, %f867;
	shl.b32 	%r198, %r197, 23;
	mov.b32 	%f872, %r198;
	ex2.approx.ftz.f32 	%f873, %f871;
	mul.f32 	%f874, %f873, %f872;
	sub.f32 	%f875, %f861, %f863;
	fma.rn.f32 	%f876, %f875, 0f3BBB989D, 0f3F000000;
	cvt.sat.f32.f32 	%f877, %f876;
	fma.rm.f32 	%f878, %f877, %f293, %f292;
	add.f32 	%f879, %f878, 0fCB40007F;
	neg.f32 	%f880, %f879;
	fma.rn.f32 	%f881, %f875, 0f3FB8AA3B, %f880;
	fma.rn.f32 	%f882, %f875, 0f32A57060, %f881;
	mov.b32 	%r199, %f878;
	shl.b32 	%r200, %r199, 23;
	mov.b32 	%f883, %r200;
	ex2.approx.ftz.f32 	%f884, %f882;
	mul.f32 	%f885, %f884, %f883;
	mul.f32 	%f886, %f885, %f862;
	fma.rn.f32 	%f887, %f860, %f874, %f886;
	mov.b32 	%r201, %f863;
	shfl.sync.down.b32	%r202|%p22, %r201, 8, 31, -1;
	mov.b32 	%f888, %r202;
	mov.b32 	%r203, %f887;
	shfl.sync.down.b32	%r204|%p23, %r203, 8, 31, -1;
	mov.b32 	%f889, %r204;
	max.f32 	%f890, %f863, %f888;
	sub.f32 	%f891, %f863, %f890;
	fma.rn.f32 	%f892, %f891, 0f3BBB989D, 0f3F000000;
	cvt.sat.f32.f32 	%f893, %f892;
	fma.rm.f32 	%f894, %f893, %f293, %f292;
	add.f32 	%f895, %f894, 0fCB40007F;
	neg.f32 	%f896, %f895;
	fma.rn.f32 	%f897, %f891, 0f3FB8AA3B, %f896;
	fma.rn.f32 	%f898, %f891, 0f32A57060, %f897;
	mov.b32 	%r205, %f894;
	shl.b32 	%r206, %r205, 23;
	mov.b32 	%f899, %r206;
	ex2.approx.ftz.f32 	%f900, %f898;
	mul.f32 	%f901, %f900, %f899;
	sub.f32 	%f902, %f888, %f890;
	fma.rn.f32 	%f903, %f902, 0f3BBB989D, 0f3F000000;
	cvt.sat.f32.f32 	%f904, %f903;
	fma.rm.f32 	%f905, %f904, %f293, %f292;
	add.f32 	%f906, %f905, 0fCB40007F;
	neg.f32 	%f907, %f906;
	fma.rn.f32 	%f908, %f902, 0f3FB8AA3B, %f907;
	fma.rn.f32 	%f909, %f902, 0f32A57060, %f908;
	mov.b32 	%r207, %f905;
	shl.b32 	%r208, %r207, 23;
	mov.b32 	%f910, %r208;
	ex2.approx.ftz.f32 	%f911, %f909;
	mul.f32 	%f912, %f911, %f910;
	mul.f32 	%f913, %f912, %f889;
	fma.rn.f32 	%f914, %f887, %f901, %f913;
	mov.b32 	%r209, %f890;
	shfl.sync.down.b32	%r210|%p24, %r209, 16, 31, -1;
	mov.b32 	%f915, %r210;
	mov.b32 	%r211, %f914;
	shfl.sync.down.b32	%r212|%p25, %r211, 16, 31, -1;
	mov.b32 	%f916, %r212;
	max.f32 	%f2264, %f890, %f915;
	sub.f32 	%f917, %f890, %f2264;
	fma.rn.f32 	%f918, %f917, 0f3BBB989D, 0f3F000000;
	cvt.sat.f32.f32 	%f919, %f918;
	fma.rm.f32 	%f920, %f919, %f293, %f292;
	add.f32 	%f921, %f920, 0fCB40007F;
	neg.f32 	%f922, %f921;
	fma.rn.f32 	%f923, %f917, 0f3FB8AA3B, %f922;
	fma.rn.f32 	%f924, %f917, 0f32A57060, %f923;
	mov.b32 	%r213, %f920;
	shl.b32 	%r214, %r213, 23;
	mov.b32 	%f925, %r214;
	ex2.approx.ftz.f32 	%f926, %f924;
	mul.f32 	%f927, %f926, %f925;
	sub.f32 	%f928, %f915, %f2264;
	fma.rn.f32 	%f929, %f928, 0f3BBB989D, 0f3F000000;
	cvt.sat.f32.f32 	%f930, %f929;
	fma.rm.f32 	%f931, %f930, %f293, %f292;
	add.f32 	%f932, %f931, 0fCB40007F;
	neg.f32 	%f933, %f932;
	fma.rn.f32 	%f934, %f928, 0f3FB8AA3B, %f933;
	fma.rn.f32 	%f935, %f928, 0f32A57060, %f934;
	mov.b32 	%r215, %f931;
	shl.b32 	%r216, %r215, 23;
	mov.b32 	%f936, %r216;
	ex2.approx.ftz.f32 	%f937, %f935;
	mul.f32 	%f938, %f937, %f936;
	mul.f32 	%f939, %f938, %f916;
	fma.rn.f32 	%f84, %f914, %f927, %f939;
	mov.b32 	%r217, %f410;
	shfl.sync.down.b32	%r218|%p26, %r217, 1, 31, -1;
	mov.b32 	%f940, %r218;
	mov.b32 	%r219, %f433;
	shfl.sync.down.b32	%r220|%p27, %r219, 1, 31, -1;
	mov.b32 	%f941, %r220;
	max.f32 	%f942, %f410, %f940;
	sub.f32 	%f943, %f410, %f942;
	fma.rn.f32 	%f944, %f943, 0f3BBB989D, 0f3F000000;
	cvt.sat.f32.f32 	%f945, %f944;
	fma.rm.f32 	%f946, %f945, %f293, %f292;
	add.f32 	%f947, %f946, 0fCB40007F;
	neg.f32 	%f948, %f947;
	fma.rn.f32 	%f949, %f943, 0f3FB8AA3B, %f948;
	fma.rn.f32 	%f950, %f943, 0f32A57060, %f949;
	mov.b32 	%r221, %f946;
	shl.b32 	%r222, %r221, 23;
	mov.b32 	%f951, %r222;
	ex2.approx.ftz.f32 	%f952, %f950;
	mul.f32 	%f953, %f952, %f951;
	sub.f32 	%f954, %f940, %f942;
	fma.rn.f32 	%f955, %f954, 0f3BBB989D, 0f3F000000;
	cvt.sat.f32.f32 	%f956, %f955;
	fma.rm.f32 	%f957, %f956, %f293, %f292;
	add.f32 	%f958, %f957, 0fCB40007F;
	neg.f32 	%f959, %f958;
	fma.rn.f32 	%f960, %f954, 0f3FB8AA3B, %f959;
	fma.rn.f32 	%f961, %f954, 0f32A57060, %f960;
	mov.b32 	%r223, %f957;
	shl.b32 	%r224, %r223, 23;
	mov.b32 	%f962, %r224;
	ex2.approx.ftz.f32 	%f963, %f961;
	mul.f32 	%f964, %f963, %f962;
	mul.f32 	%f965, %f964, %f941;
	fma.rn.f32 	%f966, %f433, %f953, %f965;
	mov.b32 	%r225, %f942;
	shfl.sync.down.b32	%r226|%p28, %r225, 2, 31, -1;
	mov.b32 	%f967, %r226;
	mov.b32 	%r227, %f966;
	shfl.sync.down.b32	%r228|%p29, %r227, 2, 31, -1;
	mov.b32 	%f968, %r228;
	max.f32 	%f969, %f942, %f967;
	sub.f32 	%f970, %f942, %f969;
	fma.rn.f32 	%f971, %f970, 0f3BBB989D, 0f3F000000;
	cvt.sat.f32.f32 	%f972, %f971;
	fma.rm.f32 	%f973, %f972, %f293, %f292;
	add.f32 	%f974, %f973, 0fCB40007F;
	neg.f32 	%f975, %f974;
	fma.rn.f32 	%f976, %f970, 0f3FB8AA3B, %f975;
	fma.rn.f32 	%f977, %f970, 0f32A57060, %f976;
	mov.b32 	%r229, %f973;
	shl.b32 	%r230, %r229, 23;
	mov.b32 	%f978, %r230;
	ex2.approx.ftz.f32 	%f979, %f977;
	mul.f32 	%f980, %f979, %f978;
	sub.f32 	%f981, %f967, %f969;
	fma.rn.f32 	%f982, %f981, 0f3BBB989D, 0f3F000000;
	cvt.sat.f32.f32 	%f983, %f982;
	fma.rm.f32 	%f984, %f983, %f293, %f292;
	add.f32 	%f985, %f984, 0fCB40007F;
	neg.f32 	%f986, %f985;
	fma.rn.f32 	%f987, %f981, 0f3FB8AA3B, %f986;
	fma.rn.f32 	%f988, %f981, 0f32A57060, %f987;
	mov.b32 	%r231, %f984;
	shl.b32 	%r232, %r231, 23;
	mov.b32 	%f989, %r232;
	ex2.approx.ftz.f32 	%f990, %f988;
	mul.f32 	%f991, %f990, %f989;
	mul.f32 	%f992, %f991, %f968;
	fma.rn.f32 	%f993, %f966, %f980, %f992;
	mov.b32 	%r233, %f969;
	shfl.sync.down.b32	%r234|%p30, %r233, 4, 31, -1;
	mov.b32 	%f994, %r234;
	mov.b32 	%r235, %f993;
	shfl.sync.down.b32	%r236|%p31, %r235, 4, 31, -1;
	mov.b32 	%f995, %r236;
	max.f32 	%f996, %f969, %f994;
	sub.f32 	%f997, %f969, %f996;
	fma.rn.f32 	%f998, %f997, 0f3BBB989D, 0f3F000000;
	cvt.sat.f32.f32 	%f999, %f998;
	fma.rm.f32 	%f1000, %f999, %f293, %f292;
	add.f32 	%f1001, %f1000, 0fCB40007F;
	neg.f32 	%f1002, %f1001;
	fma.rn.f32 	%f1003, %f997, 0f3FB8AA3B, %f1002;
	fma.rn.f32 	%f1004, %f997, 0f32A57060, %f1003;
	mov.b32 	%r237, %f1000;
	shl.b32 	%r238, %r237, 23;
	mov.b32 	%f1005, %r238;
	ex2.approx.ftz.f32 	%f1006, %f1004;
	mul.f32 	%f1007, %f1006, %f1005;
	sub.f32 	%f1008, %f994, %f996;
	fma.rn.f32 	%f1009, %f1008, 0f3BBB989D, 0f3F000000;
	cvt.sat.f32.f32 	%f1010, %f1009;
	fma.rm.f32 	%f1011, %f1010, %f293, %f292;
	add.f32 	%f1012, %f1011, 0fCB40007F;
	neg.f32 	%f1013, %f1012;
	fma.rn.f32 	%f1014, %f1008, 0f3FB8AA3B, %f1013;
	fma.rn.f32 	%f1015, %f1008, 0f32A57060, %f1014;
	mov.b32 	%r239, %f1011;
	shl.b32 	%r240, %r239, 23;
	mov.b32 	%f1016, %r240;
	ex2.approx.ftz.f32 	%f1017, %f1015;
	mul.f32 	%f1018, %f1017, %f1016;
	mul.f32 	%f1019, %f1018, %f995;
	fma.rn.f32 	%f1020, %f993, %f1007, %f1019;
	mov.b32 	%r241, %f996;
	shfl.sync.down.b32	%r242|%p32, %r241, 8, 31, -1;
	mov.b32 	%f1021, %r242;
	mov.b32 	%r243, %f1020;
	shfl.sync.down.b32	%r244|%p33, %r243, 8, 31, -1;
	mov.b32 	%f1022, %r244;
	max.f32 	%f1023, %f996, %f1021;
	sub.f32 	%f1024, %f996, %f1023;
	fma.rn.f32 	%f1025, %f1024, 0f3BBB989D, 0f3F000000;
	cvt.sat.f32.f32 	%f1026, %f1025;
	fma.rm.f32 	%f1027, %f1026, %f293, %f292;
	add.f32 	%f1028, %f1027, 0fCB40007F;
	neg.f32 	%f1029, %f1028;
	fma.rn.f32 	%f1030, %f1024, 0f3FB8AA3B, %f1029;
	fma.rn.f32 	%f1031, %f1024, 0f32A57060, %f1030;
	mov.b32 	%r245, %f1027;
	shl.b32 	%r246, %r245, 23;
	mov.b32 	%f1032, %r246;
	ex2.approx.ftz.f32 	%f1033, %f1031;
	mul.f32 	%f1034, %f1033, %f1032;
	sub.f32 	%f1035, %f1021, %f1023;
	fma.rn.f32 	%f1036, %f1035, 0f3BBB989D, 0f3F000000;
	cvt.sat.f32.f32 	%f1037, %f1036;
	fma.rm.f32 	%f1038, %f1037, %f293, %f292;
	add.f32 	%f1039, %f1038, 0fCB40007F;
	neg.f32 	%f1040, %f1039;
	fma.rn.f32 	%f1041, %f1035, 0f3FB8AA3B, %f1040;
	fma.rn.f32 	%f1042, %f1035, 0f32A57060, %f1041;
	mov.b32 	%r247, %f1038;
	shl.b32 	%r248, %r247, 23;
	mov.b32 	%f1043, %r248;
	ex2.approx.ftz.f32 	%f1044, %f1042;
	mul.f32 	%f1045, %f1044, %f1043;
	mul.f32 	%f1046, %f1045, %f1022;
	fma.rn.f32 	%f1047, %f1020, %f1034, %f1046;
	mov.b32 	%r249, %f1023;
	shfl.sync.down.b32	%r250|%p34, %r249, 16, 31, -1;
	mov.b32 	%f1048, %r250;
	mov.b32 	%r251, %f1047;
	shfl.sync.down.b32	%r252|%p35, %r251, 16, 31, -1;
	mov.b32 	%f1049, %r252;
	max.f32 	%f2263, %f1023, %f1048;
	sub.f32 	%f1050, %f1023, %f2263;
	fma.rn.f32 	%f1051, %f1050, 0f3BBB989D, 0f3F000000;
	cvt.sat.f32.f32 	%f1052, %f1051;
	fma.rm.f32 	%f1053, %f1052, %f293, %f292;
	add.f32 	%f1054, %f1053, 0fCB40007F;
	neg.f32 	%f1055, %f1054;
	fma.rn.f32 	%f1056, %f1050, 0f3FB8AA3B, %f1055;
	fma.rn.f32 	%f1057, %f1050, 0f32A57060, %f1056;
	mov.b32 	%r253, %f1053;
	shl.b32 	%r254, %r253, 23;
	mov.b32 	%f1058, %r254;
	ex2.approx.ftz.f32 	%f1059, %f1057;
	mul.f32 	%f1060, %f1059, %f1058;
	sub.f32 	%f1061, %f1048, %f2263;
	fma.rn.f32 	%f1062, %f1061, 0f3BBB989D, 0f3F000000;
	cvt.sat.f32.f32 	%f1063, %f1062;
	fma.rm.f32 	%f1064, %f1063, %f293, %f292;
	add.f32 	%f1065, %f1064, 0fCB40007F;
	neg.f32 	%f1066, %f1065;
	fma.rn.f32 	%f1067, %f1061, 0f3FB8AA3B, %f1066;
	fma.rn.f32 	%f1068, %f1061, 0f32A57060, %f1067;
	mov.b32 	%r255, %f1064;
	shl.b32 	%r256, %r255, 23;
	mov.b32 	%f1069, %r256;
	ex2.approx.ftz.f32 	%f1070, %f1068;
	mul.f32 	%f1071, %f1070, %f1069;
	mul.f32 	%f1072, %f1071, %f1049;
	fma.rn.f32 	%f86, %f1047, %f1060, %f1072;
	mov.b32 	%r257, %f458;
	shfl.sync.down.b32	%r258|%p36, %r257, 1, 31, -1;
	mov.b32 	%f1073, %r258;
	mov.b32 	%r259, %f481;
	shfl.sync.down.b32	%r260|%p37, %r259, 1, 31, -1;
	mov.b32 	%f1074, %r260;
	max.f32 	%f1075, %f458, %f1073;
	sub.f32 	%f1076, %f458, %f1075;
	fma.rn.f32 	%f1077, %f1076, 0f3BBB989D, 0f3F000000;
	cvt.sat.f32.f32 	%f1078, %f1077;
	fma.rm.f32 	%f1079, %f1078, %f293, %f292;
	add.f32 	%f1080, %f1079, 0fCB40007F;
	neg.f32 	%f1081, %f1080;
	fma.rn.f32 	%f1082, %f1076, 0f3FB8AA3B, %f1081;
	fma.rn.f32 	%f1083, %f1076, 0f32A57060, %f1082;
	mov.b32 	%r261, %f1079;
	shl.b32 	%r262, %r261, 23;
	mov.b32 	%f1084, %r262;
	ex2.approx.ftz.f32 	%f1085, %f1083;
	mul.f32 	%f1086, %f1085, %f1084;
	sub.f32 	%f1087, %f1073, %f1075;
	fma.rn.f32 	%f1088, %f1087, 0f3BBB989D, 0f3F000000;
	cvt.sat.f32.f32 	%f1089, %f1088;
	fma.rm.f32 	%f1090, %f1089, %f293, %f292;
	add.f32 	%f1091, %f1090, 0fCB40007F;
	neg.f32 	%f1092, %f1091;
	fma.rn.f32 	%f1093, %f1087, 0f3FB8AA3B, %f1092;
	fma.rn.f32 	%f1094, %f1087, 0f32A57060, %f1093;
	mov.b32 	%r263, %f1090;
	shl.b32 	%r264, %r263, 23;
	mov.b32 	%f1095, %r264;
	ex2.approx.ftz.f32 	%f1096, %f1094;
	mul.f32 	%f1097, %f1096, %f1095;
	mul.f32 	%f1098, %f1097, %f1074;
	fma.rn.f32 	%f1099, %f481, %f1086, %f1098;
	mov.b32 	%r265, %f1075;
	shfl.sync.down.b32	%r266|%p38, %r265, 2, 31, -1;
	mov.b32 	%f1100, %r266;
	mov.b32 	%r267, %f1099;
	shfl.sync.down.b32	%r268|%p39, %r267, 2, 31, -1;
	mov.b32 	%f1101, %r268;
	max.f32 	%f1102, %f1075, %f1100;
	sub.f32 	%f1103, %f1075, %f1102;
	fma.rn.f32 	%f1104, %f1103, 0f3BBB989D, 0f3F000000;
	cvt.sat.f32.f32 	%f1105, %f1104;
	fma.rm.f32 	%f1106, %f1105, %f293, %f292;
	add.f32 	%f1107, %f1106, 0fCB40007F;
	neg.f32 	%f1108, %f1107;
	fma.rn.f32 	%f1109, %f1103, 0f3FB8AA3B, %f1108;
	fma.rn.f32 	%f1110, %f1103, 0f32A57060, %f1109;
	mov.b32 	%r269, %f1106;
	shl.b32 	%r270, %r269, 23;
	mov.b32 	%f1111, %r270;
	ex2.approx.ftz.f32 	%f1112, %f1110;
	mul.f32 	%f1113, %f1112, %f1111;
	sub.f32 	%f1114, %f1100, %f1102;
	fma.rn.f32 	%f1115, %f1114, 0f3BBB989D, 0f3F000000;
	cvt.sat.f32.f32 	%f1116, %f1115;
	fma.rm.f32 	%f1117, %f1116, %f293, %f292;
	add.f32 	%f1118, %f1117, 0fCB40007F;
	neg.f32 	%f1119, %f1118;
	fma.rn.f32 	%f1120, %f1114, 0f3FB8AA3B, %f1119;
	fma.rn.f32 	%f1121, %f1114, 0f32A57060, %f1120;
	mov.b32 	%r271, %f1117;
	shl.b32 	%r272, %r271, 23;
	mov.b32 	%f1122, %r272;
	ex2.approx.ftz.f32 	%f1123, %f1121;
	mul.f32 	%f1124, %f1123, %f1122;
	mul.f32 	%f1125, %f1124, %f1101;
	fma.rn.f32 	%f1126, %f1099, %f1113, %f1125;
	mov.b32 	%r273, %f1102;
	shfl.sync.down.b32	%r274|%p40, %r273, 4, 31, -1;
	mov.b32 	%f1127, %r274;
	mov.b32 	%r275, %f1126;
	shfl.sync.down.b32	%r276|%p41, %r275, 4, 31, -1;
	mov.b32 	%f1128, %r276;
	max.f32 	%f1129, %f1102, %f1127;
	sub.f32 	%f1130, %f1102, %f1129;
	fma.rn.f32 	%f1131, %f1130, 0f3BBB989D, 0f3F000000;
	cvt.sat.f32.f32 	%f1132, %f1131;
	fma.rm.f32 	%f1133, %f1132, %f293, %f292;
	add.f32 	%f1134, %f1133, 0fCB40007F;
	neg.f32 	%f1135, %f1134;
	fma.rn.f32 	%f1136, %f1130, 0f3FB8AA3B, %f1135;
	fma.rn.f32 	%f1137, %f1130, 0f32A57060, %f1136;
	mov.b32 	%r277, %f1133;
	shl.b32 	%r278, %r277, 23;
	mov.b32 	%f1138, %r278;
	ex2.approx.ftz.f32 	%f1139, %f1137;
	mul.f32 	%f1140, %f1139, %f1138;
	sub.f32 	%f1141, %f1127, %f1129;
	fma.rn.f32 	%f1142, %f1141, 0f3BBB989D, 0f3F000000;
	cvt.sat.f32.f32 	%f1143, %f1142;
	fma.rm.f32 	%f1144, %f1143, %f293, %f292;
	add.f32 	%f1145, %f1144, 0fCB40007F;
	neg.f32 	%f1146, %f1145;
	fma.rn.f32 	%f1147, %f1141, 0f3FB8AA3B, %f1146;
	fma.rn.f32 	%f1148, %f1141, 0f32A57060, %f1147;
	mov.b32 	%r279, %f1144;
	shl.b32 	%r280, %r279, 23;
	mov.b32 	%f1149, %r280;
	ex2.approx.ftz.f32 	%f1150, %f1148;
	mul.f32 	%f1151, %f1150, %f1149;
	mul.f32 	%f1152, %f1151, %f1128;
	fma.rn.f32 	%f1153, %f1126, %f1140, %f1152;
	mov.b32 	%r281, %f1129;
	shfl.sync.down.b32	%r282|%p42, %r281, 8, 31, -1;
	mov.b32 	%f1154, %r282;
	mov.b32 	%r283, %f1153;
	shfl.sync.down.b32	%r284|%p43, %r283, 8, 31, -1;
	mov.b32 	%f1155, %r284;
	max.f32 	%f1156, %f1129, %f1154;
	sub.f32 	%f1157, %f1129, %f1156;
	fma.rn.f32 	%f1158, %f1157, 0f3BBB989D, 0f3F000000;
	cvt.sat.f32.f32 	%f1159, %f1158;
	fma.rm.f32 	%f1160, %f1159, %f293, %f292;
	add.f32 	%f1161, %f1160, 0fCB40007F;
	neg.f32 	%f1162, %f1161;
	fma.rn.f32 	%f1163, %f1157, 0f3FB8AA3B, %f1162;
	fma.rn.f32 	%f1164, %f1157, 0f32A57060, %f1163;
	mov.b32 	%r285, %f1160;
	shl.b32 	%r286, %r285, 23;
	mov.b32 	%f1165, %r286;
	ex2.approx.ftz.f32 	%f1166, %f1164;
	mul.f32 	%f1167, %f1166, %f1165;
	sub.f32 	%f1168, %f1154, %f1156;
	fma.rn.f32 	%f1169, %f1168, 0f3BBB989D, 0f3F000000;
	cvt.sat.f32.f32 	%f1170, %f1169;
	fma.rm.f32 	%f1171, %f1170, %f293, %f292;
	add.f32 	%f1172, %f1171, 0fCB40007F;
	neg.f32 	%f1173, %f1172;
	fma.rn.f32 	%f1174, %f1168, 0f3FB8AA3B, %f1173;
	fma.rn.f32 	%f1175, %f1168, 0f32A57060, %f1174;
	mov.b32 	%r287, %f1171;
	shl.b32 	%r288, %r287, 23;
	mov.b32 	%f1176, %r288;
	ex2.approx.ftz.f32 	%f1177, %f1175;
	mul.f32 	%f1178, %f1177, %f1176;
	mul.f32 	%f1179, %f1178, %f1155;
	fma.rn.f32 	%f1180, %f1153, %f1167, %f1179;
	mov.b32 	%r289, %f1156;
	shfl.sync.down.b32	%r290|%p44, %r289, 16, 31, -1;
	mov.b32 	%f1181, %r290;
	mov.b32 	%r291, %f1180;
	shfl.sync.down.b32	%r292|%p45, %r291, 16, 31, -1;
	mov.b32 	%f1182, %r292;
	max.f32 	%f2262, %f1156, %f1181;
	sub.f32 	%f1183, %f1156, %f2262;
	fma.rn.f32 	%f1184, %f1183, 0f3BBB989D, 0f3F000000;
	cvt.sat.f32.f32 	%f1185, %f1184;
	fma.rm.f32 	%f1186, %f1185, %f293, %f292;
	add.f32 	%f1187, %f1186, 0fCB40007F;
	neg.f32 	%f1188, %f1187;
	fma.rn.f32 	%f1189, %f1183, 0f3FB8AA3B, %f1188;
	fma.rn.f32 	%f1190, %f1183, 0f32A57060, %f1189;
	mov.b32 	%r293, %f1186;
	shl.b32 	%r294, %r293, 23;
	mov.b32 	%f1191, %r294;
	ex2.approx.ftz.f32 	%f1192, %f1190;
	mul.f32 	%f1193, %f1192, %f1191;
	sub.f32 	%f1194, %f1181, %f2262;
	fma.rn.f32 	%f1195, %f1194, 0f3BBB989D, 0f3F000000;
	cvt.sat.f32.f32 	%f1196, %f1195;
	fma.rm.f32 	%f1197, %f1196, %f293, %f292;
	add.f32 	%f1198, %f1197, 0fCB40007F;
	neg.f32 	%f1199, %f1198;
	fma.rn.f32 	%f1200, %f1194, 0f3FB8AA3B, %f1199;
	fma.rn.f32 	%f1201, %f1194, 0f32A57060, %f1200;
	mov.b32 	%r295, %f1197;
	shl.b32 	%r296, %r295, 23;
	mov.b32 	%f1202, %r296;
	ex2.approx.ftz.f32 	%f1203, %f1201;
	mul.f32 	%f1204, %f1203, %f1202;
	mul.f32 	%f1205, %f1204, %f1182;
	fma.rn.f32 	%f88, %f1180, %f1193, %f1205;
	mov.b32 	%r297, %f506;
	shfl.sync.down.b32	%r298|%p46, %r297, 1, 31, -1;
	mov.b32 	%f1206, %r298;
	mov.b32 	%r299, %f529;
	shfl.sync.down.b32	%r300|%p47, %r299, 1, 31, -1;
	mov.b32 	%f1207, %r300;
	max.f32 	%f1208, %f506, %f1206;
	sub.f32 	%f1209, %f506, %f1208;
	fma.rn.f32 	%f1210, %f1209, 0f3BBB989D, 0f3F000000;
	cvt.sat.f32.f32 	%f1211, %f1210;
	fma.rm.f32 	%f1212, %f1211, %f293, %f292;
	add.f32 	%f1213, %f1212, 0fCB40007F;
	neg.f32 	%f1214, %f1213;
	fma.rn.f32 	%f1215, %f1209, 0f3FB8AA3B, %f1214;
	fma.rn.f32 	%f1216, %f1209, 0f32A57060, %f1215;
	mov.b32 	%r301, %f1212;
	shl.b32 	%r302, %r301, 23;
	mov.b32 	%f1217, %r302;
	ex2.approx.ftz.f32 	%f1218, %f1216;
	mul.f32 	%f1219, %f1218, %f1217;
	sub.f32 	%f1220, %f1206, %f1208;
	fma.rn.f32 	%f1221, %f1220, 0f3BBB989D, 0f3F000000;
	cvt.sat.f32.f32 	%f1222, %f1221;
	fma.rm.f32 	%f1223, %f1222, %f293, %f292;
	add.f32 	%f1224, %f1223, 0fCB40007F;
	neg.f32 	%f1225, %f1224;
	fma.rn.f32 	%f1226, %f1220, 0f3FB8AA3B, %f1225;
	fma.rn.f32 	%f1227, %f1220, 0f32A57060, %f1226;
	mov.b32 	%r303, %f1223;
	shl.b32 	%r304, %r303, 23;
	mov.b32 	%f1228, %r304;
	ex2.approx.ftz.f32 	%f1229, %f1227;
	mul.f32 	%f1230, %f1229, %f1228;
	mul.f32 	%f1231, %f1230, %f1207;
	fma.rn.f32 	%f1232, %f529, %f1219, %f1231;
	mov.b32 	%r305, %f1208;
	shfl.sync.down.b32	%r306|%p48, %r305, 2, 31, -1;
	mov.b32 	%f1233, %r306;
	mov.b32 	%r307, %f1232;
	shfl.sync.down.b32	%r308|%p49, %r307, 2, 31, -1;
	mov.b32 	%f1234, %r308;
	max.f32 	%f1235, %f1208, %f1233;
	sub.f32 	%f1236, %f1208, %f1235;
	fma.rn.f32 	%f1237, %f1236, 0f3BBB989D, 0f3F000000;
	cvt.sat.f32.f32 	%f1238, %f1237;
	fma.rm.f32 	%f1239, %f1238, %f293, %f292;
	add.f32 	%f1240, %f1239, 0fCB40007F;
	neg.f32 	%f1241, %f1240;
	fma.rn.f32 	%f1242, %f1236, 0f3FB8AA3B, %f1241;
	fma.rn.f32 	%f1243, %f1236, 0f32A57060, %f1242;
	mov.b32 	%r309, %f1239;
	shl.b32 	%r310, %r309, 23;
	mov.b32 	%f1244, %r310;
	ex2.approx.ftz.f32 	%f1245, %f1243;
	mul.f32 	%f1246, %f1245, %f1244;
	sub.f32 	%f1247, %f1233, %f1235;
	fma.rn.f32 	%f1248, %f1247, 0f3BBB989D, 0f3F000000;
	cvt.sat.f32.f32 	%f1249, %f1248;
	fma.rm.f32 	%f1250, %f1249, %f293, %f292;
	add.f32 	%f1251, %f1250, 0fCB40007F;
	neg.f32 	%f1252, %f1251;
	fma.rn.f32 	%f1253, %f1247, 0f3FB8AA3B, %f1252;
	fma.rn.f32 	%f1254, %f1247, 0f32A57060, %f1253;
	mov.b32 	%r311, %f1250;
	shl.b32 	%r312, %r311, 23;
	mov.b32 	%f1255, %r312;
	ex2.approx.ftz.f32 	%f1256, %f1254;
	mul.f32 	%f1257, %f1256, %f1255;
	mul.f32 	%f1258, %f1257, %f1234;
	fma.rn.f32 	%f1259, %f1232, %f1246, %f1258;
	mov.b32 	%r313, %f1235;
	shfl.sync.down.b32	%r314|%p50, %r313, 4, 31, -1;
	mov.b32 	%f1260, %r314;
	mov.b32 	%r315, %f1259;
	shfl.sync.down.b32	%r316|%p51, %r315, 4, 31, -1;
	mov.b32 	%f1261, %r316;
	max.f32 	%f1262, %f1235, %f1260;
	sub.f32 	%f1263, %f1235, %f1262;
	fma.rn.f32 	%f1264, %f1263, 0f3BBB989D, 0f3F000000;
	cvt.sat.f32.f32 	%f1265, %f1264;
	fma.rm.f32 	%f1266, %f1265, %f293, %f292;
	add.f32 	%f1267, %f1266, 0fCB40007F;
	neg.f32 	%f1268, %f1267;
	fma.rn.f32 	%f1269, %f1263, 0f3FB8AA3B, %f1268;
	fma.rn.f32 	%f1270, %f1263, 0f32A57060, %f1269;
	mov.b32 	%r317, %f1266;
	shl.b32 	%r318, %r317, 23;
	mov.b32 	%f1271, %r318;
	ex2.approx.ftz.f32 	%f1272, %f1270;
	mul.f32 	%f1273, %f1272, %f1271;
	sub.f32 	%f1274, %f1260, %f1262;
	fma.rn.f32 	%f1275, %f1274, 0f3BBB989D, 0f3F000000;
	cvt.sat.f32.f32 	%f1276, %f1275;
	fma.rm.f32 	%f1277, %f1276, %f293, %f292;
	add.f32 	%f1278, %f1277, 0fCB40007F;
	neg.f32 	%f1279, %f1278;
	fma.rn.f32 	%f1280, %f1274, 0f3FB8AA3B, %f1279;
	fma.rn.f32 	%f1281, %f1274, 0f32A57060, %f1280;
	mov.b32 	%r319, %f1277;
	shl.b32 	%r320, %r319, 23;
	mov.b32 	%f1282, %r320;
	ex2.approx.ftz.f32 	%f1283, %f1281;
	mul.f32 	%f1284, %f1283, %f1282;
	mul.f32 	%f1285, %f1284, %f1261;
	fma.rn.f32 	%f1286, %f1259, %f1273, %f1285;
	mov.b32 	%r321, %f1262;
	shfl.sync.down.b32	%r322|%p52, %r321, 8, 31, -1;
	mov.b32 	%f1287, %r322;
	mov.b32 	%r323, %f1286;
	shfl.sync.down.b32	%r324|%p53, %r323, 8, 31, -1;
	mov.b32 	%f1288, %r324;
	max.f32 	%f1289, %f1262, %f1287;
	sub.f32 	%f1290, %f1262, %f1289;
	fma.rn.f32 	%f1291, %f1290, 0f3BBB989D, 0f3F000000;
	cvt.sat.f32.f32 	%f1292, %f1291;
	fma.rm.f32 	%f1293, %f1292, %f293, %f292;
	add.f32 	%f1294, %f1293, 0fCB40007F;
	neg.f32 	%f1295, %f1294;
	fma.rn.f32 	%f1296, %f1290, 0f3FB8AA3B, %f1295;
	fma.rn.f32 	%f1297, %f1290, 0f32A57060, %f1296;
	mov.b32 	%r325, %f1293;
	shl.b32 	%r326, %r325, 23;
	mov.b32 	%f1298, %r326;
	ex2.approx.ftz.f32 	%f1299, %f1297;
	mul.f32 	%f1300, %f1299, %f1298;
	sub.f32 	%f1301, %f1287, %f1289;
	fma.rn.f32 	%f1302, %f1301, 0f3BBB989D, 0f3F000000;
	cvt.sat.f32.f32 	%f1303, %f1302;
	fma.rm.f32 	%f1304, %f1303, %f293, %f292;
	add.f32 	%f1305, %f1304, 0fCB40007F;
	neg.f32 	%f1306, %f1305;
	fma.rn.f32 	%f1307, %f1301, 0f3FB8AA3B, %f1306;
	fma.rn.f32 	%f1308, %f1301, 0f32A57060, %f1307;
	mov.b32 	%r327, %f1304;
	shl.b32 	%r328, %r327, 23;
	mov.b32 	%f1309, %r328;
	ex2.approx.ftz.f32 	%f1310, %f1308;
	mul.f32 	%f1311, %f1310, %f1309;
	mul.f32 	%f1312, %f1311, %f1288;
	fma.rn.f32 	%f1313, %f1286, %f1300, %f1312;
	mov.b32 	%r329, %f1289;
	shfl.sync.down.b32	%r330|%p54, %r329, 16, 31, -1;
	mov.b32 	%f1314, %r330;
	mov.b32 	%r331, %f1313;
	shfl.sync.down.b32	%r332|%p55, %r331, 16, 31, -1;
	mov.b32 	%f1315, %r332;
	max.f32 	%f2261, %f1289, %f1314;
	sub.f32 	%f1316, %f1289, %f2261;
	fma.rn.f32 	%f1317, %f1316, 0f3BBB989D, 0f3F000000;
	cvt.sat.f32.f32 	%f1318, %f1317;
	fma.rm.f32 	%f1319, %f1318, %f293, %f292;
	add.f32 	%f1320, %f1319, 0fCB40007F;
	neg.f32 	%f1321, %f1320;
	fma.rn.f32 	%f1322, %f1316, 0f3FB8AA3B, %f1321;
	fma.rn.f32 	%f1323, %f1316, 0f32A57060, %f1322;
	mov.b32 	%r333, %f1319;
	shl.b32 	%r334, %r333, 23;
	mov.b32 	%f1324, %r334;
	ex2.approx.ftz.f32 	%f1325, %f1323;
	mul.f32 	%f1326, %f1325, %f1324;
	sub.f32 	%f1327, %f1314, %f2261;
	fma.rn.f32 	%f1328, %f1327, 0f3BBB989D, 0f3F000000;
	cvt.sat.f32.f32 	%f1329, %f1328;
	fma.rm.f32 	%f1330, %f1329, %f293, %f292;
	add.f32 	%f1331, %f1330, 0fCB40007F;
	neg.f32 	%f1332, %f1331;
	fma.rn.f32 	%f1333, %f1327, 0f3FB8AA3B, %f1332;
	fma.rn.f32 	%f1334, %f1327, 0f32A57060, %f1333;
	mov.b32 	%r335, %f1330;
	shl.b32 	%r336, %r335, 23;
	mov.b32 	%f1335, %r336;
	ex2.approx.ftz.f32 	%f1336, %f1334;
	mul.f32 	%f1337, %f1336, %f1335;
	mul.f32 	%f1338, %f1337, %f1315;
	fma.rn.f32 	%f90, %f1313, %f1326, %f1338;
	mov.b32 	%r337, %f554;
	shfl.sync.down.b32	%r338|%p56, %r337, 1, 31, -1;
	mov.b32 	%f1339, %r338;
	mov.b32 	%r339, %f577;
	shfl.sync.down.b32	%r340|%p57, %r339, 1, 31, -1;
	mov.b32 	%f1340, %r340;
	max.f32 	%f1341, %f554, %f1339;
	sub.f32 	%f1342, %f554, %f1341;
	fma.rn.f32 	%f1343, %f1342, 0f3BBB989D, 0f3F000000;
	cvt.sat.f32.f32 	%f1344, %f1343;
	fma.rm.f32 	%f1345, %f1344, %f293, %f292;
	add.f32 	%f1346, %f1345, 0fCB40007F;
	neg.f32 	%f1347, %f1346;
	fma.rn.f32 	%f1348, %f1342, 0f3FB8AA3B, %f1347;
	fma.rn.f32 	%f1349, %f1342, 0f32A57060, %f1348;
	mov.b32 	%r341, %f1345;
	shl.b32 	%r342, %r341, 23;
	mov.b32 	%f1350, %r342;
	ex2.approx.ftz.f32 	%f1351, %f1349;
	mul.f32 	%f1352, %f1351, %f1350;
	sub.f32 	%f1353, %f1339, %f1341;
	fma.rn.f32 	%f1354, %f1353, 0f3BBB989D, 0f3F000000;
	cvt.sat.f32.f32 	%f1355, %f1354;
	fma.rm.f32 	%f1356, %f1355, %f293, %f292;
	add.f32 	%f1357, %f1356, 0fCB40007F;
	neg.f32 	%f1358, %f1357;
	fma.rn.f32 	%f1359, %f1353, 0f3FB8AA3B, %f1358;
	fma.rn.f32 	%f1360, %f1353, 0f32A57060, %f1359;
	mov.b32 	%r343, %f1356;
	shl.b32 	%r344, %r343, 23;
	mov.b32 	%f1361, %r344;
	ex2.approx.ftz.f32 	%f1362, %f1360;
	mul.f32 	%f1363, %f1362, %f1361;
	mul.f32 	%f1364, %f1363, %f1340;
	fma.rn.f32 	%f1365, %f577, %f1352, %f1364;
	mov.b32 	%r345, %f1341;
	shfl.sync.down.b32	%r346|%p58, %r345, 2, 31, -1;
	mov.b32 	%f1366, %r346;
	mov.b32 	%r347, %f1365;
	shfl.sync.down.b32	%r348|%p59, %r347, 2, 31, -1;
	mov.b32 	%f1367, %r348;
	max.f32 	%f1368, %f1341, %f1366;
	sub.f32 	%f1369, %f1341, %f1368;
	fma.rn.f32 	%f1370, %f1369, 0f3BBB989D, 0f3F000000;
	cvt.sat.f32.f32 	%f1371, %f1370;
	fma.rm.f32 	%f1372, %f1371, %f293, %f292;
	add.f32 	%f1373, %f1372, 0fCB40007F;
	neg.f32 	%f1374, %f1373;
	fma.rn.f32 	%f1375, %f1369, 0f3FB8AA3B, %f1374;
	fma.rn.f32 	%f1376, %f1369, 0f32A57060, %f1375;
	mov.b32 	%r349, %f1372;
	shl.b32 	%r350, %r349, 23;
	mov.b32 	%f1377, %r350;
	ex2.approx.ftz.f32 	%f1378, %f1376;
	mul.f32 	%f1379, %f1378, %f1377;
	sub.f32 	%f1380, %f1366, %f1368;
	fma.rn.f32 	%f1381, %f1380, 0f3BBB989D, 0f3F000000;
	cvt.sat.f32.f32 	%f1382, %f1381;
	fma.rm.f32 	%f1383, %f1382, %f293, %f292;
	add.f32 	%f1384, %f1383, 0fCB40007F;
	neg.f32 	%f1385, %f1384;
	fma.rn.f32 	%f1386, %f1380, 0f3FB8AA3B, %f1385;
	fma.rn.f32 	%f1387, %f1380, 0f32A57060, %f1386;
	mov.b32 	%r351, %f1383;
	shl.b32 	%r352, %r351, 23;
	mov.b32 	%f1388, %r352;
	ex2.approx.ftz.f32 	%f1389, %f1387;
	mul.f32 	%f1390, %f1389, %f1388;
	mul.f32 	%f1391, %f1390, %f1367;
	fma.rn.f32 	%f1392, %f1365, %f1379, %f1391;
	mov.b32 	%r353, %f1368;
	shfl.sync.down.b32	%r354|%p60, %r353, 4, 31, -1;
	mov.b32 	%f1393, %r354;
	mov.b32 	%r355, %f1392;
	shfl.sync.down.b32	%r356|%p61, %r355, 4, 31, -1;
	mov.b32 	%f1394, %r356;
	max.f32 	%f1395, %f1368, %f1393;
	sub.f32 	%f1396, %f1368, %f1395;
	fma.rn.f32 	%f1397, %f1396, 0f3BBB989D, 0f3F000000;
	cvt.sat.f32.f32 	%f1398, %f1397;
	fma.rm.f32 	%f1399, %f1398, %f293, %f292;
	add.f32 	%f1400, %f1399, 0fCB40007F;
	neg.f32 	%f1401, %f1400;
	fma.rn.f32 	%f1402, %f1396, 0f3FB8AA3B, %f1401;
	fma.rn.f32 	%f1403, %f1396, 0f32A57060, %f1402;
	mov.b32 	%r357, %f1399;
	shl.b32 	%r358, %r357, 23;
	mov.b32 	%f1404, %r358;
	ex2.approx.ftz.f32 	%f1405, %f1403;
	mul.f32 	%f1406, %f1405, %f1404;
	sub.f32 	%f1407, %f1393, %f1395;
	fma.rn.f32 	%f1408, %f1407, 0f3BBB989D, 0f3F000000;
	cvt.sat.f32.f32 	%f1409, %f1408;
	fma.rm.f32 	%f1410, %f1409, %f293, %f292;
	add.f32 	%f1411, %f1410, 0fCB40007F;
	neg.f32 	%f1412, %f1411;
	fma.rn.f32 	%f1413, %f1407, 0f3FB8AA3B, %f1412;
	fma.rn.f32 	%f1414, %f1407, 0f32A57060, %f1413;
	mov.b32 	%r359, %f1410;
	shl.b32 	%r360, %r359, 23;
	mov.b32 	%f1415, %r360;
	ex2.approx.ftz.f32 	%f1416, %f1414;
	mul.f32 	%f1417, %f1416, %f1415;
	mul.f32 	%f1418, %f1417, %f1394;
	fma.rn.f32 	%f1419, %f1392, %f1406, %f1418;
	mov.b32 	%r361, %f1395;
	shfl.sync.down.b32	%r362|%p62, %r361, 8, 31, -1;
	mov.b32 	%f1420, %r362;
	mov.b32 	%r363, %f1419;
	shfl.sync.down.b32	%r364|%p63, %r363, 8, 31, -1;
	mov.b32 	%f1421, %r364;
	max.f32 	%f1422, %f1395, %f1420;
	sub.f32 	%f1423, %f1395, %f1422;
	fma.rn.f32 	%f1424, %f1423, 0f3BBB989D, 0f3F000000;
	cvt.sat.f32.f32 	%f1425, %f1424;
	fma.rm.f32 	%f1426, %f1425, %f293, %f292;
	add.f32 	%f1427, %f1426, 0fCB40007F;
	neg.f32 	%f1428, %f1427;
	fma.rn.f32 	%f1429, %f1423, 0f3FB8AA3B, %f1428;
	fma.rn.f32 	%f1430, %f1423, 0f32A57060, %f1429;
	mov.b32 	%r365, %f1426;
	shl.b32 	%r366, %r365, 23;
	mov.b32 	%f1431, %r366;
	ex2.approx.ftz.f32 	%f1432, %f1430;
	mul.f32 	%f1433, %f1432, %f1431;
	sub.f32 	%f1434, %f1420, %f1422;
	fma.rn.f32 	%f1435, %f1434, 0f3BBB989D, 0f3F000000;
	cvt.sat.f32.f32 	%f1436, %f1435;
	fma.rm.f32 	%f1437, %f1436, %f293, %f292;
	add.f32 	%f1438, %f1437, 0fCB40007F;
	neg.f32 	%f1439, %f1438;
	fma.rn.f32 	%f1440, %f1434, 0f3FB8AA3B, %f1439;
	fma.rn.f32 	%f1441, %f1434, 0f32A57060, %f1440;
	mov.b32 	%r367, %f1437;
	shl.b32 	%r368, %r367, 23;
	mov.b32 	%f1442, %r368;
	ex2.approx.ftz.f32 	%f1443, %f1441;
	mul.f32 	%f1444, %f1443, %f1442;
	mul.f32 	%f1445, %f1444, %f1421;
	fma.rn.f32 	%f1446, %f1419, %f1433, %f1445;
	mov.b32 	%r369, %f1422;
	shfl.sync.down.b32	%r370|%p64, %r369, 16, 31, -1;
	mov.b32 	%f1447, %r370;
	mov.b32 	%r371, %f1446;
	shfl.sync.down.b32	%r372|%p65, %r371, 16, 31, -1;
	mov.b32 	%f1448, %r372;
	max.f32 	%f2260, %f1422, %f1447;
	sub.f32 	%f1449, %f1422, %f2260;
	fma.rn.f32 	%f1450, %f1449, 0f3BBB989D, 0f3F000000;
	cvt.sat.f32.f32 	%f1451, %f1450;
	fma.rm.f32 	%f1452, %f1451, %f293, %f292;
	add.f32 	%f1453, %f1452, 0fCB40007F;
	neg.f32 	%f1454, %f1453;
	fma.rn.f32 	%f1455, %f1449, 0f3FB8AA3B, %f1454;
	fma.rn.f32 	%f1456, %f1449, 0f32A57060, %f1455;
	mov.b32 	%r373, %f1452;
	shl.b32 	%r374, %r373, 23;
	mov.b32 	%f1457, %r374;
	ex2.approx.ftz.f32 	%f1458, %f1456;
	mul.f32 	%f1459, %f1458, %f1457;
	sub.f32 	%f1460, %f1447, %f2260;
	fma.rn.f32 	%f1461, %f1460, 0f3BBB989D, 0f3F000000;
	cvt.sat.f32.f32 	%f1462, %f1461;
	fma.rm.f32 	%f1463, %f1462, %f293, %f292;
	add.f32 	%f1464, %f1463, 0fCB40007F;
	neg.f32 	%f1465, %f1464;
	fma.rn.f32 	%f1466, %f1460, 0f3FB8AA3B, %f1465;
	fma.rn.f32 	%f1467, %f1460, 0f32A57060, %f1466;
	mov.b32 	%r375, %f1463;
	shl.b32 	%r376, %r375, 23;
	mov.b32 	%f1468, %r376;
	ex2.approx.ftz.f32 	%f1469, %f1467;
	mul.f32 	%f1470, %f1469, %f1468;
	mul.f32 	%f1471, %f1470, %f1448;
	fma.rn.f32 	%f92, %f1446, %f1459, %f1471;
	mov.b32 	%r377, %f602;
	shfl.sync.down.b32	%r378|%p66, %r377, 1, 31, -1;
	mov.b32 	%f1472, %r378;
	mov.b32 	%r379, %f625;
	shfl.sync.down.b32	%r380|%p67, %r379, 1, 31, -1;
	mov.b32 	%f1473, %r380;
	max.f32 	%f1474, %f602, %f1472;
	sub.f32 	%f1475, %f602, %f1474;
	fma.rn.f32 	%f1476, %f1475, 0f3BBB989D, 0f3F000000;
	cvt.sat.f32.f32 	%f1477, %f1476;
	fma.rm.f32 	%f1478, %f1477, %f293, %f292;
	add.f32 	%f1479, %f1478, 0fCB40007F;
	neg.f32 	%f1480, %f1479;
	fma.rn.f32 	%f1481, %f1475, 0f3FB8AA3B, %f1480;
	fma.rn.f32 	%f1482, %f1475, 0f32A57060, %f1481;
	mov.b32 	%r381, %f1478;
	shl.b32 	%r382, %r381, 23;
	mov.b32 	%f1483, %r382;
	ex2.approx.ftz.f32 	%f1484, %f1482;
	mul.f32 	%f1485, %f1484, %f1483;
	sub.f32 	%f1486, %f1472, %f1474;
	fma.rn.f32 	%f1487, %f1486, 0f3BBB989D, 0f3F000000;
	cvt.sat.f32.f32 	%f1488, %f1487;
	fma.rm.f32 	%f1489, %f1488, %f293, %f292;
	add.f32 	%f1490, %f1489, 0fCB40007F;
	neg.f32 	%f1491, %f1490;
	fma.rn.f32 	%f1492, %f1486, 0f3FB8AA3B, %f1491;
	fma.rn.f32 	%f1493, %f1486, 0f32A57060, %f1492;
	mov.b32 	%r383, %f1489;
	shl.b32 	%r384, %r383, 23;
	mov.b32 	%f1494, %r384;
	ex2.approx.ftz.f32 	%f1495, %f1493;
	mul.f32 	%f1496, %f1495, %f1494;
	mul.f32 	%f1497, %f1496, %f1473;
	fma.rn.f32 	%f1498, %f625, %f1485, %f1497;
	mov.b32 	%r385, %f1474;
	shfl.sync.down.b32	%r386|%p68, %r385, 2, 31, -1;
	mov.b32 	%f1499, %r386;
	mov.b32 	%r387, %f1498;
	shfl.sync.down.b32	%r388|%p69, %r387, 2, 31, -1;
	mov.b32 	%f1500, %r388;
	max.f32 	%f1501, %f1474, %f1499;
	sub.f32 	%f1502, %f1474, %f1501;
	fma.rn.f32 	%f1503, %f1502, 0f3BBB989D, 0f3F000000;
	cvt.sat.f32.f32 	%f1504, %f1503;
	fma.rm.f32 	%f1505, %f1504, %f293, %f292;
	add.f32 	%f1506, %f1505, 0fCB40007F;
	neg.f32 	%f1507, %f1506;
	fma.rn.f32 	%f1508, %f1502, 0f3FB8AA3B, %f1507;
	fma.rn.f32 	%f1509, %f1502, 0f32A57060, %f1508;
	mov.b32 	%r389, %f1505;
	shl.b32 	%r390, %r389, 23;
	mov.b32 	%f1510, %r390;
	ex2.approx.ftz.f32 	%f1511, %f1509;
	mul.f32 	%f1512, %f1511, %f1510;
	sub.f32 	%f1513, %f1499, %f1501;
	fma.rn.f32 	%f1514, %f1513, 0f3BBB989D, 0f3F000000;
	cvt.sat.f32.f32 	%f1515, %f1514;
	fma.rm.f32 	%f1516, %f1515, %f293, %f292;
	add.f32 	%f1517, %f1516, 0fCB40007F;
	neg.f32 	%f1518, %f1517;
	fma.rn.f32 	%f1519, %f1513, 0f3FB8AA3B, %f1518;
	fma.rn.f32 	%f1520, %f1513, 0f32A57060, %f1519;
	mov.b32 	%r391, %f1516;
	shl.b32 	%r392, %r391, 23;
	mov.b32 	%f1521, %r392;
	ex2.approx.ftz.f32 	%f1522, %f1520;
	mul.f32 	%f1523, %f1522, %f1521;
	mul.f32 	%f1524, %f1523, %f1500;
	fma.rn.f32 	%f1525, %f1498, %f1512, %f1524;
	mov.b32 	%r393, %f1501;
	shfl.sync.down.b32	%r394|%p70, %r393, 4, 31, -1;
	mov.b32 	%f1526, %r394;
	mov.b32 	%r395, %f1525;
	shfl.sync.down.b32	%r396|%p71, %r395, 4, 31, -1;
	mov.b32 	%f1527, %r396;
	max.f32 	%f1528, %f1501, %f1526;
	sub.f32 	%f1529, %f1501, %f1528;
	fma.rn.f32 	%f1530, %f1529, 0f3BBB989D, 0f3F000000;
	cvt.sat.f32.f32 	%f1531, %f1530;
	fma.rm.f32 	%f1532, %f1531, %f293, %f292;
	add.f32 	%f1533, %f1532, 0fCB40007F;
	neg.f32 	%f1534, %f1533;
	fma.rn.f32 	%f1535, %f1529, 0f3FB8AA3B, %f1534;
	fma.rn.f32 	%f1536, %f1529, 0f32A57060, %f1535;
	mov.b32 	%r397, %f1532;
	shl.b32 	%r398, %r397, 23;
	mov.b32 	%f1537, %r398;
	ex2.approx.ftz.f32 	%f1538, %f1536;
	mul.f32 	%f1539, %f1538, %f1537;
	sub.f32 	%f1540, %f1526, %f1528;
	fma.rn.f32 	%f1541, %f1540, 0f3BBB989D, 0f3F000000;
	cvt.sat.f32.f32 	%f1542, %f1541;
	fma.rm.f32 	%f1543, %f1542, %f293, %f292;
	add.f32 	%f1544, %f1543, 0fCB40007F;
	neg.f32 	%f1545, %f1544;
	fma.rn.f32 	%f1546, %f1540, 0f3FB8AA3B, %f1545;
	fma.rn.f32 	%f1547, %f1540, 0f32A57060, %f1546;
	mov.b32 	%r399, %f1543;
	shl.b32 	%r400, %r399, 23;
	mov.b32 	%f1548, %r400;
	ex2.approx.ftz.f32 	%f1549, %f1547;
	mul.f32 	%f1550, %f1549, %f1548;
	mul.f32 	%f1551, %f1550, %f1527;
	fma.rn.f32 	%f1552, %f1525, %f1539, %f1551;
	mov.b32 	%r401, %f1528;
	shfl.sync.down.b32	%r402|%p72, %r401, 8, 31, -1;
	mov.b32 	%f1553, %r402;
	mov.b32 	%r403, %f1552;
	shfl.sync.down.b32	%r404|%p73, %r403, 8, 31, -1;
	mov.b32 	%f1554, %r404;
	max.f32 	%f1555, %f1528, %f1553;
	sub.f32 	%f1556, %f1528, %f1555;
	fma.rn.f32 	%f1557, %f1556, 0f3BBB989D, 0f3F000000;
	cvt.sat.f32.f32 	%f1558, %f1557;
	fma.rm.f32 	%f1559, %f1558, %f293, %f292;
	add.f32 	%f1560, %f1559, 0fCB40007F;
	neg.f32 	%f1561, %f1560;
	fma.rn.f32 	%f1562, %f1556, 0f3FB8AA3B, %f1561;
	fma.rn.f32 	%f1563, %f1556, 0f32A57060, %f1562;
	mov.b32 	%r405, %f1559;
	shl.b32 	%r406, %r405, 23;
	mov.b32 	%f1564, %r406;
	ex2.approx.ftz.f32 	%f1565, %f1563;
	mul.f32 	%f1566, %f1565, %f1564;
	sub.f32 	%f1567, %f1553, %f1555;
	fma.rn.f32 	%f1568, %f1567, 0f3BBB989D, 0f3F000000;
	cvt.sat.f32.f32 	%f1569, %f1568;
	fma.rm.f32 	%f1570, %f1569, %f293, %f292;
	add.f32 	%f1571, %f1570, 0fCB40007F;
	neg.f32 	%f1572, %f1571;
	fma.rn.f32 	%f1573, %f1567, 0f3FB8AA3B, %f1572;
	fma.rn.f32 	%f1574, %f1567, 0f32A57060, %f1573;
	mov.b32 	%r407, %f1570;
	shl.b32 	%r408, %r407, 23;
	mov.b32 	%f1575, %r408;
	ex2.approx.ftz.f32 	%f1576, %f1574;
	mul.f32 	%f1577, %f1576, %f1575;
	mul.f32 	%f1578, %f1577, %f1554;
	fma.rn.f32 	%f1579, %f1552, %f1566, %f1578;
	mov.b32 	%r409, %f1555;
	shfl.sync.down.b32	%r410|%p74, %r409, 16, 31, -1;
	mov.b32 	%f1580, %r410;
	mov.b32 	%r411, %f1579;
	shfl.sync.down.b32	%r412|%p75, %r411, 16, 31, -1;
	mov.b32 	%f1581, %r412;
	max.f32 	%f2259, %f1555, %f1580;
	sub.f32 	%f1582, %f1555, %f2259;
	fma.rn.f32 	%f1583, %f1582, 0f3BBB989D, 0f3F000000;
	cvt.sat.f32.f32 	%f1584, %f1583;
	fma.rm.f32 	%f1585, %f1584, %f293, %f292;
	add.f32 	%f1586, %f1585, 0fCB40007F;
	neg.f32 	%f1587, %f1586;
	fma.rn.f32 	%f1588, %f1582, 0f3FB8AA3B, %f1587;
	fma.rn.f32 	%f1589, %f1582, 0f32A57060, %f1588;
	mov.b32 	%r413, %f1585;
	shl.b32 	%r414, %r413, 23;
	mov.b32 	%f1590, %r414;
	ex2.approx.ftz.f32 	%f1591, %f1589;
	mul.f32 	%f1592, %f1591, %f1590;
	sub.f32 	%f1593, %f1580, %f2259;
	fma.rn.f32 	%f1594, %f1593, 0f3BBB989D, 0f3F000000;
	cvt.sat.f32.f32 	%f1595, %f1594;
	fma.rm.f32 	%f1596, %f1595, %f293, %f292;
	add.f32 	%f1597, %f1596, 0fCB40007F;
	neg.f32 	%f1598, %f1597;
	fma.rn.f32 	%f1599, %f1593, 0f3FB8AA3B, %f1598;
	fma.rn.f32 	%f1600, %f1593, 0f32A57060, %f1599;
	mov.b32 	%r415, %f1596;
	shl.b32 	%r416, %r415, 23;
	mov.b32 	%f1601, %r416;
	ex2.approx.ftz.f32 	%f1602, %f1600;
	mul.f32 	%f1603, %f1602, %f1601;
	mul.f32 	%f1604, %f1603, %f1581;
	fma.rn.f32 	%f94, %f1579, %f1592, %f1604;
	mov.b32 	%r417, %f650;
	shfl.sync.down.b32	%r418|%p76, %r417, 1, 31, -1;
	mov.b32 	%f1605, %r418;
	mov.b32 	%r419, %f673;
	shfl.sync.down.b32	%r420|%p77, %r419, 1, 31, -1;
	mov.b32 	%f1606, %r420;
	max.f32 	%f1607, %f650, %f1605;
	sub.f32 	%f1608, %f650, %f1607;
	fma.rn.f32 	%f1609, %f1608, 0f3BBB989D, 0f3F000000;
	cvt.sat.f32.f32 	%f1610, %f1609;
	fma.rm.f32 	%f1611, %f1610, %f293, %f292;
	add.f32 	%f1612, %f1611, 0fCB40007F;
	neg.f32 	%f1613, %f1612;
	fma.rn.f32 	%f1614, %f1608, 0f3FB8AA3B, %f1613;
	fma.rn.f32 	%f1615, %f1608, 0f32A57060, %f1614;
	mov.b32 	%r421, %f1611;
	shl.b32 	%r422, %r421, 23;
	mov.b32 	%f1616, %r422;
	ex2.approx.ftz.f32 	%f1617, %f1615;
	mul.f32 	%f1618, %f1617, %f1616;
	sub.f32 	%f1619, %f1605, %f1607;
	fma.rn.f32 	%f1620, %f1619, 0f3BBB989D, 0f3F000000;
	cvt.sat.f32.f32 	%f1621, %f1620;
	fma.rm.f32 	%f1622, %f1621, %f293, %f292;
	add.f32 	%f1623, %f1622, 0fCB40007F;
	neg.f32 	%f1624, %f1623;
	fma.rn.f32 	%f1625, %f1619, 0f3FB8AA3B, %f1624;
	fma.rn.f32 	%f1626, %f1619, 0f32A57060, %f1625;
	mov.b32 	%r423, %f1622;
	shl.b32 	%r424, %r423, 23;
	mov.b32 	%f1627, %r424;
	ex2.approx.ftz.f32 	%f1628, %f1626;
	mul.f32 	%f1629, %f1628, %f1627;
	mul.f32 	%f1630, %f1629, %f1606;
	fma.rn.f32 	%f1631, %f673, %f1618, %f1630;
	mov.b32 	%r425, %f1607;
	shfl.sync.down.b32	%r426|%p78, %r425, 2, 31, -1;
	mov.b32 	%f1632, %r426;
	mov.b32 	%r427, %f1631;
	shfl.sync.down.b32	%r428|%p79, %r427, 2, 31, -1;
	mov.b32 	%f1633, %r428;
	max.f32 	%f1634, %f1607, %f1632;
	sub.f32 	%f1635, %f1607, %f1634;
	fma.rn.f32 	%f1636, %f1635, 0f3BBB989D, 0f3F000000;
	cvt.sat.f32.f32 	%f1637, %f1636;
	fma.rm.f32 	%f1638, %f1637, %f293, %f292;
	add.f32 	%f1639, %f1638, 0fCB40007F;
	neg.f32 	%f1640, %f1639;
	fma.rn.f32 	%f1641, %f1635, 0f3FB8AA3B, %f1640;
	fma.rn.f32 	%f1642, %f1635, 0f32A57060, %f1641;
	mov.b32 	%r429, %f1638;
	shl.b32 	%r430, %r429, 23;
	mov.b32 	%f1643, %r430;
	ex2.approx.ftz.f32 	%f1644, %f1642;
	mul.f32 	%f1645, %f1644, %f1643;
	sub.f32 	%f1646, %f1632, %f1634;
	fma.rn.f32 	%f1647, %f1646, 0f3BBB989D, 0f3F000000;
	cvt.sat.f32.f32 	%f1648, %f1647;
	fma.rm.f32 	%f1649, %f1648, %f293, %f292;
	add.f32 	%f1650, %f1649, 0fCB40007F;
	neg.f32 	%f1651, %f1650;
	fma.rn.f32 	%f1652, %f1646, 0f3FB8AA3B, %f1651;
	fma.rn.f32 	%f1653, %f1646, 0f32A57060, %f1652;
	mov.b32 	%r431, %f1649;
	shl.b32 	%r432, %r431, 23;
	mov.b32 	%f1654, %r432;
	ex2.approx.ftz.f32 	%f1655, %f1653;
	mul.f32 	%f1656, %f1655, %f1654;
	mul.f32 	%f1657, %f1656, %f1633;
	fma.rn.f32 	%f1658, %f1631, %f1645, %f1657;
	mov.b32 	%r433, %f1634;
	shfl.sync.down.b32	%r434|%p80, %r433, 4, 31, -1;
	mov.b32 	%f1659, %r434;
	mov.b32 	%r435, %f1658;
	shfl.sync.down.b32	%r436|%p81, %r435, 4, 31, -1;
	mov.b32 	%f1660, %r436;
	max.f32 	%f1661, %f1634, %f1659;
	sub.f32 	%f1662, %f1634, %f1661;
	fma.rn.f32 	%f1663, %f1662, 0f3BBB989D, 0f3F000000;
	cvt.sat.f32.f32 	%f1664, %f1663;
	fma.rm.f32 	%f1665, %f1664, %f293, %f292;
	add.f32 	%f1666, %f1665, 0fCB40007F;
	neg.f32 	%f1667, %f1666;
	fma.rn.f32 	%f1668, %f1662, 0f3FB8AA3B, %f1667;
	fma.rn.f32 	%f1669, %f1662, 0f32A57060, %f1668;
	mov.b32 	%r437, %f1665;
	shl.b32 	%r438, %r437, 23;
	mov.b32 	%f1670, %r438;
	ex2.approx.ftz.f32 	%f1671, %f1669;
	mul.f32 	%f1672, %f1671, %f1670;
	sub.f32 	%f1673, %f1659, %f1661;
	fma.rn.f32 	%f1674, %f1673, 0f3BBB989D, 0f3F000000;
	cvt.sat.f32.f32 	%f1675, %f1674;
	fma.rm.f32 	%f1676, %f1675, %f293, %f292;
	add.f32 	%f1677, %f1676, 0fCB40007F;
	neg.f32 	%f1678, %f1677;
	fma.rn.f32 	%f1679, %f1673, 0f3FB8AA3B, %f1678;
	fma.rn.f32 	%f1680, %f1673, 0f32A57060, %f1679;
	mov.b32 	%r439, %f1676;
	shl.b32 	%r440, %r439, 23;
	mov.b32 	%f1681, %r440;
	ex2.approx.ftz.f32 	%f1682, %f1680;
	mul.f32 	%f1683, %f1682, %f1681;
	mul.f32 	%f1684, %f1683, %f1660;
	fma.rn.f32 	%f1685, %f1658, %f1672, %f1684;
	mov.b32 	%r441, %f1661;
	shfl.sync.down.b32	%r442|%p82, %r441, 8, 31, -1;
	mov.b32 	%f1686, %r442;
	mov.b32 	%r443, %f1685;
	shfl.sync.down.b32	%r444|%p83, %r443, 8, 31, -1;
	mov.b32 	%f1687, %r444;
	max.f32 	%f1688, %f1661, %f1686;
	sub.f32 	%f1689, %f1661, %f1688;
	fma.rn.f32 	%f1690, %f1689, 0f3BBB989D, 0f3F000000;
	cvt.sat.f32.f32 	%f1691, %f1690;
	fma.rm.f32 	%f1692, %f1691, %f293, %f292;
	add.f32 	%f1693, %f1692, 0fCB40007F;
	neg.f32 	%f1694, %f1693;
	fma.rn.f32 	%f1695, %f1689, 0f3FB8AA3B, %f1694;
	fma.rn.f32 	%f1696, %f1689, 0f32A57060, %f1695;
	mov.b32 	%r445, %f1692;
	shl.b32 	%r446, %r445, 23;
	mov.b32 	%f1697, %r446;
	ex2.approx.ftz.f32 	%f1698, %f1696;
	mul.f32 	%f1699, %f1698, %f1697;
	sub.f32 	%f1700, %f1686, %f1688;
	fma.rn.f32 	%f1701, %f1700, 0f3BBB989D, 0f3F000000;
	cvt.sat.f32.f32 	%f1702, %f1701;
	fma.rm.f32 	%f1703, %f1702, %f293, %f292;
	add.f32 	%f1704, %f1703, 0fCB40007F;
	neg.f32 	%f1705, %f1704;
	fma.rn.f32 	%f1706, %f1700, 0f3FB8AA3B, %f1705;
	fma.rn.f32 	%f1707, %f1700, 0f32A57060, %f1706;
	mov.b32 	%r447, %f1703;
	shl.b32 	%r448, %r447, 23;
	mov.b32 	%f1708, %r448;
	ex2.approx.ftz.f32 	%f1709, %f1707;
	mul.f32 	%f1710, %f1709, %f1708;
	mul.f32 	%f1711, %f1710, %f1687;
	fma.rn.f32 	%f1712, %f1685, %f1699, %f1711;
	mov.b32 	%r449, %f1688;
	shfl.sync.down.b32	%r450|%p84, %r449, 16, 31, -1;
	mov.b32 	%f1713, %r450;
	mov.b32 	%r451, %f1712;
	shfl.sync.down.b32	%r452|%p85, %r451, 16, 31, -1;
	mov.b32 	%f1714, %r452;
	max.f32 	%f2258, %f1688, %f1713;
	sub.f32 	%f1715, %f1688, %f2258;
	fma.rn.f32 	%f1716, %f1715, 0f3BBB989D, 0f3F000000;
	cvt.sat.f32.f32 	%f1717, %f1716;
	fma.rm.f32 	%f1718, %f1717, %f293, %f292;
	add.f32 	%f1719, %f1718, 0fCB40007F;
	neg.f32 	%f1720, %f1719;
	fma.rn.f32 	%f1721, %f1715, 0f3FB8AA3B, %f1720;
	fma.rn.f32 	%f1722, %f1715, 0f32A57060, %f1721;
	mov.b32 	%r453, %f1718;
	shl.b32 	%r454, %r453, 23;
	mov.b32 	%f1723, %r454;
	ex2.approx.ftz.f32 	%f1724, %f1722;
	mul.f32 	%f1725, %f1724, %f1723;
	sub.f32 	%f1726, %f1713, %f2258;
	fma.rn.f32 	%f1727, %f1726, 0f3BBB989D, 0f3F000000;
	cvt.sat.f32.f32 	%f1728, %f1727;
	fma.rm.f32 	%f1729, %f1728, %f293, %f292;
	add.f32 	%f1730, %f1729, 0fCB40007F;
	neg.f32 	%f1731, %f1730;
	fma.rn.f32 	%f1732, %f1726, 0f3FB8AA3B, %f1731;
	fma.rn.f32 	%f1733, %f1726, 0f32A57060, %f1732;
	mov.b32 	%r455, %f1729;
	shl.b32 	%r456, %r455, 23;
	mov.b32 	%f1734, %r456;
	ex2.approx.ftz.f32 	%f1735, %f1733;
	mul.f32 	%f1736, %f1735, %f1734;
	mul.f32 	%f1737, %f1736, %f1714;
	fma.rn.f32 	%f96, %f1712, %f1725, %f1737;
	@%p5 bra 	$L__BB1_7;
	mov.u32 	%r457, %tid.x;
	shr.u32 	%r458, %r457, 1;
	and.b32  	%r459, %r458, 508;
	mov.u32 	%r460, _ZZ27FlashAttention_FP32_MLIR_32PfS_S_S_E6array5;
	add.s32 	%r461, %r460, %r459;
	ld.shared.f32 	%f1738, [%r461];
	mov.u32 	%r462, _ZZ27FlashAttention_FP32_MLIR_32PfS_S_S_E6array6;
	add.s32 	%r463, %r462, %r459;
	ld.shared.f32 	%f1739, [%r463];
	max.f32 	%f97, %f2265, %f1738;
	sub.f32 	%f1740, %f2265, %f97;
	fma.rn.f32 	%f1741, %f1740, 0f3BBB989D, 0f3F000000;
	cvt.sat.f32.f32 	%f1742, %f1741;
	mov.f32 	%f1743, 0f4B400001;
	mov.f32 	%f1744, 0f437C0000;
	fma.rm.f32 	%f1745, %f1742, %f1744, %f1743;
	add.f32 	%f1746, %f1745, 0fCB40007F;
	neg.f32 	%f1747, %f1746;
	fma.rn.f32 	%f1748, %f1740, 0f3FB8AA3B, %f1747;
	fma.rn.f32 	%f1749, %f1740, 0f32A57060, %f1748;
	mov.b32 	%r464, %f1745;
	shl.b32 	%r465, %r464, 23;
	mov.b32 	%f1750, %r465;
	ex2.approx.ftz.f32 	%f1751, %f1749;
	mul.f32 	%f1752, %f1751, %f1750;
	sub.f32 	%f1753, %f1738, %f97;
	fma.rn.f32 	%f1754, %f1753, 0f3BBB989D, 0f3F000000;
	cvt.sat.f32.f32 	%f1755, %f1754;
	fma.rm.f32 	%f1756, %f1755, %f1744, %f1743;
	add.f32 	%f1757, %f1756, 0fCB40007F;
	neg.f32 	%f1758, %f1757;
	fma.rn.f32 	%f1759, %f1753, 0f3FB8AA3B, %f1758;
	fma.rn.f32 	%f1760, %f1753, 0f32A57060, %f1759;
	mov.b32 	%r466, %f1756;
	shl.b32 	%r467, %r466, 23;
	mov.b32 	%f1761, %r467;
	ex2.approx.ftz.f32 	%f1762, %f1760;
	mul.f32 	%f1763, %f1762, %f1761;
	mul.f32 	%f1764, %f1739, %f1763;
	fma.rn.f32 	%f1765, %f82, %f1752, %f1764;
	st.shared.f32 	[%r461], %f97;
	st.shared.f32 	[%r463], %f1765;
	mov.u32 	%r468, _ZZ27FlashAttention_FP32_MLIR_32PfS_S_S_E6array4;
	add.s32 	%r469, %r468, %r459;
	st.shared.f32 	[%r469], %f1763;
	ld.shared.f32 	%f1766, [%r461+4];
	ld.shared.f32 	%f1767, [%r463+4];
	max.f32 	%f98, %f2264, %f1766;
	sub.f32 	%f1768, %f2264, %f98;
	fma.rn.f32 	%f1769, %f1768, 0f3BBB989D, 0f3F000000;
	cvt.sat.f32.f32 	%f1770, %f1769;
	fma.rm.f32 	%f1771, %f1770, %f1744, %f1743;
	add.f32 	%f1772, %f1771, 0fCB40007F;
	neg.f32 	%f1773, %f1772;
	fma.rn.f32 	%f1774, %f1768, 0f3FB8AA3B, %f1773;
	fma.rn.f32 	%f1775, %f1768, 0f32A57060, %f1774;
	mov.b32 	%r470, %f1771;
	shl.b32 	%r471, %r470, 23;
	mov.b32 	%f1776, %r471;
	ex2.approx.ftz.f32 	%f1777, %f1775;
	mul.f32 	%f1778, %f1777, %f1776;
	sub.f32 	%f1779, %f1766, %f98;
	fma.rn.f32 	%f1780, %f1779, 0f3BBB989D, 0f3F000000;
	cvt.sat.f32.f32 	%f1781, %f1780;
	fma.rm.f32 	%f1782, %f1781, %f1744, %f1743;
	add.f32 	%f1783, %f1782, 0fCB40007F;
	neg.f32 	%f1784, %f1783;
	fma.rn.f32 	%f1785, %f1779, 0f3FB8AA3B, %f1784;
	fma.rn.f32 	%f1786, %f1779, 0f32A57060, %f1785;
	mov.b32 	%r472, %f1782;
	shl.b32 	%r473, %r472, 23;
	mov.b32 	%f1787, %r473;
	ex2.approx.ftz.f32 	%f1788, %f1786;
	mul.f32 	%f1789, %f1788, %f1787;
	mul.f32 	%f1790, %f1767, %f1789;
	fma.rn.f32 	%f1791, %f84, %f1778, %f1790;
	st.shared.f32 	[%r461+4], %f98;
	st.shared.f32 	[%r463+4], %f1791;
	st.shared.f32 	[%r469+4], %f1789;
	ld.shared.f32 	%f1792, [%r461+8];
	ld.shared.f32 	%f1793, [%r463+8];
	max.f32 	%f99, %f2263, %f1792;
	sub.f32 	%f1794, %f2263, %f99;
	fma.rn.f32 	%f1795, %f1794, 0f3BBB989D, 0f3F000000;
	cvt.sat.f32.f32 	%f1796, %f1795;
	fma.rm.f32 	%f1797, %f1796, %f1744, %f1743;
	add.f32 	%f1798, %f1797, 0fCB40007F;
	neg.f32 	%f1799, %f1798;
	fma.rn.f32 	%f1800, %f1794, 0f3FB8AA3B, %f1799;
	fma.rn.f32 	%f1801, %f1794, 0f32A57060, %f1800;
	mov.b32 	%r474, %f1797;
	shl.b32 	%r475, %r474, 23;
	mov.b32 	%f1802, %r475;
	ex2.approx.ftz.f32 	%f1803, %f1801;
	mul.f32 	%f1804, %f1803, %f1802;
	sub.f32 	%f1805, %f1792, %f99;
	fma.rn.f32 	%f1806, %f1805, 0f3BBB989D, 0f3F000000;
	cvt.sat.f32.f32 	%f1807, %f1806;
	fma.rm.f32 	%f1808, %f1807, %f1744, %f1743;
	add.f32 	%f1809, %f1808, 0fCB40007F;
	neg.f32 	%f1810, %f1809;
	fma.rn.f32 	%f1811, %f1805, 0f3FB8AA3B, %f1810;
	fma.rn.f32 	%f1812, %f1805, 0f32A57060, %f1811;
	mov.b32 	%r476, %f1808;
	shl.b32 	%r477, %r476, 23;
	mov.b32 	%f1813, %r477;
	ex2.approx.ftz.f32 	%f1814, %f1812;
	mul.f32 	%f1815, %f1814, %f1813;
	mul.f32 	%f1816, %f1793, %f1815;
	fma.rn.f32 	%f1817, %f86, %f1804, %f1816;
	st.shared.f32 	[%r461+8], %f99;
	st.shared.f32 	[%r463+8], %f1817;
	st.shared.f32 	[%r469+8], %f1815;
	ld.shared.f32 	%f1818, [%r461+12];
	ld.shared.f32 	%f1819, [%r463+12];
	max.f32 	%f100, %f2262, %f1818;
	sub.f32 	%f1820, %f2262, %f100;
	fma.rn.f32 	%f1821, %f1820, 0f3BBB989D, 0f3F000000;
	cvt.sat.f32.f32 	%f1822, %f1821;
	fma.rm.f32 	%f1823, %f1822, %f1744, %f1743;
	add.f32 	%f1824, %f1823, 0fCB40007F;
	neg.f32 	%f1825, %f1824;
	fma.rn.f32 	%f1826, %f1820, 0f3FB8AA3B, %f1825;
	fma.rn.f32 	%f1827, %f1820, 0f32A57060, %f1826;
	mov.b32 	%r478, %f1823;
	shl.b32 	%r479, %r478, 23;
	mov.b32 	%f1828, %r479;
	ex2.approx.ftz.f32 	%f1829, %f1827;
	mul.f32 	%f1830, %f1829, %f1828;
	sub.f32 	%f1831, %f1818, %f100;
	fma.rn.f32 	%f1832, %f1831, 0f3BBB989D, 0f3F000000;
	cvt.sat.f32.f32 	%f1833, %f1832;
	fma.rm.f32 	%f1834, %f1833, %f1744, %f1743;
	add.f32 	%f1835, %f1834, 0fCB40007F;
	neg.f32 	%f1836, %f1835;
	fma.rn.f32 	%f1837, %f1831, 0f3FB8AA3B, %f1836;
	fma.rn.f32 	%f1838, %f1831, 0f32A57060, %f1837;
	mov.b32 	%r480, %f1834;
	shl.b32 	%r481, %r480, 23;
	mov.b32 	%f1839, %r481;
	ex2.approx.ftz.f32 	%f1840, %f1838;
	mul.f32 	%f1841, %f1840, %f1839;
	mul.f32 	%f1842, %f1819, %f1841;
	fma.rn.f32 	%f1843, %f88, %f1830, %f1842;
	st.shared.f32 	[%r461+12], %f100;
	st.shared.f32 	[%r463+12], %f1843;
	st.shared.f32 	[%r469+12], %f1841;
	ld.shared.f32 	%f1844, [%r461+128];
	ld.shared.f32 	%f1845, [%r463+128];
	max.f32 	%f101, %f2261, %f1844;
	sub.f32 	%f1846, %f2261, %f101;
	fma.rn.f32 	%f1847, %f1846, 0f3BBB989D, 0f3F000000;
	cvt.sat.f32.f32 	%f1848, %f1847;
	fma.rm.f32 	%f1849, %f1848, %f1744, %f1743;
	add.f32 	%f1850, %f1849, 0fCB40007F;
	neg.f32 	%f1851, %f1850;
	fma.rn.f32 	%f1852, %f1846, 0f3FB8AA3B, %f1851;
	fma.rn.f32 	%f1853, %f1846, 0f32A57060, %f1852;
	mov.b32 	%r482, %f1849;
	shl.b32 	%r483, %r482, 23;
	mov.b32 	%f1854, %r483;
	ex2.approx.ftz.f32 	%f1855, %f1853;
	mul.f32 	%f1856, %f1855, %f1854;
	sub.f32 	%f1857, %f1844, %f101;
	fma.rn.f32 	%f1858, %f1857, 0f3BBB989D, 0f3F000000;
	cvt.sat.f32.f32 	%f1859, %f1858;
	fma.rm.f32 	%f1860, %f1859, %f1744, %f1743;
	add.f32 	%f1861, %f1860, 0fCB40007F;
	neg.f32 	%f1862, %f1861;
	fma.rn.f32 	%f1863, %f1857, 0f3FB8AA3B, %f1862;
	fma.rn.f32 	%f1864, %f1857, 0f32A57060, %f1863;
	mov.b32 	%r484, %f1860;
	shl.b32 	%r485, %r484, 23;
	mov.b32 	%f1865, %r485;
	ex2.approx.ftz.f32 	%f1866, %f1864;
	mul.f32 	%f1867, %f1866, %f1865;
	mul.f32 	%f1868, %f1845, %f1867;
	fma.rn.f32 	%f1869, %f90, %f1856, %f1868;
	st.shared.f32 	[%r461+128], %f101;
	st.shared.f32 	[%r463+128], %f1869;
	st.shared.f32 	[%r469+128], %f1867;
	ld.shared.f32 	%f1870, [%r461+132];
	ld.shared.f32 	%f1871, [%r463+132];
	max.f32 	%f102, %f2260, %f1870;
	sub.f32 	%f1872, %f2260, %f102;
	fma.rn.f32 	%f1873, %f1872, 0f3BBB989D, 0f3F000000;
	cvt.sat.f32.f32 	%f1874, %f1873;
	fma.rm.f32 	%f1875, %f1874, %f1744, %f1743;
	add.f32 	%f1876, %f1875, 0fCB40007F;
	neg.f32 	%f1877, %f1876;
	fma.rn.f32 	%f1878, %f1872, 0f3FB8AA3B, %f1877;
	fma.rn.f32 	%f1879, %f1872, 0f32A57060, %f1878;
	mov.b32 	%r486, %f1875;
	shl.b32 	%r487, %r486, 23;
	mov.b32 	%f1880, %r487;
	ex2.approx.ftz.f32 	%f1881, %f1879;
	mul.f32 	%f1882, %f1881, %f1880;
	sub.f32 	%f1883, %f1870, %f102;
	fma.rn.f32 	%f1884, %f1883, 0f3BBB989D, 0f3F000000;
	cvt.sat.f32.f32 	%f1885, %f1884;
	fma.rm.f32 	%f1886, %f1885, %f1744, %f1743;
	add.f32 	%f1887, %f1886, 0fCB40007F;
	neg.f32 	%f1888, %f1887;
	fma.rn.f32 	%f1889, %f1883, 0f3FB8AA3B, %f1888;
	fma.rn.f32 	%f1890, %f1883, 0f32A57060, %f1889;
	mov.b32 	%r488, %f1886;
	shl.b32 	%r489, %r488, 23;
	mov.b32 	%f1891, %r489;
	ex2.approx.ftz.f32 	%f1892, %f1890;
	mul.f32 	%f1893, %f1892, %f1891;
	mul.f32 	%f1894, %f1871, %f1893;
	fma.rn.f32 	%f1895, %f92, %f1882, %f1894;
	st.shared.f32 	[%r461+132], %f102;
	st.shared.f32 	[%r463+132], %f1895;
	st.shared.f32 	[%r469+132], %f1893;
	ld.shared.f32 	%f1896, [%r461+136];
	ld.shared.f32 	%f1897, [%r463+136];
	max.f32 	%f103, %f2259, %f1896;
	sub.f32 	%f1898, %f2259, %f103;
	fma.rn.f32 	%f1899, %f1898, 0f3BBB989D, 0f3F000000;
	cvt.sat.f32.f32 	%f1900, %f1899;
	fma.rm.f32 	%f1901, %f1900, %f1744, %f1743;
	add.f32 	%f1902, %f1901, 0fCB40007F;
	neg.f32 	%f1903, %f1902;
	fma.rn.f32 	%f1904, %f1898, 0f3FB8AA3B, %f1903;
	fma.rn.f32 	%f1905, %f1898, 0f32A57060, %f1904;
	mov.b32 	%r490, %f1901;
	shl.b32 	%r491, %r490, 23;
	mov.b32 	%f1906, %r491;
	ex2.approx.ftz.f32 	%f1907, %f1905;
	mul.f32 	%f1908, %f1907, %f1906;
	sub.f32 	%f1909, %f1896, %f103;
	fma.rn.f32 	%f1910, %f1909, 0f3BBB989D, 0f3F000000;
	cvt.sat.f32.f32 	%f1911, %f1910;
	fma.rm.f32 	%f1912, %f1911, %f1744, %f1743;
	add.f32 	%f1913, %f1912, 0fCB40007F;
	neg.f32 	%f1914, %f1913;
	fma.rn.f32 	%f1915, %f1909, 0f3FB8AA3B, %f1914;
	fma.rn.f32 	%f1916, %f1909, 0f32A57060, %f1915;
	mov.b32 	%r492, %f1912;
	shl.b32 	%r493, %r492, 23;
	mov.b32 	%f1917, %r493;
	ex2.approx.ftz.f32 	%f1918, %f1916;
	mul.f32 	%f1919, %f1918, %f1917;
	mul.f32 	%f1920, %f1897, %f1919;
	fma.rn.f32 	%f1921, %f94, %f1908, %f1920;
	st.shared.f32 	[%r461+136], %f103;
	st.shared.f32 	[%r463+136], %f1921;
	st.shared.f32 	[%r469+136], %f1919;
	ld.shared.f32 	%f1922, [%r461+140];
	ld.shared.f32 	%f1923, [%r463+140];
	max.f32 	%f104, %f2258, %f1922;
	sub.f32 	%f1924, %f2258, %f104;
	fma.rn.f32 	%f1925, %f1924, 0f3BBB989D, 0f3F000000;
	cvt.sat.f32.f32 	%f1926, %f1925;
	fma.rm.f32 	%f1927, %f1926, %f1744, %f1743;
	add.f32 	%f1928, %f1927, 0fCB40007F;
	neg.f32 	%f1929, %f1928;
	fma.rn.f32 	%f1930, %f1924, 0f3FB8AA3B, %f1929;
	fma.rn.f32 	%f1931, %f1924, 0f32A57060, %f1930;
	mov.b32 	%r494, %f1927;
	shl.b32 	%r495, %r494, 23;
	mov.b32 	%f1932, %r495;
	ex2.approx.ftz.f32 	%f1933, %f1931;
	mul.f32 	%f1934, %f1933, %f1932;
	sub.f32 	%f1935, %f1922, %f104;
	fma.rn.f32 	%f1936, %f1935, 0f3BBB989D, 0f3F000000;
	cvt.sat.f32.f32 	%f1937, %f1936;
	fma.rm.f32 	%f1938, %f1937, %f1744, %f1743;
	add.f32 	%f1939, %f1938, 0fCB40007F;
	neg.f32 	%f1940, %f1939;
	fma.rn.f32 	%f1941, %f1935, 0f3FB8AA3B, %f1940;
	fma.rn.f32 	%f1942, %f1935, 0f32A57060, %f1941;
	mov.b32 	%r496, %f1938;
	shl.b32 	%r497, %r496, 23;
	mov.b32 	%f1943, %r497;
	ex2.approx.ftz.f32 	%f1944, %f1942;
	mul.f32 	%f1945, %f1944, %f1943;
	mul.f32 	%f1946, %f1923, %f1945;
	fma.rn.f32 	%f1947, %f96, %f1934, %f1946;
	st.shared.f32 	[%r461+140], %f104;
	st.shared.f32 	[%r463+140], %f1947;
	st.shared.f32 	[%r469+140], %f1945;
	mov.f32 	%f2258, %f104;
	mov.f32 	%f2259, %f103;
	mov.f32 	%f2260, %f102;
	mov.f32 	%f2261, %f101;
	mov.f32 	%f2262, %f100;
	mov.f32 	%f2263, %f99;
	mov.f32 	%f2264, %f98;
	mov.f32 	%f2265, %f97;
$L__BB1_7:
	mov.b32 	%r499, %f2265;
	shfl.sync.idx.b32	%r500|%p86, %r499, 0, 31, -1;
	mov.b32 	%f1948, %r500;
	mov.b32 	%r501, %f2264;
	shfl.sync.idx.b32	%r502|%p87, %r501, 0, 31, -1;
	mov.b32 	%f1949, %r502;
	mov.b32 	%r503, %f2263;
	shfl.sync.idx.b32	%r504|%p88, %r503, 0, 31, -1;
	mov.b32 	%f1950, %r504;
	mov.b32 	%r505, %f2262;
	shfl.sync.idx.b32	%r506|%p89, %r505, 0, 31, -1;
	mov.b32 	%f1951, %r506;
	mov.b32 	%r507, %f2261;
	shfl.sync.idx.b32	%r508|%p90, %r507, 0, 31, -1;
	mov.b32 	%f1952, %r508;
	mov.b32 	%r509, %f2260;
	shfl.sync.idx.b32	%r510|%p91, %r509, 0, 31, -1;
	mov.b32 	%f1953, %r510;
	mov.b32 	%r511, %f2259;
	shfl.sync.idx.b32	%r512|%p92, %r511, 0, 31, -1;
	mov.b32 	%f1954, %r512;
	mov.b32 	%r513, %f2258;
	shfl.sync.idx.b32	%r514|%p93, %r513, 0, 31, -1;
	mov.b32 	%f1955, %r514;
	sub.f32 	%f1956, %f2257, %f1948;
	fma.rn.f32 	%f1957, %f1956, 0f3BBB989D, 0f3F000000;
	cvt.sat.f32.f32 	%f1958, %f1957;
	mov.f32 	%f1959, 0f4B400001;
	mov.f32 	%f1960, 0f437C0000;
	fma.rm.f32 	%f1961, %f1958, %f1960, %f1959;
	add.f32 	%f1962, %f1961, 0fCB40007F;
	neg.f32 	%f1963, %f1962;
	fma.rn.f32 	%f1964, %f1956, 0f3FB8AA3B, %f1963;
	fma.rn.f32 	%f1965, %f1956, 0f32A57060, %f1964;
	mov.b32 	%r515, %f1961;
	shl.b32 	%r516, %r515, 23;
	mov.b32 	%f1966, %r516;
	ex2.approx.ftz.f32 	%f1967, %f1965;
	mul.f32 	%f1968, %f1967, %f1966;
	sub.f32 	%f1969, %f2256, %f1948;
	fma.rn.f32 	%f1970, %f1969, 0f3BBB989D, 0f3F000000;
	cvt.sat.f32.f32 	%f1971, %f1970;
	fma.rm.f32 	%f1972, %f1971, %f1960, %f1959;
	add.f32 	%f1973, %f1972, 0fCB40007F;
	neg.f32 	%f1974, %f1973;
	fma.rn.f32 	%f1975, %f1969, 0f3FB8AA3B, %f1974;
	fma.rn.f32 	%f1976, %f1969, 0f32A57060, %f1975;
	mov.b32 	%r517, %f1972;
	shl.b32 	%r518, %r517, 23;
	mov.b32 	%f1977, %r518;
	ex2.approx.ftz.f32 	%f1978, %f1976;
	mul.f32 	%f1979, %f1978, %f1977;
	sub.f32 	%f1980, %f2255, %f1949;
	fma.rn.f32 	%f1981, %f1980, 0f3BBB989D, 0f3F000000;
	cvt.sat.f32.f32 	%f1982, %f1981;
	fma.rm.f32 	%f1983, %f1982, %f1960, %f1959;
	add.f32 	%f1984, %f1983, 0fCB40007F;
	neg.f32 	%f1985, %f1984;
	fma.rn.f32 	%f1986, %f1980, 0f3FB8AA3B, %f1985;
	fma.rn.f32 	%f1987, %f1980, 0f32A57060, %f1986;
	mov.b32 	%r519, %f1983;
	shl.b32 	%r520, %r519, 23;
	mov.b32 	%f1988, %r520;
	ex2.approx.ftz.f32 	%f1989, %f1987;
	mul.f32 	%f1990, %f1989, %f1988;
	sub.f32 	%f1991, %f2254, %f1949;
	fma.rn.f32 	%f1992, %f1991, 0f3BBB989D, 0f3F000000;
	cvt.sat.f32.f32 	%f1993, %f1992;
	fma.rm.f32 	%f1994, %f1993, %f1960, %f1959;
	add.f32 	%f1995, %f1994, 0fCB40007F;
	neg.f32 	%f1996, %f1995;
	fma.rn.f32 	%f1997, %f1991, 0f3FB8AA3B, %f1996;
	fma.rn.f32 	%f1998, %f1991, 0f32A57060, %f1997;
	mov.b32 	%r521, %f1994;
	shl.b32 	%r522, %r521, 23;
	mov.b32 	%f1999, %r522;
	ex2.approx.ftz.f32 	%f2000, %f1998;
	mul.f32 	%f2001, %f2000, %f1999;
	sub.f32 	%f2002, %f2253, %f1950;
	fma.rn.f32 	%f2003, %f2002, 0f3BBB989D, 0f3F000000;
	cvt.sat.f32.f32 	%f2004, %f2003;
	fma.rm.f32 	%f2005, %f2004, %f1960, %f1959;
	add.f32 	%f2006, %f2005, 0fCB40007F;
	neg.f32 	%f2007, %f2006;
	fma.rn.f32 	%f2008, %f2002, 0f3FB8AA3B, %f2007;
	fma.rn.f32 	%f2009, %f2002, 0f32A57060, %f2008;
	mov.b32 	%r523, %f2005;
	shl.b32 	%r524, %r523, 23;
	mov.b32 	%f2010, %r524;
	ex2.approx.ftz.f32 	%f2011, %f2009;
	mul.f32 	%f2012, %f2011, %f2010;
	sub.f32 	%f2013, %f2252, %f1950;
	fma.rn.f32 	%f2014, %f2013, 0f3BBB989D, 0f3F000000;
	cvt.sat.f32.f32 	%f2015, %f2014;
	fma.rm.f32 	%f2016, %f2015, %f1960, %f1959;
	add.f32 	%f2017, %f2016, 0fCB40007F;
	neg.f32 	%f2018, %f2017;
	fma.rn.f32 	%f2019, %f2013, 0f3FB8AA3B, %f2018;
	fma.rn.f32 	%f2020, %f2013, 0f32A57060, %f2019;
	mov.b32 	%r525, %f2016;
	shl.b32 	%r526, %r525, 23;
	mov.b32 	%f2021, %r526;
	ex2.approx.ftz.f32 	%f2022, %f2020;
	mul.f32 	%f2023, %f2022, %f2021;
	sub.f32 	%f2024, %f2251, %f1951;
	fma.rn.f32 	%f2025, %f2024, 0f3BBB989D, 0f3F000000;
	cvt.sat.f32.f32 	%f2026, %f2025;
	fma.rm.f32 	%f2027, %f2026, %f1960, %f1959;
	add.f32 	%f2028, %f2027, 0fCB40007F;
	neg.f32 	%f2029, %f2028;
	fma.rn.f32 	%f2030, %f2024, 0f3FB8AA3B, %f2029;
	fma.rn.f32 	%f2031, %f2024, 0f32A57060, %f2030;
	mov.b32 	%r527, %f2027;
	shl.b32 	%r528, %r527, 23;
	mov.b32 	%f2032, %r528;
	ex2.approx.ftz.f32 	%f2033, %f2031;
	mul.f32 	%f2034, %f2033, %f2032;
	sub.f32 	%f2035, %f2250, %f1951;
	fma.rn.f32 	%f2036, %f2035, 0f3BBB989D, 0f3F000000;
	cvt.sat.f32.f32 	%f2037, %f2036;
	fma.rm.f32 	%f2038, %f2037, %f1960, %f1959;
	add.f32 	%f2039, %f2038, 0fCB40007F;
	neg.f32 	%f2040, %f2039;
	fma.rn.f32 	%f2041, %f2035, 0f3FB8AA3B, %f2040;
	fma.rn.f32 	%f2042, %f2035, 0f32A57060, %f2041;
	mov.b32 	%r529, %f2038;
	shl.b32 	%r530, %r529, 23;
	mov.b32 	%f2043, %r530;
	ex2.approx.ftz.f32 	%f2044, %f2042;
	mul.f32 	%f2045, %f2044, %f2043;
	sub.f32 	%f2046, %f2249, %f1952;
	fma.rn.f32 	%f2047, %f2046, 0f3BBB989D, 0f3F000000;
	cvt.sat.f32.f32 	%f2048, %f2047;
	fma.rm.f32 	%f2049, %f2048, %f1960, %f1959;
	add.f32 	%f2050, %f2049, 0fCB40007F;
	neg.f32 	%f2051, %f2050;
	fma.rn.f32 	%f2052, %f2046, 0f3FB8AA3B, %f2051;
	fma.rn.f32 	%f2053, %f2046, 0f32A57060, %f2052;
	mov.b32 	%r531, %f2049;
	shl.b32 	%r532, %r531, 23;
	mov.b32 	%f2054, %r532;
	ex2.approx.ftz.f32 	%f2055, %f2053;
	mul.f32 	%f2056, %f2055, %f2054;
	sub.f32 	%f2057, %f2248, %f1952;
	fma.rn.f32 	%f2058, %f2057, 0f3BBB989D, 0f3F000000;
	cvt.sat.f32.f32 	%f2059, %f2058;
	fma.rm.f32 	%f2060, %f2059, %f1960, %f1959;
	add.f32 	%f2061, %f2060, 0fCB40007F;
	neg.f32 	%f2062, %f2061;
	fma.rn.f32 	%f2063, %f2057, 0f3FB8AA3B, %f2062;
	fma.rn.f32 	%f2064, %f2057, 0f32A57060, %f2063;
	mov.b32 	%r533, %f2060;
	shl.b32 	%r534, %r533, 23;
	mov.b32 	%f2065, %r534;
	ex2.approx.ftz.f32 	%f2066, %f2064;
	mul.f32 	%f2067, %f2066, %f2065;
	sub.f32 	%f2068, %f2247, %f1953;
	fma.rn.f32 	%f2069, %f2068, 0f3BBB989D, 0f3F000000;
	cvt.sat.f32.f32 	%f2070, %f2069;
	fma.rm.f32 	%f2071, %f2070, %f1960, %f1959;
	add.f32 	%f2072, %f2071, 0fCB40007F;
	neg.f32 	%f2073, %f2072;
	fma.rn.f32 	%f2074, %f2068, 0f3FB8AA3B, %f2073;
	fma.rn.f32 	%f2075, %f2068, 0f32A57060, %f2074;
	mov.b32 	%r535, %f2071;
	shl.b32 	%r536, %r535, 23;
	mov.b32 	%f2076, %r536;
	ex2.approx.ftz.f32 	%f2077, %f2075;
	mul.f32 	%f2078, %f2077, %f2076;
	sub.f32 	%f2079, %f2246, %f1953;
	fma.rn.f32 	%f2080, %f2079, 0f3BBB989D, 0f3F000000;
	cvt.sat.f32.f32 	%f2081, %f2080;
	fma.rm.f32 	%f2082, %f2081, %f1960, %f1959;
	add.f32 	%f2083, %f2082, 0fCB40007F;
	neg.f32 	%f2084, %f2083;
	fma.rn.f32 	%f2085, %f2079, 0f3FB8AA3B, %f2084;
	fma.rn.f32 	%f2086, %f2079, 0f32A57060, %f2085;
	mov.b32 	%r537, %f2082;
	shl.b32 	%r538, %r537, 23;
	mov.b32 	%f2087, %r538;
	ex2.approx.ftz.f32 	%f2088, %f2086;
	mul.f32 	%f2089, %f2088, %f2087;
	sub.f32 	%f2090, %f2245, %f1954;
	fma.rn.f32 	%f2091, %f2090, 0f3BBB989D, 0f3F000000;
	cvt.sat.f32.f32 	%f2092, %f2091;
	fma.rm.f32 	%f2093, %f2092, %f1960, %f1959;
	add.f32 	%f2094, %f2093, 0fCB40007F;
	neg.f32 	%f2095, %f2094;
	fma.rn.f32 	%f2096, %f2090, 0f3FB8AA3B, %f2095;
	fma.rn.f32 	%f2097, %f2090, 0f32A57060, %f2096;
	mov.b32 	%r539, %f2093;
	shl.b32 	%r540, %r539, 23;
	mov.b32 	%f2098, %r540;
	ex2.approx.ftz.f32 	%f2099, %f2097;
	mul.f32 	%f2100, %f2099, %f2098;
	sub.f32 	%f2101, %f2244, %f1954;
	fma.rn.f32 	%f2102, %f2101, 0f3BBB989D, 0f3F000000;
	cvt.sat.f32.f32 	%f2103, %f2102;
	fma.rm.f32 	%f2104, %f2103, %f1960, %f1959;
	add.f32 	%f2105, %f2104, 0fCB40007F;
	neg.f32 	%f2106, %f2105;
	fma.rn.f32 	%f2107, %f2101, 0f3FB8AA3B, %f2106;
	fma.rn.f32 	%f2108, %f2101, 0f32A57060, %f2107;
	mov.b32 	%r541, %f2104;
	shl.b32 	%r542, %r541, 23;
	mov.b32 	%f2109, %r542;
	ex2.approx.ftz.f32 	%f2110, %f2108;
	mul.f32 	%f2111, %f2110, %f2109;
	sub.f32 	%f2112, %f2243, %f1955;
	fma.rn.f32 	%f2113, %f2112, 0f3BBB989D, 0f3F000000;
	cvt.sat.f32.f32 	%f2114, %f2113;
	fma.rm.f32 	%f2115, %f2114, %f1960, %f1959;
	add.f32 	%f2116, %f2115, 0fCB40007F;
	neg.f32 	%f2117, %f2116;
	fma.rn.f32 	%f2118, %f2112, 0f3FB8AA3B, %f2117;
	fma.rn.f32 	%f2119, %f2112, 0f32A57060, %f2118;
	mov.b32 	%r543, %f2115;
	shl.b32 	%r544, %r543, 23;
	mov.b32 	%f2120, %r544;
	ex2.approx.ftz.f32 	%f2121, %f2119;
	mul.f32 	%f2122, %f2121, %f2120;
	sub.f32 	%f2123, %f2242, %f1955;
	fma.rn.f32 	%f2124, %f2123, 0f3BBB989D, 0f3F000000;
	cvt.sat.f32.f32 	%f2125, %f2124;
	fma.rm.f32 	%f2126, %f2125, %f1960, %f1959;
	add.f32 	%f2127, %f2126, 0fCB40007F;
	neg.f32 	%f2128, %f2127;
	fma.rn.f32 	%f2129, %f2123, 0f3FB8AA3B, %f2128;
	fma.rn.f32 	%f2130, %f2123, 0f32A57060, %f2129;
	mov.b32 	%r545, %f2126;
	shl.b32 	%r546, %r545, 23;
	mov.b32 	%f2131, %r546;
	ex2.approx.ftz.f32 	%f2132, %f2130;
	mul.f32 	%f2133, %f2132, %f2131;
	mov.u32 	%r16, %tid.x;
	shl.b32 	%r547, %r16, 2;
	and.b32  	%r548, %r547, 124;
	mov.u32 	%r549, _ZZ27FlashAttention_FP32_MLIR_32PfS_S_S_E6array3;
	add.s32 	%r550, %r549, %r548;
	shl.b32 	%r551, %r16, 5;
	and.b32  	%r552, %r551, 31744;
	add.s32 	%r553, %r550, %r552;
	st.shared.f32 	[%r553], %f1968;
	st.shared.f32 	[%r553+256], %f1990;
	st.shared.f32 	[%r553+128], %f1979;
	st.shared.f32 	[%r553+384], %f2001;
	st.shared.f32 	[%r553+512], %f2012;
	st.shared.f32 	[%r553+768], %f2034;
	st.shared.f32 	[%r553+640], %f2023;
	st.shared.f32 	[%r553+896], %f2045;
	st.shared.f32 	[%r553+8192], %f2056;
	st.shared.f32 	[%r553+8448], %f2078;
	st.shared.f32 	[%r553+8320], %f2067;
	st.shared.f32 	[%r553+8576], %f2089;
	st.shared.f32 	[%r553+8704], %f2100;
	st.shared.f32 	[%r553+8960], %f2122;
	st.shared.f32 	[%r553+8832], %f2111;
	st.shared.f32 	[%r553+9088], %f2133;
	bar.sync 	0;
	shl.b32 	%r554, %r5, 2;
	mov.u32 	%r555, _ZZ27FlashAttention_FP32_MLIR_32PfS_S_S_E6array4;
	add.s32 	%r556, %r555, %r554;
	ld.shared.f32 	%f2134, [%r556];
	ld.shared.f32 	%f2135, [%r556+32];
	ld.shared.f32 	%f2136, [%r556+128];
	ld.shared.f32 	%f2137, [%r556+160];
	mul.f32 	%f2298, %f2134, %f2298;
	mul.f32 	%f2299, %f2134, %f2299;
	mul.f32 	%f2300, %f2134, %f2300;
	mul.f32 	%f2301, %f2134, %f2301;
	mul.f32 	%f2302, %f2134, %f2302;
	mul.f32 	%f2303, %f2134, %f2303;
	mul.f32 	%f2304, %f2134, %f2304;
	mul.f32 	%f2305, %f2134, %f2305;
	mul.f32 	%f2306, %f2135, %f2306;
	mul.f32 	%f2307, %f2135, %f2307;
	mul.f32 	%f2308, %f2135, %f2308;
	mul.f32 	%f2309, %f2135, %f2309;
	mul.f32 	%f2310, %f2135, %f2310;
	mul.f32 	%f2311, %f2135, %f2311;
	mul.f32 	%f2312, %f2135, %f2312;
	mul.f32 	%f2313, %f2135, %f2313;
	mul.f32 	%f2314, %f2136, %f2314;
	mul.f32 	%f2315, %f2136, %f2315;
	mul.f32 	%f2316, %f2136, %f2316;
	mul.f32 	%f2317, %f2136, %f2317;
	mul.f32 	%f2318, %f2136, %f2318;
	mul.f32 	%f2319, %f2136, %f2319;
	mul.f32 	%f2320, %f2136, %f2320;
	mul.f32 	%f2321, %f2136, %f2321;
	mul.f32 	%f2322, %f2137, %f2322;
	mul.f32 	%f2323, %f2137, %f2323;
	mul.f32 	%f2324, %f2137, %f2324;
	mul.f32 	%f2325, %f2137, %f2325;
	mul.f32 	%f2326, %f2137, %f2326;
	mul.f32 	%f2327, %f2137, %f2327;
	mul.f32 	%f2328, %f2137, %f2328;
	mul.f32 	%f2329, %f2137, %f2329;
	shr.u32 	%r557, %r16, 5;
	add.s32 	%r17, %r611, %r557;
	mov.b32 	%r615, 0;
$L__BB1_8:
	ld.param.u64 	%rd51, [_Z27FlashAttention_FP32_MLIR_32PfS_S_S__param_2];
	bar.sync 	0;
	add.s32 	%r559, %r17, %r615;
	shl.b32 	%r560, %r559, 7;
	add.s32 	%r563, %r4, %r548;
	add.s32 	%r564, %r560, %r563;
	cvta.to.global.u64 	%rd11, %rd51;
	mul.wide.u32 	%rd12, %r564, 4;
	add.s64 	%rd13, %rd11, %rd12;
	ld.global.v4.f32 	{%f2138, %f2139, %f2140, %f2141}, [%rd13];
	ld.global.v4.f32 	{%f2142, %f2143, %f2144, %f2145}, [%rd13+4096];
	shl.b32 	%r565, %r16, 4;
	and.b32  	%r566, %r565, 496;
	mov.u32 	%r567, _ZZ27FlashAttention_FP32_MLIR_32PfS_S_S_E6array2;
	add.s32 	%r568, %r567, %r566;
	and.b32  	%r569, %r565, 15872;
	add.s32 	%r570, %r568, %r569;
	st.shared.v4.f32 	[%r570], {%f2138, %f2139, %f2140, %f2141};
	st.shared.v4.f32 	[%r570+4096], {%f2142, %f2143, %f2144, %f2145};
	bar.sync 	0;
	mov.b32 	%r616, 0;
$L__BB1_9:
	add.s32 	%r571, %r616, %r615;
	shl.b32 	%r572, %r571, 2;
	add.s32 	%r574, %r549, %r572;
	shl.b32 	%r575, %r5, 8;
	add.s32 	%r576, %r574, %r575;
	ld.shared.f32 	%f2146, [%r576];
	ld.shared.f32 	%f2147, [%r576+2048];
	ld.shared.f32 	%f2148, [%r576+8192];
	ld.shared.f32 	%f2149, [%r576+10240];
	shl.b32 	%r577, %r616, 9;
	add.s32 	%r579, %r567, %r577;
	shl.b32 	%r580, %r6, 2;
	add.s32 	%r581, %r579, %r580;
	ld.shared.f32 	%f2150, [%r581];
	ld.shared.f32 	%f2151, [%r581+16];
	ld.shared.f32 	%f2152, [%r581+128];
	ld.shared.f32 	%f2153, [%r581+144];
	ld.shared.f32 	%f2154, [%r581+256];
	ld.shared.f32 	%f2155, [%r581+272];
	ld.shared.f32 	%f2156, [%r581+384];
	ld.shared.f32 	%f2157, [%r581+400];
	fma.rn.f32 	%f2298, %f2146, %f2150, %f2298;
	fma.rn.f32 	%f2299, %f2146, %f2151, %f2299;
	fma.rn.f32 	%f2300, %f2146, %f2152, %f2300;
	fma.rn.f32 	%f2301, %f2146, %f2153, %f2301;
	fma.rn.f32 	%f2302, %f2146, %f2154, %f2302;
	fma.rn.f32 	%f2303, %f2146, %f2155, %f2303;
	fma.rn.f32 	%f2304, %f2146, %f2156, %f2304;
	fma.rn.f32 	%f2305, %f2146, %f2157, %f2305;
	fma.rn.f32 	%f2306, %f2147, %f2150, %f2306;
	fma.rn.f32 	%f2307, %f2147, %f2151, %f2307;
	fma.rn.f32 	%f2308, %f2147, %f2152, %f2308;
	fma.rn.f32 	%f2309, %f2147, %f2153, %f2309;
	fma.rn.f32 	%f2310, %f2147, %f2154, %f2310;
	fma.rn.f32 	%f2311, %f2147, %f2155, %f2311;
	fma.rn.f32 	%f2312, %f2147, %f2156, %f2312;
	fma.rn.f32 	%f2313, %f2147, %f2157, %f2313;
	fma.rn.f32 	%f2314, %f2148, %f2150, %f2314;
	fma.rn.f32 	%f2315, %f2148, %f2151, %f2315;
	fma.rn.f32 	%f2316, %f2148, %f2152, %f2316;
	fma.rn.f32 	%f2317, %f2148, %f2153, %f2317;
	fma.rn.f32 	%f2318, %f2148, %f2154, %f2318;
	fma.rn.f32 	%f2319, %f2148, %f2155, %f2319;
	fma.rn.f32 	%f2320, %f2148, %f2156, %f2320;
	fma.rn.f32 	%f2321, %f2148, %f2157, %f2321;
	fma.rn.f32 	%f2322, %f2149, %f2150, %f2322;
	fma.rn.f32 	%f2323, %f2149, %f2151, %f2323;
	fma.rn.f32 	%f2324, %f2149, %f2152, %f2324;
	fma.rn.f32 	%f2325, %f2149, %f2153, %f2325;
	fma.rn.f32 	%f2326, %f2149, %f2154, %f2326;
	fma.rn.f32 	%f2327, %f2149, %f2155, %f2327;
	fma.rn.f32 	%f2328, %f2149, %f2156, %f2328;
	fma.rn.f32 	%f2329, %f2149, %f2157, %f2329;
	add.s32 	%r616, %r616, 1;
	setp.ne.s32 	%p94, %r616, 16;
	@%p94 bra 	$L__BB1_9;
	add.s32 	%r21, %r615, 16;
	setp.lt.u32 	%p95, %r615, 48;
	mov.u32 	%r615, %r21;
	@%p95 bra 	$L__BB1_8;
	mov.b32 	%r611, 64;
	mov.pred 	%p97, 0;
	@%p1 bra 	$L__BB1_1;
	ld.param.u64 	%rd52, [_Z27FlashAttention_FP32_MLIR_32PfS_S_S__param_3];
	cvta.to.global.u64 	%rd14, %rd52;
	mov.u32 	%r584, _ZZ27FlashAttention_FP32_MLIR_32PfS_S_S_E6array6;
	add.s32 	%r585, %r584, %r554;
	ld.shared.f32 	%f2158, [%r585];
	ld.shared.f32 	%f2159, [%r585+32];
	ld.shared.f32 	%f2160, [%r585+128];
	ld.shared.f32 	%f2161, [%r585+160];
	div.rn.f32 	%f2162, %f2298, %f2158;
	div.rn.f32 	%f2163, %f2299, %f2158;
	div.rn.f32 	%f2164, %f2300, %f2158;
	div.rn.f32 	%f2165, %f2301, %f2158;
	div.rn.f32 	%f2166, %f2302, %f2158;
	div.rn.f32 	%f2167, %f2303, %f2158;
	div.rn.f32 	%f2168, %f2304, %f2158;
	div.rn.f32 	%f2169, %f2305, %f2158;
	div.rn.f32 	%f2170, %f2306, %f2159;
	div.rn.f32 	%f2171, %f2307, %f2159;
	div.rn.f32 	%f2172, %f2308, %f2159;
	div.rn.f32 	%f2173, %f2309, %f2159;
	div.rn.f32 	%f2174, %f2310, %f2159;
	div.rn.f32 	%f2175, %f2311, %f2159;
	div.rn.f32 	%f2176, %f2312, %f2159;
	div.rn.f32 	%f2177, %f2313, %f2159;
	div.rn.f32 	%f2178, %f2314, %f2160;
	div.rn.f32 	%f2179, %f2315, %f2160;
	div.rn.f32 	%f2180, %f2316, %f2160;
	div.rn.f32 	%f2181, %f2317, %f2160;
	div.rn.f32 	%f2182, %f2318, %f2160;
	div.rn.f32 	%f2183, %f2319, %f2160;
	div.rn.f32 	%f2184, %f2320, %f2160;
	div.rn.f32 	%f2185, %f2321, %f2160;
	div.rn.f32 	%f2186, %f2322, %f2161;
	div.rn.f32 	%f2187, %f2323, %f2161;
	div.rn.f32 	%f2188, %f2324, %f2161;
	div.rn.f32 	%f2189, %f2325, %f2161;
	div.rn.f32 	%f2190, %f2326, %f2161;
	div.rn.f32 	%f2191, %f2327, %f2161;
	div.rn.f32 	%f2192, %f2328, %f2161;
	div.rn.f32 	%f2193, %f2329, %f2161;
	shr.u32 	%r586, %r16, 2;
	and.b32  	%r587, %r586, 7;
	add.s32 	%r588, %r587, %r1;
	and.b32  	%r590, %r565, 14336;
	shl.b32 	%r591, %r588, 7;
	add.s32 	%r592, %r590, %r591;
	add.s32 	%r593, %r6, %r4;
	add.s32 	%r594, %r592, %r593;
	mul.wide.u32 	%rd15, %r594, 4;
	add.s64 	%rd16, %rd14, %rd15;
	st.global.f32 	[%rd16], %f2162;
	st.global.f32 	[%rd16+16], %f2163;
	st.global.f32 	[%rd16+4096], %f2170;
	st.global.f32 	[%rd16+4112], %f2171;
	st.global.f32 	[%rd16+128], %f2164;
	st.global.f32 	[%rd16+144], %f2165;
	st.global.f32 	[%rd16+4224], %f2172;
	st.global.f32 	[%rd16+4240], %f2173;
	st.global.f32 	[%rd16+256], %f2166;
	st.global.f32 	[%rd16+272], %f2167;
	st.global.f32 	[%rd16+4352], %f2174;
	st.global.f32 	[%rd16+4368], %f2175;
	st.global.f32 	[%rd16+384], %f2168;
	st.global.f32 	[%rd16+400], %f2169;
	st.global.f32 	[%rd16+4480], %f2176;
	st.global.f32 	[%rd16+4496], %f2177;
	add.s32 	%r595, %r594, 4096;
	mul.wide.u32 	%rd17, %r595, 4;
	add.s64 	%rd18, %rd14, %rd17;
	st.global.f32 	[%rd18], %f2178;
	add.s32 	%r596, %r594, 4100;
	mul.wide.u32 	%rd19, %r596, 4;
	add.s64 	%rd20, %rd14, %rd19;
	st.global.f32 	[%rd20], %f2179;
	add.s32 	%r597, %r594, 5120;
	mul.wide.u32 	%rd21, %r597, 4;
	add.s64 	%rd22, %rd14, %rd21;
	st.global.f32 	[%rd22], %f2186;
	add.s32 	%r598, %r594, 5124;
	mul.wide.u32 	%rd23, %r598, 4;
	add.s64 	%rd24, %rd14, %rd23;
	st.global.f32 	[%rd24], %f2187;
	add.s32 	%r599, %r594, 4128;
	mul.wide.u32 	%rd25, %r599, 4;
	add.s64 	%rd26, %rd14, %rd25;
	st.global.f32 	[%rd26], %f2180;
	add.s32 	%r600, %r594, 4132;
	mul.wide.u32 	%rd27, %r600, 4;
	add.s64 	%rd28, %rd14, %rd27;
	st.global.f32 	[%rd28], %f2181;
	add.s32 	%r601, %r594, 5152;
	mul.wide.u32 	%rd29, %r601, 4;
	add.s64 	%rd30, %rd14, %rd29;
	st.global.f32 	[%rd30], %f2188;
	add.s32 	%r602, %r594, 5156;
	mul.wide.u32 	%rd31, %r602, 4;
	add.s64 	%rd32, %rd14, %rd31;
	st.global.f32 	[%rd32], %f2189;
	add.s32 	%r603, %r594, 4160;
	mul.wide.u32 	%rd33, %r603, 4;
	add.s64 	%rd34, %rd14, %rd33;
	st.global.f32 	[%rd34], %f2182;
	add.s32 	%r604, %r594, 4164;
	mul.wide.u32 	%rd35, %r604, 4;
	add.s64 	%rd36, %rd14, %rd35;
	st.global.f32 	[%rd36], %f2183;
	add.s32 	%r605, %r594, 5184;
	mul.wide.u32 	%rd37, %r605, 4;
	add.s64 	%rd38, %rd14, %rd37;
	st.global.f32 	[%rd38], %f2190;
	add.s32 	%r606, %r594, 5188;
	mul.wide.u32 	%rd39, %r606, 4;
	add.s64 	%rd40, %rd14, %rd39;
	st.global.f32 	[%rd40], %f2191;
	add.s32 	%r607, %r594, 4192;
	mul.wide.u32 	%rd41, %r607, 4;
	add.s64 	%rd42, %rd14, %rd41;
	st.global.f32 	[%rd42], %f2184;
	add.s32 	%r608, %r594, 4196;
	mul.wide.u32 	%rd43, %r608, 4;
	add.s64 	%rd44, %rd14, %rd43;
	st.global.f32 	[%rd44], %f2185;
	add.s32 	%r609, %r594, 5216;
	mul.wide.u32 	%rd45, %r609, 4;
	add.s64 	%rd46, %rd14, %rd45;
	st.global.f32 	[%rd46], %f2192;
	add.s32 	%r610, %r594, 5220;
	mul.wide.u32 	%rd47, %r610, 4;
	add.s64 	%rd48, %rd14, %rd47;
	st.global.f32 	[%rd48], %f2193;
	ret;

}
	// .globl	_Z26FlashAttention_FP32_MLIR_8PfS_S_S_
.visible .entry _Z26FlashAttention_FP32_MLIR_8PfS_S_S_(
	.param .u64 .ptr .align 1 _Z26FlashAttention_FP32_MLIR_8PfS_S_S__param_0,
	.param .u64 .ptr .align 1 _Z26FlashAttention_FP32_MLIR_8PfS_S_S__param_1,
	.param .u64 .ptr .align 1 _Z26FlashAttention_FP32_MLIR_8PfS_S_S__param_2,
	.param .u64 .ptr .align 1 _Z26FlashAttention_FP32_MLIR_8PfS_S_S__param_3
)
{
	.reg .pred 	%p<24>;
	.reg .b32 	%r<284>;
	.reg .b32 	%f<1232>;
	.reg .b64 	%rd<46>;
	// demoted variable
	.shared .align 4 .b8 _ZZ26FlashAttention_FP32_MLIR_8PfS_S_S_E6array1[4096];
	// demoted variable
	.shared .align 4 .b8 _ZZ26FlashAttention_FP32_MLIR_8PfS_S_S_E6array2[8192];
	// demoted variable
	.shared .align 4 .b8 _ZZ26FlashAttention_FP32_MLIR_8PfS_S_S_E6array3[16384];
	// demoted variable
	.shared .align 4 .b8 _ZZ26FlashAttention_FP32_MLIR_8PfS_S_S_E6array4[256];
	// demoted variable
	.shared .align 4 .b8 _ZZ26FlashAttention_FP32_MLIR_8PfS_S_S_E6array5[256];
	// demoted variable
	.shared .align 4 .b8 _ZZ26FlashAttention_FP32_MLIR_8PfS_S_S_E6array6[256];
	ld.param.u64 	%rd4, [_Z26FlashAttention_FP32_MLIR_8PfS_S_S__param_1];
	ld.param.u64 	%rd5, [_Z26FlashAttention_FP32_MLIR_8PfS_S_S__param_2];
	cvta.to.global.u64 	%rd1, %rd4;
	cvta.to.global.u64 	%rd2, %rd5;
	mov.u32 	%r1, %tid.x;
	shl.b32 	%r28, %r1, 2;
	mov.u32 	%r29, _ZZ26FlashAttention_FP32_MLIR_8PfS_S_S_E6array5;
	add.s32 	%r30, %r29, %r28;
	mov.b32 	%r31, -8388609;
	st.shared.u32 	[%r30], %r31;
	mov.u32 	%r32, _ZZ26FlashAttention_FP32_MLIR_8PfS_S_S_E6array6;
	add.s32 	%r33, %r32, %r28;
	mov.b32 	%r279, 0;
	st.shared.u32 	[%r33], %r279;
	mov.u32 	%r34, %ctaid.z;
	shl.b32 	%r35, %r34, 14;
	mov.u32 	%r36, %ctaid.y;
	shl.b32 	%r37, %r36, 14;
	add.s32 	%r2, %r35, %r37;
	shr.u32 	%r3, %r1, 4;
	shl.b32 	%r38, %r3, 8;
	mov.u32 	%r39, _ZZ26FlashAttention_FP32_MLIR_8PfS_S_S_E6array1;
	add.s32 	%r40, %r39, %r38;
	shl.b32 	%r41, %r1, 4;
	and.b32  	%r42, %r41, 240;
	add.s32 	%r4, %r40, %r42;
	and.b32  	%r5, %r1, 7;
	shr.u32 	%r43, %r1, 3;
	shr.u32 	%r44, %r1, 2;
	and.b32  	%r45, %r44, 6;
	and.b32  	%r46, %r43, 112;
	and.b32  	%r6, %r44, 7;
	or.b32  	%r7, %r6, %r46;
	shr.u32 	%r8, %r1, 5;
	and.b32  	%r47, %r28, 124;
	or.b32  	%r9, %r2, %r47;
	and.b32  	%r48, %r41, 496;
	mov.u32 	%r49, _ZZ26FlashAttention_FP32_MLIR_8PfS_S_S_E6array2;
	add.s32 	%r50, %r49, %r48;
	and.b32  	%r51, %r44, 24;
	and.b32  	%r52, %r1, 3;
	or.b32  	%r10, %r51, %r52;
	shr.u32 	%r53, %r1, 1;
	and.b32  	%r54, %r53, 496;
	or.b32  	%r55, %r54, %r45;
	shl.b32 	%r56, %r55, 2;
	add.s32 	%r11, %r29, %r56;
	add.s32 	%r12, %r32, %r56;
	mov.u32 	%r57, _ZZ26FlashAttention_FP32_MLIR_8PfS_S_S_E6array4;
	add.s32 	%r13, %r57, %r56;
	and.b32  	%r58, %r28, 28;
	mov.u32 	%r59, _ZZ26FlashAttention_FP32_MLIR_8PfS_S_S_E6array3;
	add.s32 	%r60, %r59, %r58;
	shl.b32 	%r61, %r55, 8;
	add.s32 	%r14, %r60, %r61;
	shl.b32 	%r62, %r8, 9;
	add.s32 	%r15, %r50, %r62;
	mov.pred 	%p23, -1;
	mov.f32 	%f1200, 0f00000000;
	mov.f32 	%f1201, %f1200;
	mov.f32 	%f1202, %f1200;
	mov.f32 	%f1203, %f1200;
	mov.f32 	%f1204, %f1200;
	mov.f32 	%f1205, %f1200;
	mov.f32 	%f1206, %f1200;
	mov.f32 	%f1207, %f1200;
	mov.f32 	%f1208, %f1200;
	mov.f32 	%f1209, %f1200;
	mov.f32 	%f1210, %f1200;
	mov.f32 	%f1211, %f1200;
	mov.f32 	%f1212, %f1200;
	mov.f32 	%f1213, %f1200;
	mov.f32 	%f1214, %f1200;
	mov.f32 	%f1215, %f1200;
	mov.f32 	%f1216, %f1200;
	mov.f32 	%f1217, %f1200;
	mov.f32 	%f1218, %f1200;
	mov.f32 	%f1219, %f1200;
	mov.f32 	%f1220, %f1200;
	mov.f32 	%f1221, %f1200;
	mov.f32 	%f1222, %f1200;
	mov.f32 	%f1223, %f1200;
	mov.f32 	%f1224, %f1200;
	mov.f32 	%f1225, %f1200;
	mov.f32 	%f1226, %f1200;
	mov.f32 	%f1227, %f1200;
	mov.f32 	%f1228, %f1200;
	mov.f32 	%f1229, %f1200;
	mov.f32 	%f1230, %f1200;
	mov.f32 	%f1231, %f1200;
$L__BB2_1:
	mov.pred 	%p1, %p23;
	shl.b32 	%r64, %r1, 2;
	and.b32  	%r65, %r64, 60;
	add.s32 	%r66, %r2, %r65;
	add.s32 	%r17, %r66, %r279;
	mov.b32 	%r280, 0;
	mov.f32 	%f1150, 0f00000000;
	mov.f32 	%f1151, %f1150;
	mov.f32 	%f1152, %f1150;
	mov.f32 	%f1153, %f1150;
	mov.f32 	%f1154, %f1150;
	mov.f32 	%f1155, %f1150;
	mov.f32 	%f1156, %f1150;
	mov.f32 	%f1157, %f1150;
	mov.f32 	%f1158, %f1150;
	mov.f32 	%f1159, %f1150;
	mov.f32 	%f1160, %f1150;
	mov.f32 	%f1161, %f1150;
	mov.f32 	%f1162, %f1150;
	mov.f32 	%f1163, %f1150;
	mov.f32 	%f1164, %f1150;
	mov.f32 	%f1165, %f1150;
$L__BB2_2:
	bar.sync 	0;
	add.s32 	%r68, %r280, %r3;
	shl.b32 	%r69, %r68, 7;
	add.s32 	%r70, %r17, %r69;
	mul.wide.u32 	%rd6, %r70, 4;
	add.s64 	%rd7, %rd1, %rd6;
	ld.global.v4.f32 	{%f219, %f220, %f221, %f222}, [%rd7];
	st.shared.v4.f32 	[%r4], {%f219, %f220, %f221, %f222};
	bar.sync 	0;
	mov.b32 	%r281, 0;
$L__BB2_3:
	add.f32 	%f223, %f1165, 0f7FC00000;
	add.f32 	%f224, %f1164, 0f7FC00000;
	add.f32 	%f225, %f1163, 0f7FC00000;
	add.f32 	%f226, %f1162, 0f7FC00000;
	add.f32 	%f227, %f1161, 0f7FC00000;
	add.f32 	%f228, %f1160, 0f7FC00000;
	add.f32 	%f229, %f1159, 0f7FC00000;
	add.f32 	%f230, %f1158, 0f7FC00000;
	add.f32 	%f231, %f1157, 0f7FC00000;
	add.f32 	%f232, %f1156, 0f7FC00000;
	add.f32 	%f233, %f1155, 0f7FC00000;
	add.f32 	%f234, %f1154, 0f7FC00000;
	add.f32 	%f235, %f1153, 0f7FC00000;
	add.f32 	%f236, %f1152, 0f7FC00000;
	add.f32 	%f237, %f1151, 0f7FC00000;
	add.f32 	%f238, %f1150, 0f7FC00000;
	add.f32 	%f1165, %f223, 0f7FC00000;
	add.f32 	%f1164, %f224, 0f7FC00000;
	add.f32 	%f1163, %f225, 0f7FC00000;
	add.f32 	%f1162, %f226, 0f7FC00000;
	add.f32 	%f1161, %f227, 0f7FC00000;
	add.f32 	%f1160, %f228, 0f7FC00000;
	add.f32 	%f1159, %f229, 0f7FC00000;
	add.f32 	%f1158, %f230, 0f7FC00000;
	add.f32 	%f1157, %f231, 0f7FC00000;
	add.f32 	%f1156, %f232, 0f7FC00000;
	add.f32 	%f1155, %f233, 0f7FC00000;
	add.f32 	%f1154, %f234, 0f7FC00000;
	add.f32 	%f1153, %f235, 0f7FC00000;
	add.f32 	%f1152, %f236, 0f7FC00000;
	add.f32 	%f1151, %f237, 0f7FC00000;
	add.f32 	%f1150, %f238, 0f7FC00000;
	add.s32 	%r281, %r281, 2;
	setp.ne.s32 	%p3, %r281, 16;
	@%p3 bra 	$L__BB2_3;
	add.s32 	%r21, %r280, 16;
	setp.lt.u32 	%p4, %r280, 112;
	mov.u32 	%r280, %r21;
	@%p4 bra 	$L__BB2_2;
	setp.ne.s32 	%p5, %r5, 0;
	max.f32 	%f239, %f1165, 0fFF7FFFFF;
	mov.f32 	%f240, 0fFF7FFFFF;
	sub.f32 	%f241, %f240, %f239;
	fma.rn.f32 	%f242, %f241, 0f3BBB989D, 0f3F000000;
	cvt.sat.f32.f32 	%f243, %f242;
	mov.f32 	%f244, 0f4B400001;
	mov.f32 	%f245, 0f437C0000;
	fma.rm.f32 	%f246, %f243, %f245, %f244;
	add.f32 	%f247, %f246, 0fCB40007F;
	neg.f32 	%f248, %f247;
	fma.rn.f32 	%f249, %f241, 0f3FB8AA3B, %f248;
	fma.rn.f32 	%f250, %f241, 0f32A57060, %f249;
	mov.b32 	%r71, %f246;
	shl.b32 	%r72, %r71, 23;
	mov.b32 	%f251, %r72;
	ex2.approx.ftz.f32 	%f252, %f250;
	mul.f32 	%f253, %f252, %f251;
	mul.f32 	%f254, %f253, 0f00000000;
	sub.f32 	%f255, %f1165, %f239;
	fma.rn.f32 	%f256, %f255, 0f3BBB989D, 0f3F000000;
	cvt.sat.f32.f32 	%f257, %f256;
	fma.rm.f32 	%f258, %f257, %f245, %f244;
	add.f32 	%f259, %f258, 0fCB40007F;
	neg.f32 	%f260, %f259;
	fma.rn.f32 	%f261, %f255, 0f3FB8AA3B, %f260;
	fma.rn.f32 	%f262, %f255, 0f32A57060, %f261;
	mov.b32 	%r73, %f258;
	shl.b32 	%r74, %r73, 23;
	mov.b32 	%f263, %r74;
	ex2.approx.ftz.f32 	%f264, %f262;
	fma.rn.f32 	%f265, %f264, %f263, %f254;
	max.f32 	%f266, %f239, %f1164;
	sub.f32 	%f267, %f239, %f266;
	fma.rn.f32 	%f268, %f267, 0f3BBB989D, 0f3F000000;
	cvt.sat.f32.f32 	%f269, %f268;
	fma.rm.f32 	%f270, %f269, %f245, %f244;
	add.f32 	%f271, %f270, 0fCB40007F;
	neg.f32 	%f272, %f271;
	fma.rn.f32 	%f273, %f267, 0f3FB8AA3B, %f272;
	fma.rn.f32 	%f274, %f267, 0f32A57060, %f273;
	mov.b32 	%r75, %f270;
	shl.b32 	%r76, %r75, 23;
	mov.b32 	%f275, %r76;
	ex2.approx.ftz.f32 	%f276, %f274;
	mul.f32 	%f277, %f276, %f275;
	mul.f32 	%f278, %f265, %f277;
	sub.f32 	%f279, %f1164, %f266;
	fma.rn.f32 	%f280, %f279, 0f3BBB989D, 0f3F000000;
	cvt.sat.f32.f32 	%f281, %f280;
	fma.rm.f32 	%f282, %f281, %f245, %f244;
	add.f32 	%f283, %f282, 0fCB40007F;
	neg.f32 	%f284, %f283;
	fma.rn.f32 	%f285, %f279, 0f3FB8AA3B, %f284;
	fma.rn.f32 	%f286, %f279, 0f32A57060, %f285;
	mov.b32 	%r77, %f282;
	shl.b32 	%r78, %r77, 23;
	mov.b32 	%f287, %r78;
	ex2.approx.ftz.f32 	%f288, %f286;
	fma.rn.f32 	%f289, %f288, %f287, %f278;
	max.f32 	%f290, %f266, %f1163;
	sub.f32 	%f291, %f266, %f290;
	fma.rn.f32 	%f292, %f291, 0f3BBB989D, 0f3F000000;
	cvt.sat.f32.f32 	%f293, %f292;
	fma.rm.f32 	%f294, %f293, %f245, %f244;
	add.f32 	%f295, %f294, 0fCB40007F;
	neg.f32 	%f296, %f295;
	fma.rn.f32 	%f297, %f291, 0f3FB8AA3B, %f296;
	fma.rn.f32 	%f298, %f291, 0f32A57060, %f297;
	mov.b32 	%r79, %f294;
	shl.b32 	%r80, %r79, 23;
	mov.b32 	%f299, %r80;
	ex2.approx.ftz.f32 	%f300, %f298;
	mul.f32 	%f301, %f300, %f299;
	mul.f32 	%f302, %f289, %f301;
	sub.f32 	%f303, %f1163, %f290;
	fma.rn.f32 	%f304, %f303, 0f3BBB989D, 0f3F000000;
	cvt.sat.f32.f32 	%f305, %f304;
	fma.rm.f32 	%f306, %f305, %f245, %f244;
	add.f32 	%f307, %f306, 0fCB40007F;
	neg.f32 	%f308, %f307;
	fma.rn.f32 	%f309, %f303, 0f3FB8AA3B, %f308;
	fma.rn.f32 	%f310, %f303, 0f32A57060, %f309;
	mov.b32 	%r81, %f306;
	shl.b32 	%r82, %r81, 23;
	mov.b32 	%f311, %r82;
	ex2.approx.ftz.f32 	%f312, %f310;
	fma.rn.f32 	%f313, %f312, %f311, %f302;
	max.f32 	%f314, %f290, %f1162;
	sub.f32 	%f315, %f290, %f314;
	fma.rn.f32 	%f316, %f315, 0f3BBB989D, 0f3F000000;
	cvt.sat.f32.f32 	%f317, %f316;
	fma.rm.f32 	%f318, %f317, %f245, %f244;
	add.f32 	%f319, %f318, 0fCB40007F;
	neg.f32 	%f320, %f319;
	fma.rn.f32 	%f321, %f315, 0f3FB8AA3B, %f320;
	fma.rn.f32 	%f322, %f315, 0f32A57060, %f321;
	mov.b32 	%r83, %f318;
	shl.b32 	%r84, %r83, 23;
	mov.b32 	%f323, %r84;
	ex2.approx.ftz.f32 	%f324, %f322;
	mul.f32 	%f325, %f324, %f323;
	mul.f32 	%f326, %f313, %f325;
	sub.f32 	%f327, %f1162, %f314;
	fma.rn.f32 	%f328, %f327, 0f3BBB989D, 0f3F000000;
	cvt.sat.f32.f32 	%f329, %f328;
	fma.rm.f32 	%f330, %f329, %f245, %f244;
	add.f32 	%f331, %f330, 0fCB40007F;
	neg.f32 	%f332, %f331;
	fma.rn.f32 	%f333, %f327, 0f3FB8AA3B, %f332;
	fma.rn.f32 	%f334, %f327, 0f32A57060, %f333;
	mov.b32 	%r85, %f330;
	shl.b32 	%r86, %r85, 23;
	mov.b32 	%f335, %r86;
	ex2.approx.ftz.f32 	%f336, %f334;
	fma.rn.f32 	%f337, %f336, %f335, %f326;
	max.f32 	%f338, %f314, %f1161;
	sub.f32 	%f339, %f314, %f338;
	fma.rn.f32 	%f340, %f339, 0f3BBB989D, 0f3F000000;
	cvt.sat.f32.f32 	%f341, %f340;
	fma.rm.f32 	%f342, %f341, %f245, %f244;
	add.f32 	%f343, %f342, 0fCB40007F;
	neg.f32 	%f344, %f343;
	fma.rn.f32 	%f345, %f339, 0f3FB8AA3B, %f344;
	fma.rn.f32 	%f346, %f339, 0f32A57060, %f345;
	mov.b32 	%r87, %f342;
	shl.b32 	%r88, %r87, 23;
	mov.b32 	%f347, %r88;
	ex2.approx.ftz.f32 	%f348, %f346;
	mul.f32 	%f349, %f348, %f347;
	mul.f32 	%f350, %f337, %f349;
	sub.f32 	%f351, %f1161, %f338;
	fma.rn.f32 	%f352, %f351, 0f3BBB989D, 0f3F000000;
	cvt.sat.f32.f32 	%f353, %f352;
	fma.rm.f32 	%f354, %f353, %f245, %f244;
	add.f32 	%f355, %f354, 0fCB40007F;
	neg.f32 	%f356, %f355;
	fma.rn.f32 	%f357, %f351, 0f3FB8AA3B, %f356;
	fma.rn.f32 	%f358, %f351, 0f32A57060, %f357;
	mov.b32 	%r89, %f354;
	shl.b32 	%r90, %r89, 23;
	mov.b32 	%f359, %r90;
	ex2.approx.ftz.f32 	%f360, %f358;
	fma.rn.f32 	%f361, %f360, %f359, %f350;
	max.f32 	%f362, %f338, %f1160;
	sub.f32 	%f363, %f338, %f362;
	fma.rn.f32 	%f364, %f363, 0f3BBB989D, 0f3F000000;
	cvt.sat.f32.f32 	%f365, %f364;
	fma.rm.f32 	%f366, %f365, %f245, %f244;
	add.f32 	%f367, %f366, 0fCB40007F;
	neg.f32 	%f368, %f367;
	fma.rn.f32 	%f369, %f363, 0f3FB8AA3B, %f368;
	fma.rn.f32 	%f370, %f363, 0f32A57060, %f369;
	mov.b32 	%r91, %f366;
	shl.b32 	%r92, %r91, 23;
	mov.b32 	%f371, %r92;
	ex2.approx.ftz.f32 	%f372, %f370;
	mul.f32 	%f373, %f372, %f371;
	mul.f32 	%f374, %f361, %f373;
	sub.f32 	%f375, %f1160, %f362;
	fma.rn.f32 	%f376, %f375, 0f3BBB989D, 0f3F000000;
	cvt.sat.f32.f32 	%f377, %f376;
	fma.rm.f32 	%f378, %f377, %f245, %f244;
	add.f32 	%f379, %f378, 0fCB40007F;
	neg.f32 	%f380, %f379;
	fma.rn.f32 	%f381, %f375, 0f3FB8AA3B, %f380;
	fma.rn.f32 	%f382, %f375, 0f32A57060, %f381;
	mov.b32 	%r93, %f378;
	shl.b32 	%r94, %r93, 23;
	mov.b32 	%f383, %r94;
	ex2.approx.ftz.f32 	%f384, %f382;
	fma.rn.f32 	%f385, %f384, %f383, %f374;
	max.f32 	%f386, %f362, %f1159;
	sub.f32 	%f387, %f362, %f386;
	fma.rn.f32 	%f388, %f387, 0f3BBB989D, 0f3F000000;
	cvt.sat.f32.f32 	%f389, %f388;
	fma.rm.f32 	%f390, %f389, %f245, %f244;
	add.f32 	%f391, %f390, 0fCB40007F;
	neg.f32 	%f392, %f391;
	fma.rn.f32 	%f393, %f387, 0f3FB8AA3B, %f392;
	fma.rn.f32 	%f394, %f387, 0f32A57060, %f393;
	mov.b32 	%r95, %f390;
	shl.b32 	%r96, %r95, 23;
	mov.b32 	%f395, %r96;
	ex2.approx.ftz.f32 	%f396, %f394;
	mul.f32 	%f397, %f396, %f395;
	mul.f32 	%f398, %f385, %f397;
	sub.f32 	%f399, %f1159, %f386;
	fma.rn.f32 	%f400, %f399, 0f3BBB989D, 0f3F000000;
	cvt.sat.f32.f32 	%f401, %f400;
	fma.rm.f32 	%f402, %f401, %f245, %f244;
	add.f32 	%f403, %f402, 0fCB40007F;
	neg.f32 	%f404, %f403;
	fma.rn.f32 	%f405, %f399, 0f3FB8AA3B, %f404;
	fma.rn.f32 	%f406, %f399, 0f32A57060, %f405;
	mov.b32 	%r97, %f402;
	shl.b32 	%r98, %r97, 23;
	mov.b32 	%f407, %r98;
	ex2.approx.ftz.f32 	%f408, %f406;
	fma.rn.f32 	%f409, %f408, %f407, %f398;
	max.f32 	%f410, %f386, %f1158;
	sub.f32 	%f411, %f386, %f410;
	fma.rn.f32 	%f412, %f411, 0f3BBB989D, 0f3F000000;
	cvt.sat.f32.f32 	%f413, %f412;
	fma.rm.f32 	%f414, %f413, %f245, %f244;
	add.f32 	%f415, %f414, 0fCB40007F;
	neg.f32 	%f416, %f415;
	fma.rn.f32 	%f417, %f411, 0f3FB8AA3B, %f416;
	fma.rn.f32 	%f418, %f411, 0f32A57060, %f417;
	mov.b32 	%r99, %f414;
	shl.b32 	%r100, %r99, 23;
	mov.b32 	%f419, %r100;
	ex2.approx.ftz.f32 	%f420, %f418;
	mul.f32 	%f421, %f420, %f419;
	mul.f32 	%f422, %f409, %f421;
	sub.f32 	%f423, %f1158, %f410;
	fma.rn.f32 	%f424, %f423, 0f3BBB989D, 0f3F000000;
	cvt.sat.f32.f32 	%f425, %f424;
	fma.rm.f32 	%f426, %f425, %f245, %f244;
	add.f32 	%f427, %f426, 0fCB40007F;
	neg.f32 	%f428, %f427;
	fma.rn.f32 	%f429, %f423, 0f3FB8AA3B, %f428;
	fma.rn.f32 	%f430, %f423, 0f32A57060, %f429;
	mov.b32 	%r101, %f426;
	shl.b32 	%r102, %r101, 23;
	mov.b32 	%f431, %r102;
	ex2.approx.ftz.f32 	%f432, %f430;
	fma.rn.f32 	%f433, %f432, %f431, %f422;
	max.f32 	%f434, %f1157, 0fFF7FFFFF;
	sub.f32 	%f435, %f240, %f434;
	fma.rn.f32 	%f436, %f435, 0f3BBB989D, 0f3F000000;
	cvt.sat.f32.f32 	%f437, %f436;
	fma.rm.f32 	%f438, %f437, %f245, %f244;
	add.f32 	%f439, %f438, 0fCB40007F;
	neg.f32 	%f440, %f439;
	fma.rn.f32 	%f441, %f435, 0f3FB8AA3B, %f440;
	fma.rn.f32 	%f442, %f435, 0f32A57060, %f441;
	mov.b32 	%r103, %f438;
	shl.b32 	%r104, %r103, 23;
	mov.b32 	%f443, %r104;
	ex2.approx.ftz.f32 	%f444, %f442;
	mul.f32 	%f445, %f444, %f443;
	mul.f32 	%f446, %f445, 0f00000000;
	sub.f32 	%f447, %f1157, %f434;
	fma.rn.f32 	%f448, %f447, 0f3BBB989D, 0f3F000000;
	cvt.sat.f32.f32 	%f449, %f448;
	fma.rm.f32 	%f450, %f449, %f245, %f244;
	add.f32 	%f451, %f450, 0fCB40007F;
	neg.f32 	%f452, %f451;
	fma.rn.f32 	%f453, %f447, 0f3FB8AA3B, %f452;
	fma.rn.f32 	%f454, %f447, 0f32A57060, %f453;
	mov.b32 	%r105, %f450;
	shl.b32 	%r106, %r105, 23;
	mov.b32 	%f455, %r106;
	ex2.approx.ftz.f32 	%f456, %f454;
	fma.rn.f32 	%f457, %f456, %f455, %f446;
	max.f32 	%f458, %f434, %f1156;
	sub.f32 	%f459, %f434, %f458;
	fma.rn.f32 	%f460, %f459, 0f3BBB989D, 0f3F000000;
	cvt.sat.f32.f32 	%f461, %f460;
	fma.rm.f32 	%f462, %f461, %f245, %f244;
	add.f32 	%f463, %f462, 0fCB40007F;
	neg.f32 	%f464, %f463;
	fma.rn.f32 	%f465, %f459, 0f3FB8AA3B, %f464;
	fma.rn.f32 	%f466, %f459, 0f32A57060, %f465;
	mov.b32 	%r107, %f462;
	shl.b32 	%r108, %r107, 23;
	mov.b32 	%f467, %r108;
	ex2.approx.ftz.f32 	%f468, %f466;
	mul.f32 	%f469, %f468, %f467;
	mul.f32 	%f470, %f457, %f469;
	sub.f32 	%f471, %f1156, %f458;
	fma.rn.f32 	%f472, %f471, 0f3BBB989D, 0f3F000000;
	cvt.sat.f32.f32 	%f473, %f472;
	fma.rm.f32 	%f474, %f473, %f245, %f244;
	add.f32 	%f475, %f474, 0fCB40007F;
	neg.f32 	%f476, %f475;
	fma.rn.f32 	%f477, %f471, 0f3FB8AA3B, %f476;
	fma.rn.f32 	%f478, %f471, 0f32A57060, %f477;
	mov.b32 	%r109, %f474;
	shl.b32 	%r110, %r109, 23;
	mov.b32 	%f479, %r110;
	ex2.approx.ftz.f32 	%f480, %f478;
	fma.rn.f32 	%f481, %f480, %f479, %f470;
	max.f32 	%f482, %f458, %f1155;
	sub.f32 	%f483, %f458, %f482;
	fma.rn.f32 	%f484, %f483, 0f3BBB989D, 0f3F000000;
	cvt.sat.f32.f32 	%f485, %f484;
	fma.rm.f32 	%f486, %f485, %f245, %f244;
	add.f32 	%f487, %f486, 0fCB40007F;
	neg.f32 	%f488, %f487;
	fma.rn.f32 	%f489, %f483, 0f3FB8AA3B, %f488;
	fma.rn.f32 	%f490, %f483, 0f32A57060, %f489;
	mov.b32 	%r111, %f486;
	shl.b32 	%r112, %r111, 23;
	mov.b32 	%f491, %r112;
	ex2.approx.ftz.f32 	%f492, %f490;
	mul.f32 	%f493, %f492, %f491;
	mul.f32 	%f494, %f481, %f493;
	sub.f32 	%f495, %f1155, %f482;
	fma.rn.f32 	%f496, %f495, 0f3BBB989D, 0f3F000000;
	cvt.sat.f32.f32 	%f497, %f496;
	fma.rm.f32 	%f498, %f497, %f245, %f244;
	add.f32 	%f499, %f498, 0fCB40007F;
	neg.f32 	%f500, %f499;
	fma.rn.f32 	%f501, %f495, 0f3FB8AA3B, %f500;
	fma.rn.f32 	%f502, %f495, 0f32A57060, %f501;
	mov.b32 	%r113, %f498;
	shl.b32 	%r114, %r113, 23;
	mov.b32 	%f503, %r114;
	ex2.approx.ftz.f32 	%f504, %f502;
	fma.rn.f32 	%f505, %f504, %f503, %f494;
	max.f32 	%f506, %f482, %f1154;
	sub.f32 	%f507, %f482, %f506;
	fma.rn.f32 	%f508, %f507, 0f3BBB989D, 0f3F000000;
	cvt.sat.f32.f32 	%f509, %f508;
	fma.rm.f32 	%f510, %f509, %f245, %f244;
	add.f32 	%f511, %f510, 0fCB40007F;
	neg.f32 	%f512, %f511;
	fma.rn.f32 	%f513, %f507, 0f3FB8AA3B, %f512;
	fma.rn.f32 	%f514, %f507, 0f32A57060, %f513;
	mov.b32 	%r115, %f510;
	shl.b32 	%r116, %r115, 23;
	mov.b32 	%f515, %r116;
	ex2.approx.ftz.f32 	%f516, %f514;
	mul.f32 	%f517, %f516, %f515;
	mul.f32 	%f518, %f505, %f517;
	sub.f32 	%f519, %f1154, %f506;
	fma.rn.f32 	%f520, %f519, 0f3BBB989D, 0f3F000000;
	cvt.sat.f32.f32 	%f521, %f520;
	fma.rm.f32 	%f522, %f521, %f245, %f244;
	add.f32 	%f523, %f522, 0fCB40007F;
	neg.f32 	%f524, %f523;
	fma.rn.f32 	%f525, %f519, 0f3FB8AA3B, %f524;
	fma.rn.f32 	%f526, %f519, 0f32A57060, %f525;
	mov.b32 	%r117, %f522;
	shl.b32 	%r118, %r117, 23;
	mov.b32 	%f527, %r118;
	ex2.approx.ftz.f32 	%f528, %f526;
	fma.rn.f32 	%f529, %f528, %f527, %f518;
	max.f32 	%f530, %f506, %f1153;
	sub.f32 	%f531, %f506, %f530;
	fma.rn.f32 	%f532, %f531, 0f3BBB989D, 0f3F000000;
	cvt.sat.f32.f32 	%f533, %f532;
	fma.rm.f32 	%f534, %f533, %f245, %f244;
	add.f32 	%f535, %f534, 0fCB40007F;
	neg.f32 	%f536, %f535;
	fma.rn.f32 	%f537, %f531, 0f3FB8AA3B, %f536;
	fma.rn.f32 	%f538, %f531, 0f32A57060, %f537;
	mov.b32 	%r119, %f534;
	shl.b32 	%r120, %r119, 23;
	mov.b32 	%f539, %r120;
	ex2.approx.ftz.f32 	%f540, %f538;
	mul.f32 	%f541, %f540, %f539;
	mul.f32 	%f542, %f529, %f541;
	sub.f32 	%f543, %f1153, %f530;
	fma.rn.f32 	%f544, %f543, 0f3BBB989D, 0f3F000000;
	cvt.sat.f32.f32 	%f545, %f544;
	fma.rm.f32 	%f546, %f545, %f245, %f244;
	add.f32 	%f547, %f546, 0fCB40007F;
	neg.f32 	%f548, %f547;
	fma.rn.f32 	%f549, %f543, 0f3FB8AA3B, %f548;
	fma.rn.f32 	%f550, %f543, 0f32A57060, %f549;
	mov.b32 	%r121, %f546;
	shl.b32 	%r122, %r121, 23;
	mov.b32 	%f551, %r122;
	ex2.approx.ftz.f32 	%f552, %f550;
	fma.rn.f32 	%f553, %f552, %f551, %f542;
	max.f32 	%f554, %f530, %f1152;
	sub.f32 	%f555, %f530, %f554;
	fma.rn.f32 	%f556, %f555, 0f3BBB989D, 0f3F000000;
	cvt.sat.f32.f32 	%f557, %f556;
	fma.rm.f32 	%f558, %f557, %f245, %f244;
	add.f32 	%f559, %f558, 0fCB40007F;
	neg.f32 	%f560, %f559;
	fma.rn.f32 	%f561, %f555, 0f3FB8AA3B, %f560;
	fma.rn.f32 	%f562, %f555, 0f32A57060, %f561;
	mov.b32 	%r123, %f558;
	shl.b32 	%r124, %r123, 23;
	mov.b32 	%f563, %r124;
	ex2.approx.ftz.f32 	%f564, %f562;
	mul.f32 	%f565, %f564, %f563;
	mul.f32 	%f566, %f553, %f565;
	sub.f32 	%f567, %f1152, %f554;
	fma.rn.f32 	%f568, %f567, 0f3BBB989D, 0f3F000000;
	cvt.sat.f32.f32 	%f569, %f568;
	fma.rm.f32 	%f570, %f569, %f245, %f244;
	add.f32 	%f571, %f570, 0fCB40007F;
	neg.f32 	%f572, %f571;
	fma.rn.f32 	%f573, %f567, 0f3FB8AA3B, %f572;
	fma.rn.f32 	%f574, %f567, 0f32A57060, %f573;
	mov.b32 	%r125, %f570;
	shl.b32 	%r126, %r125, 23;
	mov.b32 	%f575, %r126;
	ex2.approx.ftz.f32 	%f576, %f574;
	fma.rn.f32 	%f577, %f576, %f575, %f566;
	max.f32 	%f578, %f554, %f1151;
	sub.f32 	%f579, %f554, %f578;
	fma.rn.f32 	%f580, %f579, 0f3BBB989D, 0f3F000000;
	cvt.sat.f32.f32 	%f581, %f580;
	fma.rm.f32 	%f582, %f581, %f245, %f244;
	add.f32 	%f583, %f582, 0fCB40007F;
	neg.f32 	%f584, %f583;
	fma.rn.f32 	%f585, %f579, 0f3FB8AA3B, %f584;
	fma.rn.f32 	%f586, %f579, 0f32A57060, %f585;
	mov.b32 	%r127, %f582;
	shl.b32 	%r128, %r127, 23;
	mov.b32 	%f587, %r128;
	ex2.approx.ftz.f32 	%f588, %f586;
	mul.f32 	%f589, %f588, %f587;
	mul.f32 	%f590, %f577, %f589;
	sub.f32 	%f591, %f1151, %f578;
	fma.rn.f32 	%f592, %f591, 0f3BBB989D, 0f3F000000;
	cvt.sat.f32.f32 	%f593, %f592;
	fma.rm.f32 	%f594, %f593, %f245, %f244;
	add.f32 	%f595, %f594, 0fCB40007F;
	neg.f32 	%f596, %f595;
	fma.rn.f32 	%f597, %f591, 0f3FB8AA3B, %f596;
	fma.rn.f32 	%f598, %f591, 0f32A57060, %f597;
	mov.b32 	%r129, %f594;
	shl.b32 	%r130, %r129, 23;
	mov.b32 	%f599, %r130;
	ex2.approx.ftz.f32 	%f600, %f598;
	fma.rn.f32 	%f601, %f600, %f599, %f590;
	max.f32 	%f602, %f578, %f1150;
	sub.f32 	%f603, %f578, %f602;
	fma.rn.f32 	%f604, %f603, 0f3BBB989D, 0f3F000000;
	cvt.sat.f32.f32 	%f605, %f604;
	fma.rm.f32 	%f606, %f605, %f245, %f244;
	add.f32 	%f607, %f606, 0fCB40007F;
	neg.f32 	%f608, %f607;
	fma.rn.f32 	%f609, %f603, 0f3FB8AA3B, %f608;
	fma.rn.f32 	%f610, %f603, 0f32A57060, %f609;
	mov.b32 	%r131, %f606;
	shl.b32 	%r132, %r131, 23;
	mov.b32 	%f611, %r132;
	ex2.approx.ftz.f32 	%f612, %f610;
	mul.f32 	%f613, %f612, %f611;
	mul.f32 	%f614, %f601, %f613;
	sub.f32 	%f615, %f1150, %f602;
	fma.rn.f32 	%f616, %f615, 0f3BBB989D, 0f3F000000;
	cvt.sat.f32.f32 	%f617, %f616;
	fma.rm.f32 	%f618, %f617, %f245, %f244;
	add.f32 	%f619, %f618, 0fCB40007F;
	neg.f32 	%f620, %f619;
	fma.rn.f32 	%f621, %f615, 0f3FB8AA3B, %f620;
	fma.rn.f32 	%f622, %f615, 0f32A57060, %f621;
	mov.b32 	%r133, %f618;
	shl.b32 	%r134, %r133, 23;
	mov.b32 	%f623, %r134;
	ex2.approx.ftz.f32 	%f624, %f622;
	fma.rn.f32 	%f625, %f624, %f623, %f614;
	mov.b32 	%r135, %f410;
	shfl.sync.down.b32	%r136|%p6, %r135, 1, 6175, -1;
	mov.b32 	%f626, %r136;
	mov.b32 	%r137, %f433;
	shfl.sync.down.b32	%r138|%p7, %r137, 1, 6175, -1;
	mov.b32 	%f627, %r138;
	max.f32 	%f628, %f410, %f626;
	sub.f32 	%f629, %f410, %f628;
	fma.rn.f32 	%f630, %f629, 0f3BBB989D, 0f3F000000;
	cvt.sat.f32.f32 	%f631, %f630;
	fma.rm.f32 	%f632, %f631, %f245, %f244;
	add.f32 	%f633, %f632, 0fCB40007F;
	neg.f32 	%f634, %f633;
	fma.rn.f32 	%f635, %f629, 0f3FB8AA3B, %f634;
	fma.rn.f32 	%f636, %f629, 0f32A57060, %f635;
	mov.b32 	%r139, %f632;
	shl.b32 	%r140, %r139, 23;
	mov.b32 	%f637, %r140;
	ex2.approx.ftz.f32 	%f638, %f636;
	mul.f32 	%f639, %f638, %f637;
	sub.f32 	%f640, %f626, %f628;
	fma.rn.f32 	%f641, %f640, 0f3BBB989D, 0f3F000000;
	cvt.sat.f32.f32 	%f642, %f641;
	fma.rm.f32 	%f643, %f642, %f245, %f244;
	add.f32 	%f644, %f643, 0fCB40007F;
	neg.f32 	%f645, %f644;
	fma.rn.f32 	%f646, %f640, 0f3FB8AA3B, %f645;
	fma.rn.f32 	%f647, %f640, 0f32A57060, %f646;
	mov.b32 	%r141, %f643;
	shl.b32 	%r142, %r141, 23;
	mov.b32 	%f648, %r142;
	ex2.approx.ftz.f32 	%f649, %f647;
	mul.f32 	%f650, %f649, %f648;
	mul.f32 	%f651, %f650, %f627;
	fma.rn.f32 	%f652, %f433, %f639, %f651;
	mov.b32 	%r143, %f628;
	shfl.sync.down.b32	%r144|%p8, %r143, 2, 6175, -1;
	mov.b32 	%f653, %r144;
	mov.b32 	%r145, %f652;
	shfl.sync.down.b32	%r146|%p9, %r145, 2, 6175, -1;
	mov.b32 	%f654, %r146;
	max.f32 	%f655, %f628, %f653;
	sub.f32 	%f656, %f628, %f655;
	fma.rn.f32 	%f657, %f656, 0f3BBB989D, 0f3F000000;
	cvt.sat.f32.f32 	%f658, %f657;
	fma.rm.f32 	%f659, %f658, %f245, %f244;
	add.f32 	%f660, %f659, 0fCB40007F;
	neg.f32 	%f661, %f660;
	fma.rn.f32 	%f662, %f656, 0f3FB8AA3B, %f661;
	fma.rn.f32 	%f663, %f656, 0f32A57060, %f662;
	mov.b32 	%r147, %f659;
	shl.b32 	%r148, %r147, 23;
	mov.b32 	%f664, %r148;
	ex2.approx.ftz.f32 	%f665, %f663;
	mul.f32 	%f666, %f665, %f664;
	sub.f32 	%f667, %f653, %f655;
	fma.rn.f32 	%f668, %f667, 0f3BBB989D, 0f3F000000;
	cvt.sat.f32.f32 	%f669, %f668;
	fma.rm.f32 	%f670, %f669, %f245, %f244;
	add.f32 	%f671, %f670, 0fCB40007F;
	neg.f32 	%f672, %f671;
	fma.rn.f32 	%f673, %f667, 0f3FB8AA3B, %f672;
	fma.rn.f32 	%f674, %f667, 0f32A57060, %f673;
	mov.b32 	%r149, %f670;
	shl.b32 	%r150, %r149, 23;
	mov.b32 	%f675, %r150;
	ex2.approx.ftz.f32 	%f676, %f674;
	mul.f32 	%f677, %f676, %f675;
	mul.f32 	%f678, %f677, %f654;
	fma.rn.f32 	%f679, %f652, %f666, %f678;
	mov.b32 	%r151, %f655;
	shfl.sync.down.b32	%r152|%p10, %r151, 4, 6175, -1;
	mov.b32 	%f680, %r152;
	mov.b32 	%r153, %f679;
	shfl.sync.down.b32	%r154|%p11, %r153, 4, 6175, -1;
	mov.b32 	%f681, %r154;
	max.f32 	%f1167, %f655, %f680;
	sub.f32 	%f682, %f655, %f1167;
	fma.rn.f32 	%f683, %f682, 0f3BBB989D, 0f3F000000;
	cvt.sat.f32.f32 	%f684, %f683;
	fma.rm.f32 	%f685, %f684, %f245, %f244;
	add.f32 	%f686, %f685, 0fCB40007F;
	neg.f32 	%f687, %f686;
	fma.rn.f32 	%f688, %f682, 0f3FB8AA3B, %f687;
	fma.rn.f32 	%f689, %f682, 0f32A57060, %f688;
	mov.b32 	%r155, %f685;
	shl.b32 	%r156, %r155, 23;
	mov.b32 	%f690, %r156;
	ex2.approx.ftz.f32 	%f691, %f689;
	mul.f32 	%f692, %f691, %f690;
	sub.f32 	%f693, %f680, %f1167;
	fma.rn.f32 	%f694, %f693, 0f3BBB989D, 0f3F000000;
	cvt.sat.f32.f32 	%f695, %f694;
	fma.rm.f32 	%f696, %f695, %f245, %f244;
	add.f32 	%f697, %f696, 0fCB40007F;
	neg.f32 	%f698, %f697;
	fma.rn.f32 	%f699, %f693, 0f3FB8AA3B, %f698;
	fma.rn.f32 	%f700, %f693, 0f32A57060, %f699;
	mov.b32 	%r157, %f696;
	shl.b32 	%r158, %r157, 23;
	mov.b32 	%f701, %r158;
	ex2.approx.ftz.f32 	%f702, %f700;
	mul.f32 	%f703, %f702, %f701;
	mul.f32 	%f704, %f703, %f681;
	fma.rn.f32 	%f82, %f679, %f692, %f704;
	mov.b32 	%r159, %f602;
	shfl.sync.down.b32	%r160|%p12, %r159, 1, 6175, -1;
	mov.b32 	%f705, %r160;
	mov.b32 	%r161, %f625;
	shfl.sync.down.b32	%r162|%p13, %r161, 1, 6175, -1;
	mov.b32 	%f706, %r162;
	max.f32 	%f707, %f602, %f705;
	sub.f32 	%f708, %f602, %f707;
	fma.rn.f32 	%f709, %f708, 0f3BBB989D, 0f3F000000;
	cvt.sat.f32.f32 	%f710, %f709;
	fma.rm.f32 	%f711, %f710, %f245, %f244;
	add.f32 	%f712, %f711, 0fCB40007F;
	neg.f32 	%f713, %f712;
	fma.rn.f32 	%f714, %f708, 0f3FB8AA3B, %f713;
	fma.rn.f32 	%f715, %f708, 0f32A57060, %f714;
	mov.b32 	%r163, %f711;
	shl.b32 	%r164, %r163, 23;
	mov.b32 	%f716, %r164;
	ex2.approx.ftz.f32 	%f717, %f715;
	mul.f32 	%f718, %f717, %f716;
	sub.f32 	%f719, %f705, %f707;
	fma.rn.f32 	%f720, %f719, 0f3BBB989D, 0f3F000000;
	cvt.sat.f32.f32 	%f721, %f720;
	fma.rm.f32 	%f722, %f721, %f245, %f244;
	add.f32 	%f723, %f722, 0fCB40007F;
	neg.f32 	%f724, %f723;
	fma.rn.f32 	%f725, %f719, 0f3FB8AA3B, %f724;
	fma.rn.f32 	%f726, %f719, 0f32A57060, %f725;
	mov.b32 	%r165, %f722;
	shl.b32 	%r166, %r165, 23;
	mov.b32 	%f727, %r166;
	ex2.approx.ftz.f32 	%f728, %f726;
	mul.f32 	%f729, %f728, %f727;
	mul.f32 	%f730, %f729, %f706;
	fma.rn.f32 	%f731, %f625, %f718, %f730;
	mov.b32 	%r167, %f707;
	shfl.sync.down.b32	%r168|%p14, %r167, 2, 6175, -1;
	mov.b32 	%f732, %r168;
	mov.b32 	%r169, %f731;
	shfl.sync.down.b32	%r170|%p15, %r169, 2, 6175, -1;
	mov.b32 	%f733, %r170;
	max.f32 	%f734, %f707, %f732;
	sub.f32 	%f735, %f707, %f734;
	fma.rn.f32 	%f736, %f735, 0f3BBB989D, 0f3F000000;
	cvt.sat.f32.f32 	%f737, %f736;
	fma.rm.f32 	%f738, %f737, %f245, %f244;
	add.f32 	%f739, %f738, 0fCB40007F;
	neg.f32 	%f740, %f739;
	fma.rn.f32 	%f741, %f735, 0f3FB8AA3B, %f740;
	fma.rn.f32 	%f742, %f735, 0f32A57060, %f741;
	mov.b32 	%r171, %f738;
	shl.b32 	%r172, %r171, 23;
	mov.b32 	%f743, %r172;
	ex2.approx.ftz.f32 	%f744, %f742;
	mul.f32 	%f745, %f744, %f743;
	sub.f32 	%f746, %f732, %f734;
	fma.rn.f32 	%f747, %f746, 0f3BBB989D, 0f3F000000;
	cvt.sat.f32.f32 	%f748, %f747;
	fma.rm.f32 	%f749, %f748, %f245, %f244;
	add.f32 	%f750, %f749, 0fCB40007F;
	neg.f32 	%f751, %f750;
	fma.rn.f32 	%f752, %f746, 0f3FB8AA3B, %f751;
	fma.rn.f32 	%f753, %f746, 0f32A57060, %f752;
	mov.b32 	%r173, %f749;
	shl.b32 	%r174, %r173, 23;
	mov.b32 	%f754, %r174;
	ex2.approx.ftz.f32 	%f755, %f753;
	mul.f32 	%f756, %f755, %f754;
	mul.f32 	%f757, %f756, %f733;
	fma.rn.f32 	%f758, %f731, %f745, %f757;
	mov.b32 	%r175, %f734;
	shfl.sync.down.b32	%r176|%p16, %r175, 4, 6175, -1;
	mov.b32 	%f759, %r176;
	mov.b32 	%r177, %f758;
	shfl.sync.down.b32	%r178|%p17, %r177, 4, 6175, -1;
	mov.b32 	%f760, %r178;
	max.f32 	%f1166, %f734, %f759;
	sub.f32 	%f761, %f734, %f1166;
	fma.rn.f32 	%f762, %f761, 0f3BBB989D, 0f3F000000;
	cvt.sat.f32.f32 	%f763, %f762;
	fma.rm.f32 	%f764, %f763, %f245, %f244;
	add.f32 	%f765, %f764, 0fCB40007F;
	neg.f32 	%f766, %f765;
	fma.rn.f32 	%f767, %f761, 0f3FB8AA3B, %f766;
	fma.rn.f32 	%f768, %f761, 0f32A57060, %f767;
	mov.b32 	%r179, %f764;
	shl.b32 	%r180, %r179, 23;
	mov.b32 	%f769, %r180;
	ex2.approx.ftz.f32 	%f770, %f768;
	mul.f32 	%f771, %f770, %f769;
	sub.f32 	%f772, %f759, %f1166;
	fma.rn.f32 	%f773, %f772, 0f3BBB989D, 0f3F000000;
	cvt.sat.f32.f32 	%f774, %f773;
	fma.rm.f32 	%f775, %f774, %f245, %f244;
	add.f32 	%f776, %f775, 0fCB40007F;
	neg.f32 	%f777, %f776;
	fma.rn.f32 	%f778, %f772, 0f3FB8AA3B, %f777;
	fma.rn.f32 	%f779, %f772, 0f32A57060, %f778;
	mov.b32 	%r181, %f775;
	shl.b32 	%r182, %r181, 23;
	mov.b32 	%f780, %r182;
	ex2.approx.ftz.f32 	%f781, %f779;
	mul.f32 	%f782, %f781, %f780;
	mul.f32 	%f783, %f782, %f760;
	fma.rn.f32 	%f84, %f758, %f771, %f783;
	@%p5 bra 	$L__BB2_7;
	ld.shared.f32 	%f784, [%r11];
	ld.shared.f32 	%f785, [%r12];
	max.f32 	%f85, %f1167, %f784;
	sub.f32 	%f786, %f1167, %f85;
	fma.rn.f32 	%f787, %f786, 0f3BBB989D, 0f3F000000;
	cvt.sat.f32.f32 	%f788, %f787;
	mov.f32 	%f789, 0f4B400001;
	mov.f32 	%f790, 0f437C0000;
	fma.rm.f32 	%f791, %f788, %f790, %f789;
	add.f32 	%f792, %f791, 0fCB40007F;
	neg.f32 	%f793, %f792;
	fma.rn.f32 	%f794, %f786, 0f3FB8AA3B, %f793;
	fma.rn.f32 	%f795, %f786, 0f32A57060, %f794;
	mov.b32 	%r183, %f791;
	shl.b32 	%r184, %r183, 23;
	mov.b32 	%f796, %r184;
	ex2.approx.ftz.f32 	%f797, %f795;
	mul.f32 	%f798, %f797, %f796;
	sub.f32 	%f799, %f784, %f85;
	fma.rn.f32 	%f800, %f799, 0f3BBB989D, 0f3F000000;
	cvt.sat.f32.f32 	%f801, %f800;
	fma.rm.f32 	%f802, %f801, %f790, %f789;
	add.f32 	%f803, %f802, 0fCB40007F;
	neg.f32 	%f804, %f803;
	fma.rn.f32 	%f805, %f799, 0f3FB8AA3B, %f804;
	fma.rn.f32 	%f806, %f799, 0f32A57060, %f805;
	mov.b32 	%r185, %f802;
	shl.b32 	%r186, %r185, 23;
	mov.b32 	%f807, %r186;
	ex2.approx.ftz.f32 	%f808, %f806;
	mul.f32 	%f809, %f808, %f807;
	mul.f32 	%f810, %f785, %f809;
	fma.rn.f32 	%f811, %f82, %f798, %f810;
	st.shared.f32 	[%r11], %f85;
	st.shared.f32 	[%r12], %f811;
	st.shared.f32 	[%r13], %f809;
	ld.shared.f32 	%f812, [%r11+4];
	ld.shared.f32 	%f813, [%r12+4];
	max.f32 	%f86, %f1166, %f812;
	sub.f32 	%f814, %f1166, %f86;
	fma.rn.f32 	%f815, %f814, 0f3BBB989D, 0f3F000000;
	cvt.sat.f32.f32 	%f816, %f815;
	fma.rm.f32 	%f817, %f816, %f790, %f789;
	add.f32 	%f818, %f817, 0fCB40007F;
	neg.f32 	%f819, %f818;
	fma.rn.f32 	%f820, %f814, 0f3FB8AA3B, %f819;
	fma.rn.f32 	%f821, %f814, 0f32A57060, %f820;
	mov.b32 	%r187, %f817;
	shl.b32 	%r188, %r187, 23;
	mov.b32 	%f822, %r188;
	ex2.approx.ftz.f32 	%f823, %f821;
	mul.f32 	%f824, %f823, %f822;
	sub.f32 	%f825, %f812, %f86;
	fma.rn.f32 	%f826, %f825, 0f3BBB989D, 0f3F000000;
	cvt.sat.f32.f32 	%f827, %f826;
	fma.rm.f32 	%f828, %f827, %f790, %f789;
	add.f32 	%f829, %f828, 0fCB40007F;
	neg.f32 	%f830, %f829;
	fma.rn.f32 	%f831, %f825, 0f3FB8AA3B, %f830;
	fma.rn.f32 	%f832, %f825, 0f32A57060, %f831;
	mov.b32 	%r189, %f828;
	shl.b32 	%r190, %r189, 23;
	mov.b32 	%f833, %r190;
	ex2.approx.ftz.f32 	%f834, %f832;
	mul.f32 	%f835, %f834, %f833;
	mul.f32 	%f836, %f813, %f835;
	fma.rn.f32 	%f837, %f84, %f824, %f836;
	st.shared.f32 	[%r11+4], %f86;
	st.shared.f32 	[%r12+4], %f837;
	st.shared.f32 	[%r13+4], %f835;
	ld.shared.f32 	%f838, [%r11+32];
	sub.f32 	%f839, %f838, %f838;
	fma.rn.f32 	%f840, %f839, 0f3BBB989D, 0f3F000000;
	cvt.sat.f32.f32 	%f841, %f840;
	fma.rm.f32 	%f842, %f841, %f790, %f789;
	add.f32 	%f843, %f842, 0fCB40007F;
	neg.f32 	%f844, %f843;
	fma.rn.f32 	%f845, %f839, 0f3FB8AA3B, %f844;
	fma.rn.f32 	%f846, %f839, 0f32A57060, %f845;
	mov.b32 	%r191, %f842;
	shl.b32 	%r192, %r191, 23;
	mov.b32 	%f847, %r192;
	ex2.approx.ftz.f32 	%f848, %f846;
	mul.f32 	%f849, %f848, %f847;
	st.shared.f32 	[%r13+32], %f849;
	ld.shared.f32 	%f850, [%r11+36];
	sub.f32 	%f851, %f850, %f850;
	fma.rn.f32 	%f852, %f851, 0f3BBB989D, 0f3F000000;
	cvt.sat.f32.f32 	%f853, %f852;
	fma.rm.f32 	%f854, %f853, %f790, %f789;
	add.f32 	%f855, %f854, 0fCB40007F;
	neg.f32 	%f856, %f855;
	fma.rn.f32 	%f857, %f851, 0f3FB8AA3B, %f856;
	fma.rn.f32 	%f858, %f851, 0f32A57060, %f857;
	mov.b32 	%r193, %f854;
	shl.b32 	%r194, %r193, 23;
	mov.b32 	%f859, %r194;
	ex2.approx.ftz.f32 	%f860, %f858;
	mul.f32 	%f861, %f860, %f859;
	st.shared.f32 	[%r13+36], %f861;
	mov.f32 	%f1166, %f86;
	mov.f32 	%f1167, %f85;
$L__BB2_7:
	mov.b32 	%r196, %f1167;
	shfl.sync.idx.b32	%r197|%p18, %r196, 0, 6175, -1;
	mov.b32 	%f862, %r197;
	mov.b32 	%r198, %f1166;
	shfl.sync.idx.b32	%r199|%p19, %r198, 0, 6175, -1;
	mov.b32 	%f863, %r199;
	sub.f32 	%f864, %f1165, %f862;
	fma.rn.f32 	%f865, %f864, 0f3BBB989D, 0f3F000000;
	cvt.sat.f32.f32 	%f866, %f865;
	mov.f32 	%f867, 0f4B400001;
	mov.f32 	%f868, 0f437C0000;
	fma.rm.f32 	%f869, %f866, %f868, %f867;
	add.f32 	%f870, %f869, 0fCB40007F;
	neg.f32 	%f871, %f870;
	fma.rn.f32 	%f872, %f864, 0f3FB8AA3B, %f871;
	fma.rn.f32 	%f873, %f864, 0f32A57060, %f872;
	mov.b32 	%r200, %f869;
	shl.b32 	%r201, %r200, 23;
	mov.b32 	%f874, %r201;
	ex2.approx.ftz.f32 	%f875, %f873;
	mul.f32 	%f876, %f875, %f874;
	sub.f32 	%f877, %f1164, %f862;
	fma.rn.f32 	%f878, %f877, 0f3BBB989D, 0f3F000000;
	cvt.sat.f32.f32 	%f879, %f878;
	fma.rm.f32 	%f880, %f879, %f868, %f867;
	add.f32 	%f881, %f880, 0fCB40007F;
	neg.f32 	%f882, %f881;
	fma.rn.f32 	%f883, %f877, 0f3FB8AA3B, %f882;
	fma.rn.f32 	%f884, %f877, 0f32A57060, %f883;
	mov.b32 	%r202, %f880;
	shl.b32 	%r203, %r202, 23;
	mov.b32 	%f885, %r203;
	ex2.approx.ftz.f32 	%f886, %f884;
	mul.f32 	%f887, %f886, %f885;
	sub.f32 	%f888, %f1163, %f862;
	fma.rn.f32 	%f889, %f888, 0f3BBB989D, 0f3F000000;
	cvt.sat.f32.f32 	%f890, %f889;
	fma.rm.f32 	%f891, %f890, %f868, %f867;
	add.f32 	%f892, %f891, 0fCB40007F;
	neg.f32 	%f893, %f892;
	fma.rn.f32 	%f894, %f888, 0f3FB8AA3B, %f893;
	fma.rn.f32 	%f895, %f888, 0f32A57060, %f894;
	mov.b32 	%r204, %f891;
	shl.b32 	%r205, %r204, 23;
	mov.b32 	%f896, %r205;
	ex2.approx.ftz.f32 	%f897, %f895;
	mul.f32 	%f898, %f897, %f896;
	sub.f32 	%f899, %f1162, %f862;
	fma.rn.f32 	%f900, %f899, 0f3BBB989D, 0f3F000000;
	cvt.sat.f32.f32 	%f901, %f900;
	fma.rm.f32 	%f902, %f901, %f868, %f867;
	add.f32 	%f903, %f902, 0fCB40007F;
	neg.f32 	%f904, %f903;
	fma.rn.f32 	%f905, %f899, 0f3FB8AA3B, %f904;
	fma.rn.f32 	%f906, %f899, 0f32A57060, %f905;
	mov.b32 	%r206, %f902;
	shl.b32 	%r207, %r206, 23;
	mov.b32 	%f907, %r207;
	ex2.approx.ftz.f32 	%f908, %f906;
	mul.f32 	%f909, %f908, %f907;
	sub.f32 	%f910, %f1161, %f862;
	fma.rn.f32 	%f911, %f910, 0f3BBB989D, 0f3F000000;
	cvt.sat.f32.f32 	%f912, %f911;
	fma.rm.f32 	%f913, %f912, %f868, %f867;
	add.f32 	%f914, %f913, 0fCB40007F;
	neg.f32 	%f915, %f914;
	fma.rn.f32 	%f916, %f910, 0f3FB8AA3B, %f915;
	fma.rn.f32 	%f917, %f910, 0f32A57060, %f916;
	mov.b32 	%r208, %f913;
	shl.b32 	%r209, %r208, 23;
	mov.b32 	%f918, %r209;
	ex2.approx.ftz.f32 	%f919, %f917;
	mul.f32 	%f920, %f919, %f918;
	sub.f32 	%f921, %f1160, %f862;
	fma.rn.f32 	%f922, %f921, 0f3BBB989D, 0f3F000000;
	cvt.sat.f32.f32 	%f923, %f922;
	fma.rm.f32 	%f924, %f923, %f868, %f867;
	add.f32 	%f925, %f924, 0fCB40007F;
	neg.f32 	%f926, %f925;
	fma.rn.f32 	%f927, %f921, 0f3FB8AA3B, %f926;
	fma.rn.f32 	%f928, %f921, 0f32A57060, %f927;
	mov.b32 	%r210, %f924;
	shl.b32 	%r211, %r210, 23;
	mov.b32 	%f929, %r211;
	ex2.approx.ftz.f32 	%f930, %f928;
	mul.f32 	%f931, %f930, %f929;
	sub.f32 	%f932, %f1159, %f862;
	fma.rn.f32 	%f933, %f932, 0f3BBB989D, 0f3F000000;
	cvt.sat.f32.f32 	%f934, %f933;
	fma.rm.f32 	%f935, %f934, %f868, %f867;
	add.f32 	%f936, %f935, 0fCB40007F;
	neg.f32 	%f937, %f936;
	fma.rn.f32 	%f938, %f932, 0f3FB8AA3B, %f937;
	fma.rn.f32 	%f939, %f932, 0f32A57060, %f938;
	mov.b32 	%r212, %f935;
	shl.b32 	%r213, %r212, 23;
	mov.b32 	%f940, %r213;
	ex2.approx.ftz.f32 	%f941, %f939;
	mul.f32 	%f942, %f941, %f940;
	sub.f32 	%f943, %f1158, %f862;
	fma.rn.f32 	%f944, %f943, 0f3BBB989D, 0f3F000000;
	cvt.sat.f32.f32 	%f945, %f944;
	fma.rm.f32 	%f946, %f945, %f868, %f867;
	add.f32 	%f947, %f946, 0fCB40007F;
	neg.f32 	%f948, %f947;
	fma.rn.f32 	%f949, %f943, 0f3FB8AA3B, %f948;
	fma.rn.f32 	%f950, %f943, 0f32A57060, %f949;
	mov.b32 	%r214, %f946;
	shl.b32 	%r215, %r214, 23;
	mov.b32 	%f951, %r215;
	ex2.approx.ftz.f32 	%f952, %f950;
	mul.f32 	%f953, %f952, %f951;
	sub.f32 	%f954, %f1157, %f863;
	fma.rn.f32 	%f955, %f954, 0f3BBB989D, 0f3F000000;
	cvt.sat.f32.f32 	%f956, %f955;
	fma.rm.f32 	%f957, %f956, %f868, %f867;
	add.f32 	%f958, %f957, 0fCB40007F;
	neg.f32 	%f959, %f958;
	fma.rn.f32 	%f960, %f954, 0f3FB8AA3B, %f959;
	fma.rn.f32 	%f961, %f954, 0f32A57060, %f960;
	mov.b32 	%r216, %f957;
	shl.b32 	%r217, %r216, 23;
	mov.b32 	%f962, %r217;
	ex2.approx.ftz.f32 	%f963, %f961;
	mul.f32 	%f964, %f963, %f962;
	sub.f32 	%f965, %f1156, %f863;
	fma.rn.f32 	%f966, %f965, 0f3BBB989D, 0f3F000000;
	cvt.sat.f32.f32 	%f967, %f966;
	fma.rm.f32 	%f968, %f967, %f868, %f867;
	add.f32 	%f969, %f968, 0fCB40007F;
	neg.f32 	%f970, %f969;
	fma.rn.f32 	%f971, %f965, 0f3FB8AA3B, %f970;
	fma.rn.f32 	%f972, %f965, 0f32A57060, %f971;
	mov.b32 	%r218, %f968;
	shl.b32 	%r219, %r218, 23;
	mov.b32 	%f973, %r219;
	ex2.approx.ftz.f32 	%f974, %f972;
	mul.f32 	%f975, %f974, %f973;
	sub.f32 	%f976, %f1155, %f863;
	fma.rn.f32 	%f977, %f976, 0f3BBB989D, 0f3F000000;
	cvt.sat.f32.f32 	%f978, %f977;
	fma.rm.f32 	%f979, %f978, %f868, %f867;
	add.f32 	%f980, %f979, 0fCB40007F;
	neg.f32 	%f981, %f980;
	fma.rn.f32 	%f982, %f976, 0f3FB8AA3B, %f981;
	fma.rn.f32 	%f983, %f976, 0f32A57060, %f982;
	mov.b32 	%r220, %f979;
	shl.b32 	%r221, %r220, 23;
	mov.b32 	%f984, %r221;
	ex2.approx.ftz.f32 	%f985, %f983;
	mul.f32 	%f986, %f985, %f984;
	sub.f32 	%f987, %f1154, %f863;
	fma.rn.f32 	%f988, %f987, 0f3BBB989D, 0f3F000000;
	cvt.sat.f32.f32 	%f989, %f988;
	fma.rm.f32 	%f990, %f989, %f868, %f867;
	add.f32 	%f991, %f990, 0fCB40007F;
	neg.f32 	%f992, %f991;
	fma.rn.f32 	%f993, %f987, 0f3FB8AA3B, %f992;
	fma.rn.f32 	%f994, %f987, 0f32A57060, %f993;
	mov.b32 	%r222, %f990;
	shl.b32 	%r223, %r222, 23;
	mov.b32 	%f995, %r223;
	ex2.approx.ftz.f32 	%f996, %f994;
	mul.f32 	%f997, %f996, %f995;
	sub.f32 	%f998, %f1153, %f863;
	fma.rn.f32 	%f999, %f998, 0f3BBB989D, 0f3F000000;
	cvt.sat.f32.f32 	%f1000, %f999;
	fma.rm.f32 	%f1001, %f1000, %f868, %f867;
	add.f32 	%f1002, %f1001, 0fCB40007F;
	neg.f32 	%f1003, %f1002;
	fma.rn.f32 	%f1004, %f998, 0f3FB8AA3B, %f1003;
	fma.rn.f32 	%f1005, %f998, 0f32A57060, %f1004;
	mov.b32 	%r224, %f1001;
	shl.b32 	%r225, %r224, 23;
	mov.b32 	%f1006, %r225;
	ex2.approx.ftz.f32 	%f1007, %f1005;
	mul.f32 	%f1008, %f1007, %f1006;
	sub.f32 	%f1009, %f1152, %f863;
	fma.rn.f32 	%f1010, %f1009, 0f3BBB989D, 0f3F000000;
	cvt.sat.f32.f32 	%f1011, %f1010;
	fma.rm.f32 	%f1012, %f1011, %f868, %f867;
	add.f32 	%f1013, %f1012, 0fCB40007F;
	neg.f32 	%f1014, %f1013;
	fma.rn.f32 	%f1015, %f1009, 0f3FB8AA3B, %f1014;
	fma.rn.f32 	%f1016, %f1009, 0f32A57060, %f1015;
	mov.b32 	%r226, %f1012;
	shl.b32 	%r227, %r226, 23;
	mov.b32 	%f1017, %r227;
	ex2.approx.ftz.f32 	%f1018, %f1016;
	mul.f32 	%f1019, %f1018, %f1017;
	sub.f32 	%f1020, %f1151, %f863;
	fma.rn.f32 	%f1021, %f1020, 0f3BBB989D, 0f3F000000;
	cvt.sat.f32.f32 	%f1022, %f1021;
	fma.rm.f32 	%f1023, %f1022, %f868, %f867;
	add.f32 	%f1024, %f1023, 0fCB40007F;
	neg.f32 	%f1025, %f1024;
	fma.rn.f32 	%f1026, %f1020, 0f3FB8AA3B, %f1025;
	fma.rn.f32 	%f1027, %f1020, 0f32A57060, %f1026;
	mov.b32 	%r228, %f1023;
	shl.b32 	%r229, %r228, 23;
	mov.b32 	%f1028, %r229;
	ex2.approx.ftz.f32 	%f1029, %f1027;
	mul.f32 	%f1030, %f1029, %f1028;
	sub.f32 	%f1031, %f1150, %f863;
	fma.rn.f32 	%f1032, %f1031, 0f3BBB989D, 0f3F000000;
	cvt.sat.f32.f32 	%f1033, %f1032;
	fma.rm.f32 	%f1034, %f1033, %f868, %f867;
	add.f32 	%f1035, %f1034, 0fCB40007F;
	neg.f32 	%f1036, %f1035;
	fma.rn.f32 	%f1037, %f1031, 0f3FB8AA3B, %f1036;
	fma.rn.f32 	%f1038, %f1031, 0f32A57060, %f1037;
	mov.b32 	%r230, %f1034;
	shl.b32 	%r231, %r230, 23;
	mov.b32 	%f1039, %r231;
	ex2.approx.ftz.f32 	%f1040, %f1038;
	mul.f32 	%f1041, %f1040, %f1039;
	st.shared.f32 	[%r14], %f876;
	st.shared.f32 	[%r14+256], %f964;
	st.shared.f32 	[%r14+32], %f887;
	st.shared.f32 	[%r14+288], %f975;
	st.shared.f32 	[%r14+64], %f898;
	st.shared.f32 	[%r14+320], %f986;
	st.shared.f32 	[%r14+96], %f909;
	st.shared.f32 	[%r14+352], %f997;
	st.shared.f32 	[%r14+128], %f920;
	st.shared.f32 	[%r14+384], %f1008;
	st.shared.f32 	[%r14+160], %f931;
	st.shared.f32 	[%r14+416], %f1019;
	st.shared.f32 	[%r14+192], %f942;
	st.shared.f32 	[%r14+448], %f1030;
	st.shared.f32 	[%r14+224], %f953;
	st.shared.f32 	[%r14+480], %f1041;
	bar.sync 	0;
	shl.b32 	%r232, %r7, 2;
	mov.u32 	%r233, _ZZ26FlashAttention_FP32_MLIR_8PfS_S_S_E6array4;
	add.s32 	%r234, %r233, %r232;
	ld.shared.f32 	%f1042, [%r234];
	ld.shared.f32 	%f1043, [%r234+32];
	ld.shared.f32 	%f1044, [%r234+128];
	ld.shared.f32 	%f1045, [%r234+160];
	mul.f32 	%f1200, %f1042, %f1200;
	mul.f32 	%f1201, %f1042, %f1201;
	mul.f32 	%f1202, %f1042, %f1202;
	mul.f32 	%f1203, %f1042, %f1203;
	mul.f32 	%f1204, %f1042, %f1204;
	mul.f32 	%f1205, %f1042, %f1205;
	mul.f32 	%f1206, %f1042, %f1206;
	mul.f32 	%f1207, %f1042, %f1207;
	mul.f32 	%f1208, %f1043, %f1208;
	mul.f32 	%f1209, %f1043, %f1209;
	mul.f32 	%f1210, %f1043, %f1210;
	mul.f32 	%f1211, %f1043, %f1211;
	mul.f32 	%f1212, %f1043, %f1212;
	mul.f32 	%f1213, %f1043, %f1213;
	mul.f32 	%f1214, %f1043, %f1214;
	mul.f32 	%f1215, %f1043, %f1215;
	mul.f32 	%f1216, %f1044, %f1216;
	mul.f32 	%f1217, %f1044, %f1217;
	mul.f32 	%f1218, %f1044, %f1218;
	mul.f32 	%f1219, %f1044, %f1219;
	mul.f32 	%f1220, %f1044, %f1220;
	mul.f32 	%f1221, %f1044, %f1221;
	mul.f32 	%f1222, %f1044, %f1222;
	mul.f32 	%f1223, %f1044, %f1223;
	mul.f32 	%f1224, %f1045, %f1224;
	mul.f32 	%f1225, %f1045, %f1225;
	mul.f32 	%f1226, %f1045, %f1226;
	mul.f32 	%f1227, %f1045, %f1227;
	mul.f32 	%f1228, %f1045, %f1228;
	mul.f32 	%f1229, %f1045, %f1229;
	mul.f32 	%f1230, %f1045, %f1230;
	mul.f32 	%f1231, %f1045, %f1231;
	add.s32 	%r22, %r279, %r8;
	mov.b32 	%r282, 0;
$L__BB2_8:
	bar.sync 	0;
	add.s32 	%r236, %r22, %r282;
	shl.b32 	%r237, %r236, 7;
	add.s32 	%r238, %r237, %r9;
	mul.wide.u32 	%rd8, %r238, 4;
	add.s64 	%rd9, %rd2, %rd8;
	ld.global.v4.f32 	{%f1046, %f1047, %f1048, %f1049}, [%rd9];
	ld.global.v4.f32 	{%f1050, %f1051, %f1052, %f1053}, [%rd9+4096];
	st.shared.v4.f32 	[%r15], {%f1046, %f1047, %f1048, %f1049};
	st.shared.v4.f32 	[%r15+4096], {%f1050, %f1051, %f1052, %f1053};
	bar.sync 	0;
	mov.b32 	%r283, 0;
$L__BB2_9:
	add.s32 	%r239, %r283, %r282;
	shl.b32 	%r240, %r239, 2;
	mov.u32 	%r241, _ZZ26FlashAttention_FP32_MLIR_8PfS_S_S_E6array3;
	add.s32 	%r242, %r241, %r240;
	shl.b32 	%r243, %r7, 8;
	add.s32 	%r244, %r242, %r243;
	ld.shared.f32 	%f1054, [%r244];
	ld.shared.f32 	%f1055, [%r244+2048];
	ld.shared.f32 	%f1056, [%r244+8192];
	ld.shared.f32 	%f1057, [%r244+10240];
	shl.b32 	%r245, %r283, 9;
	mov.u32 	%r246, _ZZ26FlashAttention_FP32_MLIR_8PfS_S_S_E6array2;
	add.s32 	%r247, %r246, %r245;
	shl.b32 	%r248, %r10, 2;
	add.s32 	%r249, %r247, %r248;
	ld.shared.f32 	%f1058, [%r249];
	ld.shared.f32 	%f1059, [%r249+16];
	ld.shared.f32 	%f1060, [%r249+128];
	ld.shared.f32 	%f1061, [%r249+144];
	ld.shared.f32 	%f1062, [%r249+256];
	ld.shared.f32 	%f1063, [%r249+272];
	ld.shared.f32 	%f1064, [%r249+384];
	ld.shared.f32 	%f1065, [%r249+400];
	fma.rn.f32 	%f1200, %f1054, %f1058, %f1200;
	fma.rn.f32 	%f1201, %f1054, %f1059, %f1201;
	fma.rn.f32 	%f1202, %f1054, %f1060, %f1202;
	fma.rn.f32 	%f1203, %f1054, %f1061, %f1203;
	fma.rn.f32 	%f1204, %f1054, %f1062, %f1204;
	fma.rn.f32 	%f1205, %f1054, %f1063, %f1205;
	fma.rn.f32 	%f1206, %f1054, %f1064, %f1206;
	fma.rn.f32 	%f1207, %f1054, %f1065, %f1207;
	fma.rn.f32 	%f1208, %f1055, %f1058, %f1208;
	fma.rn.f32 	%f1209, %f1055, %f1059, %f1209;
	fma.rn.f32 	%f1210, %f1055, %f1060, %f1210;
	fma.rn.f32 	%f1211, %f1055, %f1061, %f1211;
	fma.rn.f32 	%f1212, %f1055, %f1062, %f1212;
	fma.rn.f32 	%f1213, %f1055, %f1063, %f1213;
	fma.rn.f32 	%f1214, %f1055, %f1064, %f1214;
	fma.rn.f32 	%f1215, %f1055, %f1065, %f1215;
	fma.rn.f32 	%f1216, %f1056, %f1058, %f1216;
	fma.rn.f32 	%f1217, %f1056, %f1059, %f1217;
	fma.rn.f32 	%f1218, %f1056, %f1060, %f1218;
	fma.rn.f32 	%f1219, %f1056, %f1061, %f1219;
	fma.rn.f32 	%f1220, %f1056, %f1062, %f1220;
	fma.rn.f32 	%f1221, %f1056, %f1063, %f1221;
	fma.rn.f32 	%f1222, %f1056, %f1064, %f1222;
	fma.rn.f32 	%f1223, %f1056, %f1065, %f1223;
	fma.rn.f32 	%f1224, %f1057, %f1058, %f1224;
	fma.rn.f32 	%f1225, %f1057, %f1059, %f1225;
	fma.rn.f32 	%f1226, %f1057, %f1060, %f1226;
	fma.rn.f32 	%f1227, %f1057, %f1061, %f1227;
	fma.rn.f32 	%f1228, %f1057, %f1062, %f1228;
	fma.rn.f32 	%f1229, %f1057, %f1063, %f1229;
	fma.rn.f32 	%f1230, %f1057, %f1064, %f1230;
	fma.rn.f32 	%f1231, %f1057, %f1065, %f1231;
	add.s32 	%r283, %r283, 1;
	setp.ne.s32 	%p20, %r283, 16;
	@%p20 bra 	$L__BB2_9;
	add.s32 	%r26, %r282, 16;
	setp.lt.u32 	%p21, %r282, 48;
	mov.u32 	%r282, %r26;
	@%p21 bra 	$L__BB2_8;
	mov.b32 	%r279, 64;
	mov.pred 	%p23, 0;
	@%p1 bra 	$L__BB2_1;
	ld.param.u64 	%rd45, [_Z26FlashAttention_FP32_MLIR_8PfS_S_S__param_3];
	mov.u32 	%r251, %ctaid.x;
	cvta.to.global.u64 	%rd10, %rd45;
	shl.b32 	%r252, %r7, 2;
	mov.u32 	%r253, _ZZ26FlashAttention_FP32_MLIR_8PfS_S_S_E6array6;
	add.s32 	%r254, %r253, %r252;
	ld.shared.f32 	%f1066, [%r254];
	ld.shared.f32 	%f1067, [%r254+32];
	ld.shared.f32 	%f1068, [%r254+128];
	ld.shared.f32 	%f1069, [%r254+160];
	div.rn.f32 	%f1070, %f1200, %f1066;
	div.rn.f32 	%f1071, %f1201, %f1066;
	div.rn.f32 	%f1072, %f1202, %f1066;
	div.rn.f32 	%f1073, %f1203, %f1066;
	div.rn.f32 	%f1074, %f1204, %f1066;
	div.rn.f32 	%f1075, %f1205, %f1066;
	div.rn.f32 	%f1076, %f1206, %f1066;
	div.rn.f32 	%f1077, %f1207, %f1066;
	div.rn.f32 	%f1078, %f1208, %f1067;
	div.rn.f32 	%f1079, %f1209, %f1067;
	div.rn.f32 	%f1080, %f1210, %f1067;
	div.rn.f32 	%f1081, %f1211, %f1067;
	div.rn.f32 	%f1082, %f1212, %f1067;
	div.rn.f32 	%f1083, %f1213, %f1067;
	div.rn.f32 	%f1084, %f1214, %f1067;
	div.rn.f32 	%f1085, %f1215, %f1067;
	div.rn.f32 	%f1086, %f1216, %f1068;
	div.rn.f32 	%f1087, %f1217, %f1068;
	div.rn.f32 	%f1088, %f1218, %f1068;
	div.rn.f32 	%f1089, %f1219, %f1068;
	div.rn.f32 	%f1090, %f1220, %f1068;
	div.rn.f32 	%f1091, %f1221, %f1068;
	div.rn.f32 	%f1092, %f1222, %f1068;
	div.rn.f32 	%f1093, %f1223, %f1068;
	div.rn.f32 	%f1094, %f1224, %f1069;
	div.rn.f32 	%f1095, %f1225, %f1069;
	div.rn.f32 	%f1096, %f1226, %f1069;
	div.rn.f32 	%f1097, %f1227, %f1069;
	div.rn.f32 	%f1098, %f1228, %f1069;
	div.rn.f32 	%f1099, %f1229, %f1069;
	div.rn.f32 	%f1100, %f1230, %f1069;
	div.rn.f32 	%f1101, %f1231, %f1069;
	shl.b32 	%r255, %r1, 4;
	and.b32  	%r256, %r255, 14336;
	shl.b32 	%r257, %r251, 13;
	shl.b32 	%r258, %r6, 7;
	or.b32  	%r259, %r257, %r258;
	add.s32 	%r260, %r256, %r259;
	add.s32 	%r261, %r10, %r2;
	add.s32 	%r262, %r260, %r261;
	mul.wide.u32 	%rd11, %r262, 4;
	add.s64 	%rd12, %rd10, %rd11;
	st.global.f32 	[%rd12], %f1070;
	st.global.f32 	[%rd12+16], %f1071;
	st.global.f32 	[%rd12+4096], %f1078;
	st.global.f32 	[%rd12+4112], %f1079;
	st.global.f32 	[%rd12+128], %f1072;
	st.global.f32 	[%rd12+144], %f1073;
	st.global.f32 	[%rd12+4224], %f1080;
	st.global.f32 	[%rd12+4240], %f1081;
	st.global.f32 	[%rd12+256], %f1074;
	st.global.f32 	[%rd12+272], %f1075;
	st.global.f32 	[%rd12+4352], %f1082;
	st.global.f32 	[%rd12+4368], %f1083;
	st.global.f32 	[%rd12+384], %f1076;
	st.global.f32 	[%rd12+400], %f1077;
	st.global.f32 	[%rd12+4480], %f1084;
	st.global.f32 	[%rd12+4496], %f1085;
	add.s32 	%r263, %r262, 4096;
	mul.wide.u32 	%rd13, %r263, 4;
	add.s64 	%rd14, %rd10, %rd13;
	st.global.f32 	[%rd14], %f1086;
	add.s32 	%r264, %r262, 4100;
	mul.wide.u32 	%rd15, %r264, 4;
	add.s64 	%rd16, %rd10, %rd15;
	st.global.f32 	[%rd16], %f1087;
	add.s32 	%r265, %r262, 5120;
	mul.wide.u32 	%rd17, %r265, 4;
	add.s64 	%rd18, %rd10, %rd17;
	st.global.f32 	[%rd18], %f1094;
	add.s32 	%r266, %r262, 5124;
	mul.wide.u32 	%rd19, %r266, 4;
	add.s64 	%rd20, %rd10, %rd19;
	st.global.f32 	[%rd20], %f1095;
	add.s32 	%r267, %r262, 4128;
	mul.wide.u32 	%rd21, %r267, 4;
	add.s64 	%rd22, %rd10, %rd21;
	st.global.f32 	[%rd22], %f1088;
	add.s32 	%r268, %r262, 4132;
	mul.wide.u32 	%rd23, %r268, 4;
	add.s64 	%rd24, %rd10, %rd23;
	st.global.f32 	[%rd24], %f1089;
	add.s32 	%r269, %r262, 5152;
	mul.wide.u32 	%rd25, %r269, 4;
	add.s64 	%rd26, %rd10, %rd25;
	st.global.f32 	[%rd26], %f1096;
	add.s32 	%r270, %r262, 5156;
	mul.wide.u32 	%rd27, %r270, 4;
	add.s64 	%rd28, %rd10, %rd27;
	st.global.f32 	[%rd28], %f1097;
	add.s32 	%r271, %r262, 4160;
	mul.wide.u32 	%rd29, %r271, 4;
	add.s64 	%rd30, %rd10, %rd29;
	st.global.f32 	[%rd30], %f1090;
	add.s32 	%r272, %r262, 4164;
	mul.wide.u32 	%rd31, %r272, 4;
	add.s64 	%rd32, %rd10, %rd31;
	st.global.f32 	[%rd32], %f1091;
	add.s32 	%r273, %r262, 5184;
	mul.wide.u32 	%rd33, %r273, 4;
	add.s64 	%rd34, %rd10, %rd33;
	st.global.f32 	[%rd34], %f1098;
	add.s32 	%r274, %r262, 5188;
	mul.wide.u32 	%rd35, %r274, 4;
	add.s64 	%rd36, %rd10, %rd35;
	st.global.f32 	[%rd36], %f1099;
	add.s32 	%r275, %r262, 4192;
	mul.wide.u32 	%rd37, %r275, 4;
	add.s64 	%rd38, %rd10, %rd37;
	st.global.f32 	[%rd38], %f1092;
	add.s32 	%r276, %r262, 4196;
	mul.wide.u32 	%rd39, %r276, 4;
	add.s64 	%rd40, %rd10, %rd39;
	st.global.f32 	[%rd40], %f1093;
	add.s32 	%r277, %r262, 5216;
	mul.wide.u32 	%rd41, %r277, 4;
	add.s64 	%rd42, %rd10, %rd41;
	st.global.f32 	[%rd42], %f1100;
	add.s32 	%r278, %r262, 5220;
	mul.wide.u32 	%rd43, %r278, 4;
	add.s64 	%rd44, %rd10, %rd43;
	st.global.f32 	[%rd44], %f1101;
	ret;

}
	// .globl	_Z21FlashAttention_FP32_2ILi64ELi64ELi128ELi16ELi16ELi2ELi8ELi4ELi8ELi4ELi4ELi4ELi8ELi1ELi4ELi8ELi2ELi2ELi1ELi1ELi2ELi4ELi8ELi4ELi2ELi2ELi1ELi1ELi32EEvPfS0_S0_S0_ii
.visible .entry _Z21FlashAttention_FP32_2ILi64ELi64ELi128ELi16ELi16ELi2ELi8ELi4ELi8ELi4ELi4ELi4ELi8ELi1ELi4ELi8ELi2ELi2ELi1ELi1ELi2ELi4ELi8ELi4ELi2ELi2ELi1ELi1ELi32EEvPfS0_S0_S0_ii(
	.param .u64 .ptr .align 1 _Z21FlashAttention_FP32_2ILi64ELi64ELi128ELi16ELi16ELi2ELi8ELi4ELi8ELi4ELi4ELi4ELi8ELi1ELi4ELi8ELi2ELi2ELi1ELi1ELi2ELi4ELi8ELi4ELi2ELi2ELi1ELi1ELi32EEvPfS0_S0_S0_ii_param_0,
	.param .u64 .ptr .align 1 _Z21FlashAttention_FP32_2ILi64ELi64ELi128ELi16ELi16ELi2ELi8ELi4ELi8ELi4ELi4ELi4ELi8ELi1ELi4ELi8ELi2ELi2ELi1ELi1ELi2ELi4ELi8ELi4ELi2ELi2ELi1ELi1ELi32EEvPfS0_S0_S0_ii_param_1,
	.param .u64 .ptr .align 1 _Z21FlashAttention_FP32_2ILi64ELi64ELi128ELi16ELi16ELi2ELi8ELi4ELi8ELi4ELi4ELi4ELi8ELi1ELi4ELi8ELi2ELi2ELi1ELi1ELi2ELi4ELi8ELi4ELi2ELi2ELi1ELi1ELi32EEvPfS0_S0_S0_ii_param_2,
	.param .u64 .ptr .align 1 _Z21FlashAttention_FP32_2ILi64ELi64ELi128ELi16ELi16ELi2ELi8ELi4ELi8ELi4ELi4ELi4ELi8ELi1ELi4ELi8ELi2ELi2ELi1ELi1ELi2ELi4ELi8ELi4ELi2ELi2ELi1ELi1ELi32EEvPfS0_S0_S0_ii_param_3,
	.param .u32 _Z21FlashAttention_FP32_2ILi64ELi64ELi128ELi16ELi16ELi2ELi8ELi4ELi8ELi4ELi4ELi4ELi8ELi1ELi4ELi8ELi2ELi2ELi1ELi1ELi2ELi4ELi8ELi4ELi2ELi2ELi1ELi1ELi32EEvPfS0_S0_S0_ii_param_4,
	.param .u32 _Z21FlashAttention_FP32_2ILi64ELi64ELi128ELi16ELi16ELi2ELi8ELi4ELi8ELi4ELi4ELi4ELi8ELi1ELi4ELi8ELi2ELi2ELi1ELi1ELi2ELi4ELi8ELi4ELi2ELi2ELi1ELi1ELi32EEvPfS0_S0_S0_ii_param_5
)
{
	.reg .pred 	%p<21>;
	.reg .b32 	%r<284>;
	.reg .b32 	%f<2226>;
	.reg .b64 	%rd<49>;
	// demoted variable
	.shared .align 4 .b8 _ZZ21FlashAttention_FP32_2ILi64ELi64ELi128ELi16ELi16ELi2ELi8ELi4ELi8ELi4ELi4ELi4ELi8ELi1ELi4ELi8ELi2ELi2ELi1ELi1ELi2ELi4ELi8ELi4ELi2ELi2ELi1ELi1ELi32EEvPfS0_S0_S0_iiE9LDSMemory[33536];
	ld.param.u64 	%rd5, [_Z21FlashAttention_FP32_2ILi64ELi64ELi128ELi16ELi16ELi2ELi8ELi4ELi8ELi4ELi4ELi4ELi8ELi1ELi4ELi8ELi2ELi2ELi1ELi1ELi2ELi4ELi8ELi4ELi2ELi2ELi1ELi1ELi32EEvPfS0_S0_S0_ii_param_0];
	ld.param.u64 	%rd6, [_Z21FlashAttention_FP32_2ILi64ELi64ELi128ELi16ELi16ELi2ELi8ELi4ELi8ELi4ELi4ELi4ELi8ELi1ELi4ELi8ELi2ELi2ELi1ELi1ELi2ELi4ELi8ELi4ELi2ELi2ELi1ELi1ELi32EEvPfS0_S0_S0_ii_param_1];
	ld.param.u64 	%rd7, [_Z21FlashAttention_FP32_2ILi64ELi64ELi128ELi16ELi16ELi2ELi8ELi4ELi8ELi4ELi4ELi4ELi8ELi1ELi4ELi8ELi2ELi2ELi1ELi1ELi2ELi4ELi8ELi4ELi2ELi2ELi1ELi1ELi32EEvPfS0_S0_S0_ii_param_2];
	ld.param.u32 	%r24, [_Z21FlashAttention_FP32_2ILi64ELi64ELi128ELi16ELi16ELi2ELi8ELi4ELi8ELi4ELi4ELi4ELi8ELi1ELi4ELi8ELi2ELi2ELi1ELi1ELi2ELi4ELi8ELi4ELi2ELi2ELi1ELi1ELi32EEvPfS0_S0_S0_ii_param_4];
	mov.u32 	%r1, %tid.x;
	shr.u32 	%r2, %r1, 5;
	and.b32  	%r3, %r1, 31;
	setp.gt.u32 	%p1, %r1, 63;
	@%p1 bra 	$L__BB3_2;
	shl.b32 	%r26, %r1, 2;
	mov.u32 	%r27, _ZZ21FlashAttention_FP32_2ILi64ELi64ELi128ELi16ELi16ELi2ELi8ELi4ELi8ELi4ELi4ELi4ELi8ELi1ELi4ELi8ELi2ELi2ELi1ELi1ELi2ELi4ELi8ELi4ELi2ELi2ELi1ELi1ELi32EEvPfS0_S0_S0_iiE9LDSMemory;
	add.s32 	%r28, %r27, %r26;
	mov.b32 	%r29, 0;
	st.shared.u32 	[%r28+33024], %r29;
	mov.b32 	%r30, -8388609;
	st.shared.u32 	[%r28+32768], %r30;
$L__BB3_2:
	ld.param.u32 	%r275, [_Z21FlashAttention_FP32_2ILi64ELi64ELi128ELi16ELi16ELi2ELi8ELi4ELi8ELi4ELi4ELi4ELi8ELi1ELi4ELi8ELi2ELi2ELi1ELi1ELi2ELi4ELi8ELi4ELi2ELi2ELi1ELi1ELi32EEvPfS0_S0_S0_ii_param_5];
	mov.u32 	%r4, %ctaid.x;
	mov.u32 	%r31, %ctaid.z;
	mul.lo.s32 	%r32, %r31, %r24;
	mul.lo.s32 	%r33, %r32, %r275;
	shl.b32 	%r34, %r33, 7;
	cvt.s64.s32 	%rd9, %r34;
	mov.u32 	%r35, %ctaid.y;
	mul.lo.s32 	%r36, %r35, %r275;
	shl.b32 	%r37, %r36, 7;
	cvt.s64.s32 	%rd10, %r37;
	add.s64 	%rd1, %rd9, %rd10;
	setp.lt.s32 	%p2, %r275, 1;
	mov.f32 	%f2112, 0f00000000;
	mov.f32 	%f2113, %f2112;
	mov.f32 	%f2114, %f2112;
	mov.f32 	%f2115, %f2112;
	mov.f32 	%f2116, %f2112;
	mov.f32 	%f2117, %f2112;
	mov.f32 	%f2118, %f2112;
	mov.f32 	%f2119, %f2112;
	mov.f32 	%f2120, %f2112;
	mov.f32 	%f2121, %f2112;
	mov.f32 	%f2122, %f2112;
	mov.f32 	%f2123, %f2112;
	mov.f32 	%f2124, %f2112;
	mov.f32 	%f2125, %f2112;
	mov.f32 	%f2126, %f2112;
	mov.f32 	%f2127, %f2112;
	mov.f32 	%f2128, %f2112;
	mov.f32 	%f2129, %f2112;
	mov.f32 	%f2130, %f2112;
	mov.f32 	%f2131, %f2112;
	mov.f32 	%f2132, %f2112;
	mov.f32 	%f2133, %f2112;
	mov.f32 	%f2134, %f2112;
	mov.f32 	%f2135, %f2112;
	mov.f32 	%f2136, %f2112;
	mov.f32 	%f2137, %f2112;
	mov.f32 	%f2138, %f2112;
	mov.f32 	%f2139, %f2112;
	mov.f32 	%f2140, %f2112;
	mov.f32 	%f2141, %f2112;
	mov.f32 	%f2142, %f2112;
	mov.f32 	%f2143, %f2112;
	@%p2 bra 	$L__BB3_11;
	ld.param.u32 	%r276, [_Z21FlashAttention_FP32_2ILi64ELi64ELi128ELi16ELi16ELi2ELi8ELi4ELi8ELi4ELi4ELi4ELi8ELi1ELi4ELi8ELi2ELi2ELi1ELi1ELi2ELi4ELi8ELi4ELi2ELi2ELi1ELi1ELi32EEvPfS0_S0_S0_ii_param_5];
	cvta.to.global.u64 	%rd2, %rd7;
	shl.b32 	%r5, %r1, 2;
	mov.u32 	%r39, _ZZ21FlashAttention_FP32_2ILi64ELi64ELi128ELi16ELi16ELi2ELi8ELi4ELi8ELi4ELi4ELi4ELi8ELi1ELi4ELi8ELi2ELi2ELi1ELi1ELi2ELi4ELi8ELi4ELi2ELi2ELi1ELi1ELi32EEvPfS0_S0_S0_iiE9LDSMemory;
	shl.b32 	%r40, %r1, 4;
	add.s32 	%r6, %r39, %r40;
	and.b32  	%r7, %r5, 124;
	shl.b32 	%r41, %r2, 5;
	shr.u32 	%r42, %r3, 1;
	and.b32  	%r43, %r42, 12;
	or.b32  	%r44, %r41, %r43;
	add.s32 	%r8, %r39, %r44;
	add.s32 	%r45, %r39, 24576;
	add.s32 	%r9, %r45, %r40;
	add.s32 	%r46, %r5, 1024;
	and.b32  	%r47, %r46, 8064;
	or.b32  	%r48, %r47, %r7;
	shl.b32 	%r49, %r48, 2;
	add.s32 	%r10, %r45, %r49;
	shl.b32 	%r11, %r276, 4;
	cvta.to.global.u64 	%rd3, %rd6;
	cvta.to.global.u64 	%rd4, %rd5;
	mov.b32 	%r279, 0;
	mov.f32 	%f2112, 0f00000000;
$L__BB3_4:
	ld.param.u32 	%r277, [_Z21FlashAttention_FP32_2ILi64ELi64ELi128ELi16ELi16ELi2ELi8ELi4ELi8ELi4ELi4ELi4ELi8ELi1ELi4ELi8ELi2ELi2ELi1ELi1ELi2ELi4ELi8ELi4ELi2ELi2ELi1ELi1ELi32EEvPfS0_S0_S0_ii_param_5];
	mov.u32 	%r51, %tid.x;
	shr.u32 	%r52, %r51, 4;
	and.b32  	%r53, %r5, 60;
	mad.lo.s32 	%r280, %r277, %r52, %r53;
	add.s32 	%r281, %r280, %r279;
	mov.b32 	%r282, 0;
	mov.f32 	%f2176, 0f00000000;
	mov.f32 	%f2177, %f2176;
	mov.f32 	%f2178, %f2176;
	mov.f32 	%f2179, %f2176;
	mov.f32 	%f2180, %f2176;
	mov.f32 	%f2181, %f2176;
	mov.f32 	%f2182, %f2176;
	mov.f32 	%f2183, %f2176;
	mov.f32 	%f2184, %f2176;
	mov.f32 	%f2185, %f2176;
	mov.f32 	%f2186, %f2176;
	mov.f32 	%f2187, %f2176;
	mov.f32 	%f2188, %f2176;
	mov.f32 	%f2189, %f2176;
	mov.f32 	%f2190, %f2176;
	mov.f32 	%f2191, %f2176;
$L__BB3_5:
	bar.sync 	0;
	cvt.u64.u32 	%rd11, %r280;
	shl.b32 	%r54, %r4, 6;
	cvt.u64.u32 	%rd12, %r54;
	add.s64 	%rd13, %rd1, %rd12;
	add.s64 	%rd14, %rd13, %rd11;
	shl.b64 	%rd15, %rd14, 2;
	add.s64 	%rd16, %rd4, %rd15;
	ld.global.v4.f32 	{%f204, %f205, %f206, %f207}, [%rd16];
	st.shared.v4.f32 	[%r6], {%f204, %f205, %f206, %f207};
	cvt.s64.s32 	%rd17, %r281;
	add.s64 	%rd18, %rd1, %rd17;
	shl.b64 	%rd19, %rd18, 2;
	add.s64 	%rd20, %rd3, %rd19;
	ld.global.v4.f32 	{%f208, %f209, %f210, %f211}, [%rd20];
	st.shared.v4.f32 	[%r6+4096], {%f208, %f209, %f210, %f211};
	bar.sync 	0;
	ld.shared.f32 	%f212, [%r8];
	ld.shared.f32 	%f213, [%r8+16];
	mov.u32 	%r55, %tid.x;
	shl.b32 	%r56, %r55, 2;
	and.b32  	%r57, %r56, 28;
	mov.u32 	%r58, _ZZ21FlashAttention_FP32_2ILi64ELi64ELi128ELi16ELi16ELi2ELi8ELi4ELi8ELi4ELi4ELi4ELi8ELi1ELi4ELi8ELi2ELi2ELi1ELi1ELi2ELi4ELi8ELi4ELi2ELi2ELi1ELi1ELi32EEvPfS0_S0_S0_iiE9LDSMemory;
	add.s32 	%r59, %r58, %r57;
	ld.shared.f32 	%f214, [%r59+4096];
	ld.shared.f32 	%f215, [%r59+4128];
	ld.shared.f32 	%f216, [%r59+4160];
	ld.shared.f32 	%f217, [%r59+4192];
	ld.shared.f32 	%f218, [%r59+4224];
	ld.shared.f32 	%f219, [%r59+4256];
	ld.shared.f32 	%f220, [%r59+4288];
	ld.shared.f32 	%f221, [%r59+4320];
	fma.rn.f32 	%f222, %f212, %f214, %f2191;
	fma.rn.f32 	%f223, %f212, %f215, %f2190;
	fma.rn.f32 	%f224, %f212, %f216, %f2189;
	fma.rn.f32 	%f225, %f212, %f217, %f2188;
	fma.rn.f32 	%f226, %f212, %f218, %f2187;
	fma.rn.f32 	%f227, %f212, %f219, %f2186;
	fma.rn.f32 	%f228, %f212, %f220, %f2185;
	fma.rn.f32 	%f229, %f212, %f221, %f2184;
	fma.rn.f32 	%f230, %f213, %f214, %f2183;
	fma.rn.f32 	%f231, %f213, %f215, %f2182;
	fma.rn.f32 	%f232, %f213, %f216, %f2181;
	fma.rn.f32 	%f233, %f213, %f217, %f2180;
	fma.rn.f32 	%f234, %f213, %f218, %f2179;
	fma.rn.f32 	%f235, %f213, %f219, %f2178;
	fma.rn.f32 	%f236, %f213, %f220, %f2177;
	fma.rn.f32 	%f237, %f213, %f221, %f2176;
	ld.shared.f32 	%f238, [%r8+256];
	ld.shared.f32 	%f239, [%r8+272];
	ld.shared.f32 	%f240, [%r59+4352];
	ld.shared.f32 	%f241, [%r59+4384];
	ld.shared.f32 	%f242, [%r59+4416];
	ld.shared.f32 	%f243, [%r59+4448];
	ld.shared.f32 	%f244, [%r59+4480];
	ld.shared.f32 	%f245, [%r59+4512];
	ld.shared.f32 	%f246, [%r59+4544];
	ld.shared.f32 	%f247, [%r59+4576];
	fma.rn.f32 	%f248, %f238, %f240, %f222;
	fma.rn.f32 	%f249, %f238, %f241, %f223;
	fma.rn.f32 	%f250, %f238, %f242, %f224;
	fma.rn.f32 	%f251, %f238, %f243, %f225;
	fma.rn.f32 	%f252, %f238, %f244, %f226;
	fma.rn.f32 	%f253, %f238, %f245, %f227;
	fma.rn.f32 	%f254, %f238, %f246, %f228;
	fma.rn.f32 	%f255, %f238, %f247, %f229;
	fma.rn.f32 	%f256, %f239, %f240, %f230;
	fma.rn.f32 	%f257, %f239, %f241, %f231;
	fma.rn.f32 	%f258, %f239, %f242, %f232;
	fma.rn.f32 	%f259, %f239, %f243, %f233;
	fma.rn.f32 	%f260, %f239, %f244, %f234;
	fma.rn.f32 	%f261, %f239, %f245, %f235;
	fma.rn.f32 	%f262, %f239, %f246, %f236;
	fma.rn.f32 	%f263, %f239, %f247, %f237;
	ld.shared.f32 	%f264, [%r8+512];
	ld.shared.f32 	%f265, [%r8+528];
	ld.shared.f32 	%f266, [%r59+4608];
	ld.shared.f32 	%f267, [%r59+4640];
	ld.shared.f32 	%f268, [%r59+4672];
	ld.shared.f32 	%f269, [%r59+4704];
	ld.shared.f32 	%f270, [%r59+4736];
	ld.shared.f32 	%f271, [%r59+4768];
	ld.shared.f32 	%f272, [%r59+4800];
	ld.shared.f32 	%f273, [%r59+4832];
	fma.rn.f32 	%f274, %f264, %f266, %f248;
	fma.rn.f32 	%f275, %f264, %f267, %f249;
	fma.rn.f32 	%f276, %f264, %f268, %f250;
	fma.rn.f32 	%f277, %f264, %f269, %f251;
	fma.rn.f32 	%f278, %f264, %f270, %f252;
	fma.rn.f32 	%f279, %f264, %f271, %f253;
	fma.rn.f32 	%f280, %f264, %f272, %f254;
	fma.rn.f32 	%f281, %f264, %f273, %f255;
	fma.rn.f32 	%f282, %f265, %f266, %f256;
	fma.rn.f32 	%f283, %f265, %f267, %f257;
	fma.rn.f32 	%f284, %f265, %f268, %f258;
	fma.rn.f32 	%f285, %f265, %f269, %f259;
	fma.rn.f32 	%f286, %f265, %f270, %f260;
	fma.rn.f32 	%f287, %f265, %f271, %f261;
	fma.rn.f32 	%f288, %f265, %f272, %f262;
	fma.rn.f32 	%f289, %f265, %f273, %f263;
	ld.shared.f32 	%f290, [%r8+768];
	ld.shared.f32 	%f291, [%r8+784];
	ld.shared.f32 	%f292, [%r59+4864];
	ld.shared.f32 	%f293, [%r59+4896];
	ld.shared.f32 	%f294, [%r59+4928];
	ld.shared.f32 	%f295, [%r59+4960];
	ld.shared.f32 	%f296, [%r59+4992];
	ld.shared.f32 	%f297, [%r59+5024];
	ld.shared.f32 	%f298, [%r59+5056];
	ld.shared.f32 	%f299, [%r59+5088];
	fma.rn.f32 	%f300, %f290, %f292, %f274;
	fma.rn.f32 	%f301, %f290, %f293, %f275;
	fma.rn.f32 	%f302, %f290, %f294, %f276;
	fma.rn.f32 	%f303, %f290, %f295, %f277;
	fma.rn.f32 	%f304, %f290, %f296, %f278;
	fma.rn.f32 	%f305, %f290, %f297, %f279;
	fma.rn.f32 	%f306, %f290, %f298, %f280;
	fma.rn.f32 	%f307, %f290, %f299, %f281;
	fma.rn.f32 	%f308, %f291, %f292, %f282;
	fma.rn.f32 	%f309, %f291, %f293, %f283;
	fma.rn.f32 	%f310, %f291, %f294, %f284;
	fma.rn.f32 	%f311, %f291, %f295, %f285;
	fma.rn.f32 	%f312, %f291, %f296, %f286;
	fma.rn.f32 	%f313, %f291, %f297, %f287;
	fma.rn.f32 	%f314, %f291, %f298, %f288;
	fma.rn.f32 	%f315, %f291, %f299, %f289;
	ld.shared.f32 	%f316, [%r8+1024];
	ld.shared.f32 	%f317, [%r8+1040];
	ld.shared.f32 	%f318, [%r59+5120];
	ld.shared.f32 	%f319, [%r59+5152];
	ld.shared.f32 	%f320, [%r59+5184];
	ld.shared.f32 	%f321, [%r59+5216];
	ld.shared.f32 	%f322, [%r59+5248];
	ld.shared.f32 	%f323, [%r59+5280];
	ld.shared.f32 	%f324, [%r59+5312];
	ld.shared.f32 	%f325, [%r59+5344];
	fma.rn.f32 	%f326, %f316, %f318, %f300;
	fma.rn.f32 	%f327, %f316, %f319, %f301;
	fma.rn.f32 	%f328, %f316, %f320, %f302;
	fma.rn.f32 	%f329, %f316, %f321, %f303;
	fma.rn.f32 	%f330, %f316, %f322, %f304;
	fma.rn.f32 	%f331, %f316, %f323, %f305;
	fma.rn.f32 	%f332, %f316, %f324, %f306;
	fma.rn.f32 	%f333, %f316, %f325, %f307;
	fma.rn.f32 	%f334, %f317, %f318, %f308;
	fma.rn.f32 	%f335, %f317, %f319, %f309;
	fma.rn.f32 	%f336, %f317, %f320, %f310;
	fma.rn.f32 	%f337, %f317, %f321, %f311;
	fma.rn.f32 	%f338, %f317, %f322, %f312;
	fma.rn.f32 	%f339, %f317, %f323, %f313;
	fma.rn.f32 	%f340, %f317, %f324, %f314;
	fma.rn.f32 	%f341, %f317, %f325, %f315;
	ld.shared.f32 	%f342, [%r8+1280];
	ld.shared.f32 	%f343, [%r8+1296];
	ld.shared.f32 	%f344, [%r59+5376];
	ld.shared.f32 	%f345, [%r59+5408];
	ld.shared.f32 	%f346, [%r59+5440];
	ld.shared.f32 	%f347, [%r59+5472];
	ld.shared.f32 	%f348, [%r59+5504];
	ld.shared.f32 	%f349, [%r59+5536];
	ld.shared.f32 	%f350, [%r59+5568];
	ld.shared.f32 	%f351, [%r59+5600];
	fma.rn.f32 	%f352, %f342, %f344, %f326;
	fma.rn.f32 	%f353, %f342, %f345, %f327;
	fma.rn.f32 	%f354, %f342, %f346, %f328;
	fma.rn.f32 	%f355, %f342, %f347, %f329;
	fma.rn.f32 	%f356, %f342, %f348, %f330;
	fma.rn.f32 	%f357, %f342, %f349, %f331;
	fma.rn.f32 	%f358, %f342, %f350, %f332;
	fma.rn.f32 	%f359, %f342, %f351, %f333;
	fma.rn.f32 	%f360, %f343, %f344, %f334;
	fma.rn.f32 	%f361, %f343, %f345, %f335;
	fma.rn.f32 	%f362, %f343, %f346, %f336;
	fma.rn.f32 	%f363, %f343, %f347, %f337;
	fma.rn.f32 	%f364, %f343, %f348, %f338;
	fma.rn.f32 	%f365, %f343, %f349, %f339;
	fma.rn.f32 	%f366, %f343, %f350, %f340;
	fma.rn.f32 	%f367, %f343, %f351, %f341;
	ld.shared.f32 	%f368, [%r8+1536];
	ld.shared.f32 	%f369, [%r8+1552];
	ld.shared.f32 	%f370, [%r59+5632];
	ld.shared.f32 	%f371, [%r59+5664];
	ld.shared.f32 	%f372, [%r59+5696];
	ld.shared.f32 	%f373, [%r59+5728];
	ld.shared.f32 	%f374, [%r59+5760];
	ld.shared.f32 	%f375, [%r59+5792];
	ld.shared.f32 	%f376, [%r59+5824];
	ld.shared.f32 	%f377, [%r59+5856];
	fma.rn.f32 	%f378, %f368, %f370, %f352;
	fma.rn.f32 	%f379, %f368, %f371, %f353;
	fma.rn.f32 	%f380, %f368, %f372, %f354;
	fma.rn.f32 	%f381, %f368, %f373, %f355;
	fma.rn.f32 	%f382, %f368, %f374, %f356;
	fma.rn.f32 	%f383, %f368, %f375, %f357;
	fma.rn.f32 	%f384, %f368, %f376, %f358;
	fma.rn.f32 	%f385, %f368, %f377, %f359;
	fma.rn.f32 	%f386, %f369, %f370, %f360;
	fma.rn.f32 	%f387, %f369, %f371, %f361;
	fma.rn.f32 	%f388, %f369, %f372, %f362;
	fma.rn.f32 	%f389, %f369, %f373, %f363;
	fma.rn.f32 	%f390, %f369, %f374, %f364;
	fma.rn.f32 	%f391, %f369, %f375, %f365;
	fma.rn.f32 	%f392, %f369, %f376, %f366;
	fma.rn.f32 	%f393, %f369, %f377, %f367;
	ld.shared.f32 	%f394, [%r8+1792];
	ld.shared.f32 	%f395, [%r8+1808];
	ld.shared.f32 	%f396, [%r59+5888];
	ld.shared.f32 	%f397, [%r59+5920];
	ld.shared.f32 	%f398, [%r59+5952];
	ld.shared.f32 	%f399, [%r59+5984];
	ld.shared.f32 	%f400, [%r59+6016];
	ld.shared.f32 	%f401, [%r59+6048];
	ld.shared.f32 	%f402, [%r59+6080];
	ld.shared.f32 	%f403, [%r59+6112];
	fma.rn.f32 	%f404, %f394, %f396, %f378;
	fma.rn.f32 	%f405, %f394, %f397, %f379;
	fma.rn.f32 	%f406, %f394, %f398, %f380;
	fma.rn.f32 	%f407, %f394, %f399, %f381;
	fma.rn.f32 	%f408, %f394, %f400, %f382;
	fma.rn.f32 	%f409, %f394, %f401, %f383;
	fma.rn.f32 	%f410, %f394, %f402, %f384;
	fma.rn.f32 	%f411, %f394, %f403, %f385;
	fma.rn.f32 	%f412, %f395, %f396, %f386;
	fma.rn.f32 	%f413, %f395, %f397, %f387;
	fma.rn.f32 	%f414, %f395, %f398, %f388;
	fma.rn.f32 	%f415, %f395, %f399, %f389;
	fma.rn.f32 	%f416, %f395, %f400, %f390;
	fma.rn.f32 	%f417, %f395, %f401, %f391;
	fma.rn.f32 	%f418, %f395, %f402, %f392;
	fma.rn.f32 	%f419, %f395, %f403, %f393;
	ld.shared.f32 	%f420, [%r8+2048];
	ld.shared.f32 	%f421, [%r8+2064];
	ld.shared.f32 	%f422, [%r59+6144];
	ld.shared.f32 	%f423, [%r59+6176];
	ld.shared.f32 	%f424, [%r59+6208];
	ld.shared.f32 	%f425, [%r59+6240];
	ld.shared.f32 	%f426, [%r59+6272];
	ld.shared.f32 	%f427, [%r59+6304];
	ld.shared.f32 	%f428, [%r59+6336];
	ld.shared.f32 	%f429, [%r59+6368];
	fma.rn.f32 	%f430, %f420, %f422, %f404;
	fma.rn.f32 	%f431, %f420, %f423, %f405;
	fma.rn.f32 	%f432, %f420, %f424, %f406;
	fma.rn.f32 	%f433, %f420, %f425, %f407;
	fma.rn.f32 	%f434, %f420, %f426, %f408;
	fma.rn.f32 	%f435, %f420, %f427, %f409;
	fma.rn.f32 	%f436, %f420, %f428, %f410;
	fma.rn.f32 	%f437, %f420, %f429, %f411;
	fma.rn.f32 	%f438, %f421, %f422, %f412;
	fma.rn.f32 	%f439, %f421, %f423, %f413;
	fma.rn.f32 	%f440, %f421, %f424, %f414;
	fma.rn.f32 	%f441, %f421, %f425, %f415;
	fma.rn.f32 	%f442, %f421, %f426, %f416;
	fma.rn.f32 	%f443, %f421, %f427, %f417;
	fma.rn.f32 	%f444, %f421, %f428, %f418;
	fma.rn.f32 	%f445, %f421, %f429, %f419;
	ld.shared.f32 	%f446, [%r8+2304];
	ld.shared.f32 	%f447, [%r8+2320];
	ld.shared.f32 	%f448, [%r59+6400];
	ld.shared.f32 	%f449, [%r59+6432];
	ld.shared.f32 	%f450, [%r59+6464];
	ld.shared.f32 	%f451, [%r59+6496];
	ld.shared.f32 	%f452, [%r59+6528];
	ld.shared.f32 	%f453, [%r59+6560];
	ld.shared.f32 	%f454, [%r59+6592];
	ld.shared.f32 	%f455, [%r59+6624];
	fma.rn.f32 	%f456, %f446, %f448, %f430;
	fma.rn.f32 	%f457, %f446, %f449, %f431;
	fma.rn.f32 	%f458, %f446, %f450, %f432;
	fma.rn.f32 	%f459, %f446, %f451, %f433;
	fma.rn.f32 	%f460, %f446, %f452, %f434;
	fma.rn.f32 	%f461, %f446, %f453, %f435;
	fma.rn.f32 	%f462, %f446, %f454, %f436;
	fma.rn.f32 	%f463, %f446, %f455, %f437;
	fma.rn.f32 	%f464, %f447, %f448, %f438;
	fma.rn.f32 	%f465, %f447, %f449, %f439;
	fma.rn.f32 	%f466, %f447, %f450, %f440;
	fma.rn.f32 	%f467, %f447, %f451, %f441;
	fma.rn.f32 	%f468, %f447, %f452, %f442;
	fma.rn.f32 	%f469, %f447, %f453, %f443;
	fma.rn.f32 	%f470, %f447, %f454, %f444;
	fma.rn.f32 	%f471, %f447, %f455, %f445;
	ld.shared.f32 	%f472, [%r8+2560];
	ld.shared.f32 	%f473, [%r8+2576];
	ld.shared.f32 	%f474, [%r59+6656];
	ld.shared.f32 	%f475, [%r59+6688];
	ld.shared.f32 	%f476, [%r59+6720];
	ld.shared.f32 	%f477, [%r59+6752];
	ld.shared.f32 	%f478, [%r59+6784];
	ld.shared.f32 	%f479, [%r59+6816];
	ld.shared.f32 	%f480, [%r59+6848];
	ld.shared.f32 	%f481, [%r59+6880];
	fma.rn.f32 	%f482, %f472, %f474, %f456;
	fma.rn.f32 	%f483, %f472, %f475, %f457;
	fma.rn.f32 	%f484, %f472, %f476, %f458;
	fma.rn.f32 	%f485, %f472, %f477, %f459;
	fma.rn.f32 	%f486, %f472, %f478, %f460;
	fma.rn.f32 	%f487, %f472, %f479, %f461;
	fma.rn.f32 	%f488, %f472, %f480, %f462;
	fma.rn.f32 	%f489, %f472, %f481, %f463;
	fma.rn.f32 	%f490, %f473, %f474, %f464;
	fma.rn.f32 	%f491, %f473, %f475, %f465;
	fma.rn.f32 	%f492, %f473, %f476, %f466;
	fma.rn.f32 	%f493, %f473, %f477, %f467;
	fma.rn.f32 	%f494, %f473, %f478, %f468;
	fma.rn.f32 	%f495, %f473, %f479, %f469;
	fma.rn.f32 	%f496, %f473, %f480, %f470;
	fma.rn.f32 	%f497, %f473, %f481, %f471;
	ld.shared.f32 	%f498, [%r8+2816];
	ld.shared.f32 	%f499, [%r8+2832];
	ld.shared.f32 	%f500, [%r59+6912];
	ld.shared.f32 	%f501, [%r59+6944];
	ld.shared.f32 	%f502, [%r59+6976];
	ld.shared.f32 	%f503, [%r59+7008];
	ld.shared.f32 	%f504, [%r59+7040];
	ld.shared.f32 	%f505, [%r59+7072];
	ld.shared.f32 	%f506, [%r59+7104];
	ld.shared.f32 	%f507, [%r59+7136];
	fma.rn.f32 	%f508, %f498, %f500, %f482;
	fma.rn.f32 	%f509, %f498, %f501, %f483;
	fma.rn.f32 	%f510, %f498, %f502, %f484;
	fma.rn.f32 	%f511, %f498, %f503, %f485;
	fma.rn.f32 	%f512, %f498, %f504, %f486;
	fma.rn.f32 	%f513, %f498, %f505, %f487;
	fma.rn.f32 	%f514, %f498, %f506, %f488;
	fma.rn.f32 	%f515, %f498, %f507, %f489;
	fma.rn.f32 	%f516, %f499, %f500, %f490;
	fma.rn.f32 	%f517, %f499, %f501, %f491;
	fma.rn.f32 	%f518, %f499, %f502, %f492;
	fma.rn.f32 	%f519, %f499, %f503, %f493;
	fma.rn.f32 	%f520, %f499, %f504, %f494;
	fma.rn.f32 	%f521, %f499, %f505, %f495;
	fma.rn.f32 	%f522, %f499, %f506, %f496;
	fma.rn.f32 	%f523, %f499, %f507, %f497;
	ld.shared.f32 	%f524, [%r8+3072];
	ld.shared.f32 	%f525, [%r8+3088];
	ld.shared.f32 	%f526, [%r59+7168];
	ld.shared.f32 	%f527, [%r59+7200];
	ld.shared.f32 	%f528, [%r59+7232];
	ld.shared.f32 	%f529, [%r59+7264];
	ld.shared.f32 	%f530, [%r59+7296];
	ld.shared.f32 	%f531, [%r59+7328];
	ld.shared.f32 	%f532, [%r59+7360];
	ld.shared.f32 	%f533, [%r59+7392];
	fma.rn.f32 	%f534, %f524, %f526, %f508;
	fma.rn.f32 	%f535, %f524, %f527, %f509;
	fma.rn.f32 	%f536, %f524, %f528, %f510;
	fma.rn.f32 	%f537, %f524, %f529, %f511;
	fma.rn.f32 	%f538, %f524, %f530, %f512;
	fma.rn.f32 	%f539, %f524, %f531, %f513;
	fma.rn.f32 	%f540, %f524, %f532, %f514;
	fma.rn.f32 	%f541, %f524, %f533, %f515;
	fma.rn.f32 	%f542, %f525, %f526, %f516;
	fma.rn.f32 	%f543, %f525, %f527, %f517;
	fma.rn.f32 	%f544, %f525, %f528, %f518;
	fma.rn.f32 	%f545, %f525, %f529, %f519;
	fma.rn.f32 	%f546, %f525, %f530, %f520;
	fma.rn.f32 	%f547, %f525, %f531, %f521;
	fma.rn.f32 	%f548, %f525, %f532, %f522;
	fma.rn.f32 	%f549, %f525, %f533, %f523;
	ld.shared.f32 	%f550, [%r8+3328];
	ld.shared.f32 	%f551, [%r8+3344];
	ld.shared.f32 	%f552, [%r59+7424];
	ld.shared.f32 	%f553, [%r59+7456];
	ld.shared.f32 	%f554, [%r59+7488];
	ld.shared.f32 	%f555, [%r59+7520];
	ld.shared.f32 	%f556, [%r59+7552];
	ld.shared.f32 	%f557, [%r59+7584];
	ld.shared.f32 	%f558, [%r59+7616];
	ld.shared.f32 	%f559, [%r59+7648];
	fma.rn.f32 	%f560, %f550, %f552, %f534;
	fma.rn.f32 	%f561, %f550, %f553, %f535;
	fma.rn.f32 	%f562, %f550, %f554, %f536;
	fma.rn.f32 	%f563, %f550, %f555, %f537;
	fma.rn.f32 	%f564, %f550, %f556, %f538;
	fma.rn.f32 	%f565, %f550, %f557, %f539;
	fma.rn.f32 	%f566, %f550, %f558, %f540;
	fma.rn.f32 	%f567, %f550, %f559, %f541;
	fma.rn.f32 	%f568, %f551, %f552, %f542;
	fma.rn.f32 	%f569, %f551, %f553, %f543;
	fma.rn.f32 	%f570, %f551, %f554, %f544;
	fma.rn.f32 	%f571, %f551, %f555, %f545;
	fma.rn.f32 	%f572, %f551, %f556, %f546;
	fma.rn.f32 	%f573, %f551, %f557, %f547;
	fma.rn.f32 	%f574, %f551, %f558, %f548;
	fma.rn.f32 	%f575, %f551, %f559, %f549;
	ld.shared.f32 	%f576, [%r8+3584];
	ld.shared.f32 	%f577, [%r8+3600];
	ld.shared.f32 	%f578, [%r59+7680];
	ld.shared.f32 	%f579, [%r59+7712];
	ld.shared.f32 	%f580, [%r59+7744];
	ld.shared.f32 	%f581, [%r59+7776];
	ld.shared.f32 	%f582, [%r59+7808];
	ld.shared.f32 	%f583, [%r59+7840];
	ld.shared.f32 	%f584, [%r59+7872];
	ld.shared.f32 	%f585, [%r59+7904];
	fma.rn.f32 	%f586, %f576, %f578, %f560;
	fma.rn.f32 	%f587, %f576, %f579, %f561;
	fma.rn.f32 	%f588, %f576, %f580, %f562;
	fma.rn.f32 	%f589, %f576, %f581, %f563;
	fma.rn.f32 	%f590, %f576, %f582, %f564;
	fma.rn.f32 	%f591, %f576, %f583, %f565;
	fma.rn.f32 	%f592, %f576, %f584, %f566;
	fma.rn.f32 	%f593, %f576, %f585, %f567;
	fma.rn.f32 	%f594, %f577, %f578, %f568;
	fma.rn.f32 	%f595, %f577, %f579, %f569;
	fma.rn.f32 	%f596, %f577, %f580, %f570;
	fma.rn.f32 	%f597, %f577, %f581, %f571;
	fma.rn.f32 	%f598, %f577, %f582, %f572;
	fma.rn.f32 	%f599, %f577, %f583, %f573;
	fma.rn.f32 	%f600, %f577, %f584, %f574;
	fma.rn.f32 	%f601, %f577, %f585, %f575;
	ld.shared.f32 	%f602, [%r8+3840];
	ld.shared.f32 	%f603, [%r8+3856];
	ld.shared.f32 	%f604, [%r59+7936];
	ld.shared.f32 	%f605, [%r59+7968];
	ld.shared.f32 	%f606, [%r59+8000];
	ld.shared.f32 	%f607, [%r59+8032];
	ld.shared.f32 	%f608, [%r59+8064];
	ld.shared.f32 	%f609, [%r59+8096];
	ld.shared.f32 	%f610, [%r59+8128];
	ld.shared.f32 	%f611, [%r59+8160];
	fma.rn.f32 	%f2191, %f602, %f604, %f586;
	fma.rn.f32 	%f2190, %f602, %f605, %f587;
	fma.rn.f32 	%f2189, %f602, %f606, %f588;
	fma.rn.f32 	%f2188, %f602, %f607, %f589;
	fma.rn.f32 	%f2187, %f602, %f608, %f590;
	fma.rn.f32 	%f2186, %f602, %f609, %f591;
	fma.rn.f32 	%f2185, %f602, %f610, %f592;
	fma.rn.f32 	%f2184, %f602, %f611, %f593;
	fma.rn.f32 	%f2183, %f603, %f604, %f594;
	fma.rn.f32 	%f2182, %f603, %f605, %f595;
	fma.rn.f32 	%f2181, %f603, %f606, %f596;
	fma.rn.f32 	%f2180, %f603, %f607, %f597;
	fma.rn.f32 	%f2179, %f603, %f608, %f598;
	fma.rn.f32 	%f2178, %f603, %f609, %f599;
	fma.rn.f32 	%f2177, %f603, %f610, %f600;
	fma.rn.f32 	%f2176, %f603, %f611, %f601;
	add.s32 	%r18, %r282, 16;
	add.s32 	%r281, %r281, %r11;
	add.s32 	%r280, %r280, %r11;
	setp.lt.u32 	%p3, %r282, 112;
	mov.u32 	%r282, %r18;
	@%p3 bra 	$L__BB3_5;
	mov.u32 	%r60, %tid.x;
	and.b32  	%r61, %r60, 7;
	setp.ne.s32 	%p4, %r61, 0;
	max.f32 	%f612, %f2191, 0fFF7FFFFF;
	mov.f32 	%f613, 0fFF7FFFFF;
	sub.f32 	%f614, %f613, %f612;
	fma.rn.f32 	%f615, %f614, 0f3BBB989D, 0f3F000000;
	cvt.sat.f32.f32 	%f616, %f615;
	mov.f32 	%f617, 0f4B400001;
	mov.f32 	%f618, 0f437C0000;
	fma.rm.f32 	%f619, %f616, %f618, %f617;
	add.f32 	%f620, %f619, 0fCB40007F;
	neg.f32 	%f621, %f620;
	fma.rn.f32 	%f622, %f614, 0f3FB8AA3B, %f621;
	fma.rn.f32 	%f623, %f614, 0f32A57060, %f622;
	mov.b32 	%r62, %f619;
	shl.b32 	%r63, %r62, 23;
	mov.b32 	%f624, %r63;
	ex2.approx.ftz.f32 	%f625, %f623;
	mul.f32 	%f626, %f625, %f624;
	sub.f32 	%f627, %f2191, %f612;
	fma.rn.f32 	%f628, %f627, 0f3BBB989D, 0f3F000000;
	cvt.sat.f32.f32 	%f629, %f628;
	fma.rm.f32 	%f630, %f629, %f618, %f617;
	add.f32 	%f631, %f630, 0fCB40007F;
	neg.f32 	%f632, %f631;
	fma.rn.f32 	%f633, %f627, 0f3FB8AA3B, %f632;
	fma.rn.f32 	%f634, %f627, 0f32A57060, %f633;
	mov.b32 	%r64, %f630;
	shl.b32 	%r65, %r64, 23;
	mov.b32 	%f635, %r65;
	ex2.approx.ftz.f32 	%f636, %f634;
	mul.f32 	%f637, %f636, %f635;
	fma.rn.f32 	%f638, %f626, 0f00000000, %f637;
	max.f32 	%f639, %f612, %f2190;
	sub.f32 	%f640, %f612, %f639;
	fma.rn.f32 	%f641, %f640, 0f3BBB989D, 0f3F000000;
	cvt.sat.f32.f32 	%f642, %f641;
	fma.rm.f32 	%f643, %f642, %f618, %f617;
	add.f32 	%f644, %f643, 0fCB40007F;
	neg.f32 	%f645, %f644;
	fma.rn.f32 	%f646, %f640, 0f3FB8AA3B, %f645;
	fma.rn.f32 	%f647, %f640, 0f32A57060, %f646;
	mov.b32 	%r66, %f643;
	shl.b32 	%r67, %r66, 23;
	mov.b32 	%f648, %r67;
	ex2.approx.ftz.f32 	%f649, %f647;
	mul.f32 	%f650, %f649, %f648;
	sub.f32 	%f651, %f2190, %f639;
	fma.rn.f32 	%f652, %f651, 0f3BBB989D, 0f3F000000;
	cvt.sat.f32.f32 	%f653, %f652;
	fma.rm.f32 	%f654, %f653, %f618, %f617;
	add.f32 	%f655, %f654, 0fCB40007F;
	neg.f32 	%f656, %f655;
	fma.rn.f32 	%f657, %f651, 0f3FB8AA3B, %f656;
	fma.rn.f32 	%f658, %f651, 0f32A57060, %f657;
	mov.b32 	%r68, %f654;
	shl.b32 	%r69, %r68, 23;
	mov.b32 	%f659, %r69;
	ex2.approx.ftz.f32 	%f660, %f658;
	mul.f32 	%f661, %f660, %f659;
	fma.rn.f32 	%f662, %f638, %f650, %f661;
	max.f32 	%f663, %f639, %f2189;
	sub.f32 	%f664, %f639, %f663;
	fma.rn.f32 	%f665, %f664, 0f3BBB989D, 0f3F000000;
	cvt.sat.f32.f32 	%f666, %f665;
	fma.rm.f32 	%f667, %f666, %f618, %f617;
	add.f32 	%f668, %f667, 0fCB40007F;
	neg.f32 	%f669, %f668;
	fma.rn.f32 	%f670, %f664, 0f3FB8AA3B, %f669;
	fma.rn.f32 	%f671, %f664, 0f32A57060, %f670;
	mov.b32 	%r70, %f667;
	shl.b32 	%r71, %r70, 23;
	mov.b32 	%f672, %r71;
	ex2.approx.ftz.f32 	%f673, %f671;
	mul.f32 	%f674, %f673, %f672;
	sub.f32 	%f675, %f2189, %f663;
	fma.rn.f32 	%f676, %f675, 0f3BBB989D, 0f3F000000;
	cvt.sat.f32.f32 	%f677, %f676;
	fma.rm.f32 	%f678, %f677, %f618, %f617;
	add.f32 	%f679, %f678, 0fCB40007F;
	neg.f32 	%f680, %f679;
	fma.rn.f32 	%f681, %f675, 0f3FB8AA3B, %f680;
	fma.rn.f32 	%f682, %f675, 0f32A57060, %f681;
	mov.b32 	%r72, %f678;
	shl.b32 	%r73, %r72, 23;
	mov.b32 	%f683, %r73;
	ex2.approx.ftz.f32 	%f684, %f682;
	mul.f32 	%f685, %f684, %f683;
	fma.rn.f32 	%f686, %f662, %f674, %f685;
	max.f32 	%f687, %f663, %f2188;
	sub.f32 	%f688, %f663, %f687;
	fma.rn.f32 	%f689, %f688, 0f3BBB989D, 0f3F000000;
	cvt.sat.f32.f32 	%f690, %f689;
	fma.rm.f32 	%f691, %f690, %f618, %f617;
	add.f32 	%f692, %f691, 0fCB40007F;
	neg.f32 	%f693, %f692;
	fma.rn.f32 	%f694, %f688, 0f3FB8AA3B, %f693;
	fma.rn.f32 	%f695, %f688, 0f32A57060, %f694;
	mov.b32 	%r74, %f691;
	shl.b32 	%r75, %r74, 23;
	mov.b32 	%f696, %r75;
	ex2.approx.ftz.f32 	%f697, %f695;
	mul.f32 	%f698, %f697, %f696;
	sub.f32 	%f699, %f2188, %f687;
	fma.rn.f32 	%f700, %f699, 0f3BBB989D, 0f3F000000;
	cvt.sat.f32.f32 	%f701, %f700;
	fma.rm.f32 	%f702, %f701, %f618, %f617;
	add.f32 	%f703, %f702, 0fCB40007F;
	neg.f32 	%f704, %f703;
	fma.rn.f32 	%f705, %f699, 0f3FB8AA3B, %f704;
	fma.rn.f32 	%f706, %f699, 0f32A57060, %f705;
	mov.b32 	%r76, %f702;
	shl.b32 	%r77, %r76, 23;
	mov.b32 	%f707, %r77;
	ex2.approx.ftz.f32 	%f708, %f706;
	mul.f32 	%f709, %f708, %f707;
	fma.rn.f32 	%f710, %f686, %f698, %f709;
	max.f32 	%f711, %f687, %f2187;
	sub.f32 	%f712, %f687, %f711;
	fma.rn.f32 	%f713, %f712, 0f3BBB989D, 0f3F000000;
	cvt.sat.f32.f32 	%f714, %f713;
	fma.rm.f32 	%f715, %f714, %f618, %f617;
	add.f32 	%f716, %f715, 0fCB40007F;
	neg.f32 	%f717, %f716;
	fma.rn.f32 	%f718, %f712, 0f3FB8AA3B, %f717;
	fma.rn.f32 	%f719, %f712, 0f32A57060, %f718;
	mov.b32 	%r78, %f715;
	shl.b32 	%r79, %r78, 23;
	mov.b32 	%f720, %r79;
	ex2.approx.ftz.f32 	%f721, %f719;
	mul.f32 	%f722, %f721, %f720;
	sub.f32 	%f723, %f2187, %f711;
	fma.rn.f32 	%f724, %f723, 0f3BBB989D, 0f3F000000;
	cvt.sat.f32.f32 	%f725, %f724;
	fma.rm.f32 	%f726, %f725, %f618, %f617;
	add.f32 	%f727, %f726, 0fCB40007F;
	neg.f32 	%f728, %f727;
	fma.rn.f32 	%f729, %f723, 0f3FB8AA3B, %f728;
	fma.rn.f32 	%f730, %f723, 0f32A57060, %f729;
	mov.b32 	%r80, %f726;
	shl.b32 	%r81, %r80, 23;
	mov.b32 	%f731, %r81;
	ex2.approx.ftz.f32 	%f732, %f730;
	mul.f32 	%f733, %f732, %f731;
	fma.rn.f32 	%f734, %f710, %f722, %f733;
	max.f32 	%f735, %f711, %f2186;
	sub.f32 	%f736, %f711, %f735;
	fma.rn.f32 	%f737, %f736, 0f3BBB989D, 0f3F000000;
	cvt.sat.f32.f32 	%f738, %f737;
	fma.rm.f32 	%f739, %f738, %f618, %f617;
	add.f32 	%f740, %f739, 0fCB40007F;
	neg.f32 	%f741, %f740;
	fma.rn.f32 	%f742, %f736, 0f3FB8AA3B, %f741;
	fma.rn.f32 	%f743, %f736, 0f32A57060, %f742;
	mov.b32 	%r82, %f739;
	shl.b32 	%r83, %r82, 23;
	mov.b32 	%f744, %r83;
	ex2.approx.ftz.f32 	%f745, %f743;
	mul.f32 	%f746, %f745, %f744;
	sub.f32 	%f747, %f2186, %f735;
	fma.rn.f32 	%f748, %f747, 0f3BBB989D, 0f3F000000;
	cvt.sat.f32.f32 	%f749, %f748;
	fma.rm.f32 	%f750, %f749, %f618, %f617;
	add.f32 	%f751, %f750, 0fCB40007F;
	neg.f32 	%f752, %f751;
	fma.rn.f32 	%f753, %f747, 0f3FB8AA3B, %f752;
	fma.rn.f32 	%f754, %f747, 0f32A57060, %f753;
	mov.b32 	%r84, %f750;
	shl.b32 	%r85, %r84, 23;
	mov.b32 	%f755, %r85;
	ex2.approx.ftz.f32 	%f756, %f754;
	mul.f32 	%f757, %f756, %f755;
	fma.rn.f32 	%f758, %f734, %f746, %f757;
	max.f32 	%f759, %f735, %f2185;
	sub.f32 	%f760, %f735, %f759;
	fma.rn.f32 	%f761, %f760, 0f3BBB989D, 0f3F000000;
	cvt.sat.f32.f32 	%f762, %f761;
	fma.rm.f32 	%f763, %f762, %f618, %f617;
	add.f32 	%f764, %f763, 0fCB40007F;
	neg.f32 	%f765, %f764;
	fma.rn.f32 	%f766, %f760, 0f3FB8AA3B, %f765;
	fma.rn.f32 	%f767, %f760, 0f32A57060, %f766;
	mov.b32 	%r86, %f763;
	shl.b32 	%r87, %r86, 23;
	mov.b32 	%f768, %r87;
	ex2.approx.ftz.f32 	%f769, %f767;
	mul.f32 	%f770, %f769, %f768;
	sub.f32 	%f771, %f2185, %f759;
	fma.rn.f32 	%f772, %f771, 0f3BBB989D, 0f3F000000;
	cvt.sat.f32.f32 	%f773, %f772;
	fma.rm.f32 	%f774, %f773, %f618, %f617;
	add.f32 	%f775, %f774, 0fCB40007F;
	neg.f32 	%f776, %f775;
	fma.rn.f32 	%f777, %f771, 0f3FB8AA3B, %f776;
	fma.rn.f32 	%f778, %f771, 0f32A57060, %f777;
	mov.b32 	%r88, %f774;
	shl.b32 	%r89, %r88, 23;
	mov.b32 	%f779, %r89;
	ex2.approx.ftz.f32 	%f780, %f778;
	mul.f32 	%f781, %f780, %f779;
	fma.rn.f32 	%f782, %f758, %f770, %f781;
	max.f32 	%f783, %f759, %f2184;
	sub.f32 	%f784, %f759, %f783;
	fma.rn.f32 	%f785, %f784, 0f3BBB989D, 0f3F000000;
	cvt.sat.f32.f32 	%f786, %f785;
	fma.rm.f32 	%f787, %f786, %f618, %f617;
	add.f32 	%f788, %f787, 0fCB40007F;
	neg.f32 	%f789, %f788;
	fma.rn.f32 	%f790, %f784, 0f3FB8AA3B, %f789;
	fma.rn.f32 	%f791, %f784, 0f32A57060, %f790;
	mov.b32 	%r90, %f787;
	shl.b32 	%r91, %r90, 23;
	mov.b32 	%f792, %r91;
	ex2.approx.ftz.f32 	%f793, %f791;
	mul.f32 	%f794, %f793, %f792;
	sub.f32 	%f795, %f2184, %f783;
	fma.rn.f32 	%f796, %f795, 0f3BBB989D, 0f3F000000;
	cvt.sat.f32.f32 	%f797, %f796;
	fma.rm.f32 	%f798, %f797, %f618, %f617;
	add.f32 	%f799, %f798, 0fCB40007F;
	neg.f32 	%f800, %f799;
	fma.rn.f32 	%f801, %f795, 0f3FB8AA3B, %f800;
	fma.rn.f32 	%f802, %f795, 0f32A57060, %f801;
	mov.b32 	%r92, %f798;
	shl.b32 	%r93, %r92, 23;
	mov.b32 	%f803, %r93;
	ex2.approx.ftz.f32 	%f804, %f802;
	mul.f32 	%f805, %f804, %f803;
	fma.rn.f32 	%f806, %f782, %f794, %f805;
	max.f32 	%f807, %f2183, 0f00000000;
	mov.f32 	%f808, 0f00000000;
	sub.f32 	%f809, %f808, %f807;
	fma.rn.f32 	%f810, %f809, 0f3BBB989D, 0f3F000000;
	cvt.sat.f32.f32 	%f811, %f810;
	fma.rm.f32 	%f812, %f811, %f618, %f617;
	add.f32 	%f813, %f812, 0fCB40007F;
	neg.f32 	%f814, %f813;
	fma.rn.f32 	%f815, %f809, 0f3FB8AA3B, %f814;
	fma.rn.f32 	%f816, %f809, 0f32A57060, %f815;
	mov.b32 	%r94, %f812;
	shl.b32 	%r95, %r94, 23;
	mov.b32 	%f817, %r95;
	ex2.approx.ftz.f32 	%f818, %f816;
	mul.f32 	%f819, %f818, %f817;
	sub.f32 	%f820, %f2183, %f807;
	fma.rn.f32 	%f821, %f820, 0f3BBB989D, 0f3F000000;
	cvt.sat.f32.f32 	%f822, %f821;
	fma.rm.f32 	%f823, %f822, %f618, %f617;
	add.f32 	%f824, %f823, 0fCB40007F;
	neg.f32 	%f825, %f824;
	fma.rn.f32 	%f826, %f820, 0f3FB8AA3B, %f825;
	fma.rn.f32 	%f827, %f820, 0f32A57060, %f826;
	mov.b32 	%r96, %f823;
	shl.b32 	%r97, %r96, 23;
	mov.b32 	%f828, %r97;
	ex2.approx.ftz.f32 	%f829, %f827;
	mul.f32 	%f830, %f829, %f828;
	fma.rn.f32 	%f831, %f819, 0f00000000, %f830;
	max.f32 	%f832, %f807, %f2182;
	sub.f32 	%f833, %f807, %f832;
	fma.rn.f32 	%f834, %f833, 0f3BBB989D, 0f3F000000;
	cvt.sat.f32.f32 	%f835, %f834;
	fma.rm.f32 	%f836, %f835, %f618, %f617;
	add.f32 	%f837, %f836, 0fCB40007F;
	neg.f32 	%f838, %f837;
	fma.rn.f32 	%f839, %f833, 0f3FB8AA3B, %f838;
	fma.rn.f32 	%f840, %f833, 0f32A57060, %f839;
	mov.b32 	%r98, %f836;
	shl.b32 	%r99, %r98, 23;
	mov.b32 	%f841, %r99;
	ex2.approx.ftz.f32 	%f842, %f840;
	mul.f32 	%f843, %f842, %f841;
	sub.f32 	%f844, %f2182, %f832;
	fma.rn.f32 	%f845, %f844, 0f3BBB989D, 0f3F000000;
	cvt.sat.f32.f32 	%f846, %f845;
	fma.rm.f32 	%f847, %f846, %f618, %f617;
	add.f32 	%f848, %f847, 0fCB40007F;
	neg.f32 	%f849, %f848;
	fma.rn.f32 	%f850, %f844, 0f3FB8AA3B, %f849;
	fma.rn.f32 	%f851, %f844, 0f32A57060, %f850;
	mov.b32 	%r100, %f847;
	shl.b32 	%r101, %r100, 23;
	mov.b32 	%f852, %r101;
	ex2.approx.ftz.f32 	%f853, %f851;
	mul.f32 	%f854, %f853, %f852;
	fma.rn.f32 	%f855, %f831, %f843, %f854;
	max.f32 	%f856, %f832, %f2181;
	sub.f32 	%f857, %f832, %f856;
	fma.rn.f32 	%f858, %f857, 0f3BBB989D, 0f3F000000;
	cvt.sat.f32.f32 	%f859, %f858;
	fma.rm.f32 	%f860, %f859, %f618, %f617;
	add.f32 	%f861, %f860, 0fCB40007F;
	neg.f32 	%f862, %f861;
	fma.rn.f32 	%f863, %f857, 0f3FB8AA3B, %f862;
	fma.rn.f32 	%f864, %f857, 0f32A57060, %f863;
	mov.b32 	%r102, %f860;
	shl.b32 	%r103, %r102, 23;
	mov.b32 	%f865, %r103;
	ex2.approx.ftz.f32 	%f866, %f864;
	mul.f32 	%f867, %f866, %f865;
	sub.f32 	%f868, %f2181, %f856;
	fma.rn.f32 	%f869, %f868, 0f3BBB989D, 0f3F000000;
	cvt.sat.f32.f32 	%f870, %f869;
	fma.rm.f32 	%f871, %f870, %f618, %f617;
	add.f32 	%f872, %f871, 0fCB40007F;
	neg.f32 	%f873, %f872;
	fma.rn.f32 	%f874, %f868, 0f3FB8AA3B, %f873;
	fma.rn.f32 	%f875, %f868, 0f32A57060, %f874;
	mov.b32 	%r104, %f871;
	shl.b32 	%r105, %r104, 23;
	mov.b32 	%f876, %r105;
	ex2.approx.ftz.f32 	%f877, %f875;
	mul.f32 	%f878, %f877, %f876;
	fma.rn.f32 	%f879, %f855, %f867, %f878;
	max.f32 	%f880, %f856, %f2180;
	sub.f32 	%f881, %f856, %f880;
	fma.rn.f32 	%f882, %f881, 0f3BBB989D, 0f3F000000;
	cvt.sat.f32.f32 	%f883, %f882;
	fma.rm.f32 	%f884, %f883, %f618, %f617;
	add.f32 	%f885, %f884, 0fCB40007F;
	neg.f32 	%f886, %f885;
	fma.rn.f32 	%f887, %f881, 0f3FB8AA3B, %f886;
	fma.rn.f32 	%f888, %f881, 0f32A57060, %f887;
	mov.b32 	%r106, %f884;
	shl.b32 	%r107, %r106, 23;
	mov.b32 	%f889, %r107;
	ex2.approx.ftz.f32 	%f890, %f888;
	mul.f32 	%f891, %f890, %f889;
	sub.f32 	%f892, %f2180, %f880;
	fma.rn.f32 	%f893, %f892, 0f3BBB989D, 0f3F000000;
	cvt.sat.f32.f32 	%f894, %f893;
	fma.rm.f32 	%f895, %f894, %f618, %f617;
	add.f32 	%f896, %f895, 0fCB40007F;
	neg.f32 	%f897, %f896;
	fma.rn.f32 	%f898, %f892, 0f3FB8AA3B, %f897;
	fma.rn.f32 	%f899, %f892, 0f32A57060, %f898;
	mov.b32 	%r108, %f895;
	shl.b32 	%r109, %r108, 23;
	mov.b32 	%f900, %r109;
	ex2.approx.ftz.f32 	%f901, %f899;
	mul.f32 	%f902, %f901, %f900;
	fma.rn.f32 	%f903, %f879, %f891, %f902;
	max.f32 	%f904, %f880, %f2179;
	sub.f32 	%f905, %f880, %f904;
	fma.rn.f32 	%f906, %f905, 0f3BBB989D, 0f3F000000;
	cvt.sat.f32.f32 	%f907, %f906;
	fma.rm.f32 	%f908, %f907, %f618, %f617;
	add.f32 	%f909, %f908, 0fCB40007F;
	neg.f32 	%f910, %f909;
	fma.rn.f32 	%f911, %f905, 0f3FB8AA3B, %f910;
	fma.rn.f32 	%f912, %f905, 0f32A57060, %f911;
	mov.b32 	%r110, %f908;
	shl.b32 	%r111, %r110, 23;
	mov.b32 	%f913, %r111;
	ex2.approx.ftz.f32 	%f914, %f912;
	mul.f32 	%f915, %f914, %f913;
	sub.f32 	%f916, %f2179, %f904;
	fma.rn.f32 	%f917, %f916, 0f3BBB989D, 0f3F000000;
	cvt.sat.f32.f32 	%f918, %f917;
	fma.rm.f32 	%f919, %f918, %f618, %f617;
	add.f32 	%f920, %f919, 0fCB40007F;
	neg.f32 	%f921, %f920;
	fma.rn.f32 	%f922, %f916, 0f3FB8AA3B, %f921;
	fma.rn.f32 	%f923, %f916, 0f32A57060, %f922;
	mov.b32 	%r112, %f919;
	shl.b32 	%r113, %r112, 23;
	mov.b32 	%f924, %r113;
	ex2.approx.ftz.f32 	%f925, %f923;
	mul.f32 	%f926, %f925, %f924;
	fma.rn.f32 	%f927, %f903, %f915, %f926;
	max.f32 	%f928, %f904, %f2178;
	sub.f32 	%f929, %f904, %f928;
	fma.rn.f32 	%f930, %f929, 0f3BBB989D, 0f3F000000;
	cvt.sat.f32.f32 	%f931, %f930;
	fma.rm.f32 	%f932, %f931, %f618, %f617;
	add.f32 	%f933, %f932, 0fCB40007F;
	neg.f32 	%f934, %f933;
	fma.rn.f32 	%f935, %f929, 0f3FB8AA3B, %f934;
	fma.rn.f32 	%f936, %f929, 0f32A57060, %f935;
	mov.b32 	%r114, %f932;
	shl.b32 	%r115, %r114, 23;
	mov.b32 	%f937, %r115;
	ex2.approx.ftz.f32 	%f938, %f936;
	mul.f32 	%f939, %f938, %f937;
	sub.f32 	%f940, %f2178, %f928;
	fma.rn.f32 	%f941, %f940, 0f3BBB989D, 0f3F000000;
	cvt.sat.f32.f32 	%f942, %f941;
	fma.rm.f32 	%f943, %f942, %f618, %f617;
	add.f32 	%f944, %f943, 0fCB40007F;
	neg.f32 	%f945, %f944;
	fma.rn.f32 	%f946, %f940, 0f3FB8AA3B, %f945;
	fma.rn.f32 	%f947, %f940, 0f32A57060, %f946;
	mov.b32 	%r116, %f943;
	shl.b32 	%r117, %r116, 23;
	mov.b32 	%f948, %r117;
	ex2.approx.ftz.f32 	%f949, %f947;
	mul.f32 	%f950, %f949, %f948;
	fma.rn.f32 	%f951, %f927, %f939, %f950;
	max.f32 	%f952, %f928, %f2177;
	sub.f32 	%f953, %f928, %f952;
	fma.rn.f32 	%f954, %f953, 0f3BBB989D, 0f3F000000;
	cvt.sat.f32.f32 	%f955, %f954;
	fma.rm.f32 	%f956, %f955, %f618, %f617;
	add.f32 	%f957, %f956, 0fCB40007F;
	neg.f32 	%f958, %f957;
	fma.rn.f32 	%f959, %f953, 0f3FB8AA3B, %f958;
	fma.rn.f32 	%f960, %f953, 0f32A57060, %f959;
	mov.b32 	%r118, %f956;
	shl.b32 	%r119, %r118, 23;
	mov.b32 	%f961, %r119;
	ex2.approx.ftz.f32 	%f962, %f960;
	mul.f32 	%f963, %f962, %f961;
	sub.f32 	%f964, %f2177, %f952;
	fma.rn.f32 	%f965, %f964, 0f3BBB989D, 0f3F000000;
	cvt.sat.f32.f32 	%f966, %f965;
	fma.rm.f32 	%f967, %f966, %f618, %f617;
	add.f32 	%f968, %f967, 0fCB40007F;
	neg.f32 	%f969, %f968;
	fma.rn.f32 	%f970, %f964, 0f3FB8AA3B, %f969;
	fma.rn.f32 	%f971, %f964, 0f32A57060, %f970;
	mov.b32 	%r120, %f967;
	shl.b32 	%r121, %r120, 23;
	mov.b32 	%f972, %r121;
	ex2.approx.ftz.f32 	%f973, %f971;
	mul.f32 	%f974, %f973, %f972;
	fma.rn.f32 	%f975, %f951, %f963, %f974;
	max.f32 	%f976, %f952, %f2176;
	sub.f32 	%f977, %f952, %f976;
	fma.rn.f32 	%f978, %f977, 0f3BBB989D, 0f3F000000;
	cvt.sat.f32.f32 	%f979, %f978;
	fma.rm.f32 	%f980, %f979, %f618, %f617;
	add.f32 	%f981, %f980, 0fCB40007F;
	neg.f32 	%f982, %f981;
	fma.rn.f32 	%f983, %f977, 0f3FB8AA3B, %f982;
	fma.rn.f32 	%f984, %f977, 0f32A57060, %f983;
	mov.b32 	%r122, %f980;
	shl.b32 	%r123, %r122, 23;
	mov.b32 	%f985, %r123;
	ex2.approx.ftz.f32 	%f986, %f984;
	mul.f32 	%f987, %f986, %f985;
	sub.f32 	%f988, %f2176, %f976;
	fma.rn.f32 	%f989, %f988, 0f3BBB989D, 0f3F000000;
	cvt.sat.f32.f32 	%f990, %f989;
	fma.rm.f32 	%f991, %f990, %f618, %f617;
	add.f32 	%f992, %f991, 0fCB40007F;
	neg.f32 	%f993, %f992;
	fma.rn.f32 	%f994, %f988, 0f3FB8AA3B, %f993;
	fma.rn.f32 	%f995, %f988, 0f32A57060, %f994;
	mov.b32 	%r124, %f991;
	shl.b32 	%r125, %r124, 23;
	mov.b32 	%f996, %r125;
	ex2.approx.ftz.f32 	%f997, %f995;
	mul.f32 	%f998, %f997, %f996;
	fma.rn.f32 	%f999, %f975, %f987, %f998;
	mov.b32 	%r126, %f783;
	shfl.sync.down.b32	%r127|%p5, %r126, 1, 6175, -1;
	mov.b32 	%f1000, %r127;
	mov.b32 	%r128, %f806;
	shfl.sync.down.b32	%r129|%p6, %r128, 1, 6175, -1;
	mov.b32 	%f1001, %r129;
	max.f32 	%f1002, %f1000, %f783;
	sub.f32 	%f1003, %f1000, %f1002;
	fma.rn.f32 	%f1004, %f1003, 0f3BBB989D, 0f3F000000;
	cvt.sat.f32.f32 	%f1005, %f1004;
	fma.rm.f32 	%f1006, %f1005, %f618, %f617;
	add.f32 	%f1007, %f1006, 0fCB40007F;
	neg.f32 	%f1008, %f1007;
	fma.rn.f32 	%f1009, %f1003, 0f3FB8AA3B, %f1008;
	fma.rn.f32 	%f1010, %f1003, 0f32A57060, %f1009;
	mov.b32 	%r130, %f1006;
	shl.b32 	%r131, %r130, 23;
	mov.b32 	%f1011, %r131;
	ex2.approx.ftz.f32 	%f1012, %f1010;
	mul.f32 	%f1013, %f1012, %f1011;
	sub.f32 	%f1014, %f783, %f1002;
	fma.rn.f32 	%f1015, %f1014, 0f3BBB989D, 0f3F000000;
	cvt.sat.f32.f32 	%f1016, %f1015;
	fma.rm.f32 	%f1017, %f1016, %f618, %f617;
	add.f32 	%f1018, %f1017, 0fCB40007F;
	neg.f32 	%f1019, %f1018;
	fma.rn.f32 	%f1020, %f1014, 0f3FB8AA3B, %f1019;
	fma.rn.f32 	%f1021, %f1014, 0f32A57060, %f1020;
	mov.b32 	%r132, %f1017;
	shl.b32 	%r133, %r132, 23;
	mov.b32 	%f1022, %r133;
	ex2.approx.ftz.f32 	%f1023, %f1021;
	mul.f32 	%f1024, %f1023, %f1022;
	mul.f32 	%f1025, %f806, %f1024;
	fma.rn.f32 	%f1026, %f1013, %f1001, %f1025;
	mov.b32 	%r134, %f1002;
	shfl.sync.down.b32	%r135|%p7, %r134, 2, 6175, -1;
	mov.b32 	%f1027, %r135;
	mov.b32 	%r136, %f1026;
	shfl.sync.down.b32	%r137|%p8, %r136, 2, 6175, -1;
	mov.b32 	%f1028, %r137;
	max.f32 	%f1029, %f1027, %f1002;
	sub.f32 	%f1030, %f1027, %f1029;
	fma.rn.f32 	%f1031, %f1030, 0f3BBB989D, 0f3F000000;
	cvt.sat.f32.f32 	%f1032, %f1031;
	fma.rm.f32 	%f1033, %f1032, %f618, %f617;
	add.f32 	%f1034, %f1033, 0fCB40007F;
	neg.f32 	%f1035, %f1034;
	fma.rn.f32 	%f1036, %f1030, 0f3FB8AA3B, %f1035;
	fma.rn.f32 	%f1037, %f1030, 0f32A57060, %f1036;
	mov.b32 	%r138, %f1033;
	shl.b32 	%r139, %r138, 23;
	mov.b32 	%f1038, %r139;
	ex2.approx.ftz.f32 	%f1039, %f1037;
	mul.f32 	%f1040, %f1039, %f1038;
	sub.f32 	%f1041, %f1002, %f1029;
	fma.rn.f32 	%f1042, %f1041, 0f3BBB989D, 0f3F000000;
	cvt.sat.f32.f32 	%f1043, %f1042;
	fma.rm.f32 	%f1044, %f1043, %f618, %f617;
	add.f32 	%f1045, %f1044, 0fCB40007F;
	neg.f32 	%f1046, %f1045;
	fma.rn.f32 	%f1047, %f1041, 0f3FB8AA3B, %f1046;
	fma.rn.f32 	%f1048, %f1041, 0f32A57060, %f1047;
	mov.b32 	%r140, %f1044;
	shl.b32 	%r141, %r140, 23;
	mov.b32 	%f1049, %r141;
	ex2.approx.ftz.f32 	%f1050, %f1048;
	mul.f32 	%f1051, %f1050, %f1049;
	mul.f32 	%f1052, %f1026, %f1051;
	fma.rn.f32 	%f1053, %f1040, %f1028, %f1052;
	mov.b32 	%r142, %f1029;
	shfl.sync.down.b32	%r143|%p9, %r142, 4, 6175, -1;
	mov.b32 	%f1054, %r143;
	mov.b32 	%r144, %f1053;
	shfl.sync.down.b32	%r145|%p10, %r144, 4, 6175, -1;
	mov.b32 	%f1055, %r145;
	max.f32 	%f2193, %f1054, %f1029;
	sub.f32 	%f1056, %f1054, %f2193;
	fma.rn.f32 	%f1057, %f1056, 0f3BBB989D, 0f3F000000;
	cvt.sat.f32.f32 	%f1058, %f1057;
	fma.rm.f32 	%f1059, %f1058, %f618, %f617;
	add.f32 	%f1060, %f1059, 0fCB40007F;
	neg.f32 	%f1061, %f1060;
	fma.rn.f32 	%f1062, %f1056, 0f3FB8AA3B, %f1061;
	fma.rn.f32 	%f1063, %f1056, 0f32A57060, %f1062;
	mov.b32 	%r146, %f1059;
	shl.b32 	%r147, %r146, 23;
	mov.b32 	%f1064, %r147;
	ex2.approx.ftz.f32 	%f1065, %f1063;
	mul.f32 	%f1066, %f1065, %f1064;
	sub.f32 	%f1067, %f1029, %f2193;
	fma.rn.f32 	%f1068, %f1067, 0f3BBB989D, 0f3F000000;
	cvt.sat.f32.f32 	%f1069, %f1068;
	fma.rm.f32 	%f1070, %f1069, %f618, %f617;
	add.f32 	%f1071, %f1070, 0fCB40007F;
	neg.f32 	%f1072, %f1071;
	fma.rn.f32 	%f1073, %f1067, 0f3FB8AA3B, %f1072;
	fma.rn.f32 	%f1074, %f1067, 0f32A57060, %f1073;
	mov.b32 	%r148, %f1070;
	shl.b32 	%r149, %r148, 23;
	mov.b32 	%f1075, %r149;
	ex2.approx.ftz.f32 	%f1076, %f1074;
	mul.f32 	%f1077, %f1076, %f1075;
	mul.f32 	%f1078, %f1053, %f1077;
	fma.rn.f32 	%f98, %f1066, %f1055, %f1078;
	mov.b32 	%r150, %f976;
	shfl.sync.down.b32	%r151|%p11, %r150, 1, 6175, -1;
	mov.b32 	%f1079, %r151;
	mov.b32 	%r152, %f999;
	shfl.sync.down.b32	%r153|%p12, %r152, 1, 6175, -1;
	mov.b32 	%f1080, %r153;
	max.f32 	%f1081, %f1079, %f976;
	sub.f32 	%f1082, %f1079, %f1081;
	fma.rn.f32 	%f1083, %f1082, 0f3BBB989D, 0f3F000000;
	cvt.sat.f32.f32 	%f1084, %f1083;
	fma.rm.f32 	%f1085, %f1084, %f618, %f617;
	add.f32 	%f1086, %f1085, 0fCB40007F;
	neg.f32 	%f1087, %f1086;
	fma.rn.f32 	%f1088, %f1082, 0f3FB8AA3B, %f1087;
	fma.rn.f32 	%f1089, %f1082, 0f32A57060, %f1088;
	mov.b32 	%r154, %f1085;
	shl.b32 	%r155, %r154, 23;
	mov.b32 	%f1090, %r155;
	ex2.approx.ftz.f32 	%f1091, %f1089;
	mul.f32 	%f1092, %f1091, %f1090;
	sub.f32 	%f1093, %f976, %f1081;
	fma.rn.f32 	%f1094, %f1093, 0f3BBB989D, 0f3F000000;
	cvt.sat.f32.f32 	%f1095, %f1094;
	fma.rm.f32 	%f1096, %f1095, %f618, %f617;
	add.f32 	%f1097, %f1096, 0fCB40007F;
	neg.f32 	%f1098, %f1097;
	fma.rn.f32 	%f1099, %f1093, 0f3FB8AA3B, %f1098;
	fma.rn.f32 	%f1100, %f1093, 0f32A57060, %f1099;
	mov.b32 	%r156, %f1096;
	shl.b32 	%r157, %r156, 23;
	mov.b32 	%f1101, %r157;
	ex2.approx.ftz.f32 	%f1102, %f1100;
	mul.f32 	%f1103, %f1102, %f1101;
	mul.f32 	%f1104, %f999, %f1103;
	fma.rn.f32 	%f1105, %f1092, %f1080, %f1104;
	mov.b32 	%r158, %f1081;
	shfl.sync.down.b32	%r159|%p13, %r158, 2, 6175, -1;
	mov.b32 	%f1106, %r159;
	mov.b32 	%r160, %f1105;
	shfl.sync.down.b32	%r161|%p14, %r160, 2, 6175, -1;
	mov.b32 	%f1107, %r161;
	max.f32 	%f1108, %f1106, %f1081;
	sub.f32 	%f1109, %f1106, %f1108;
	fma.rn.f32 	%f1110, %f1109, 0f3BBB989D, 0f3F000000;
	cvt.sat.f32.f32 	%f1111, %f1110;
	fma.rm.f32 	%f1112, %f1111, %f618, %f617;
	add.f32 	%f1113, %f1112, 0fCB40007F;
	neg.f32 	%f1114, %f1113;
	fma.rn.f32 	%f1115, %f1109, 0f3FB8AA3B, %f1114;
	fma.rn.f32 	%f1116, %f1109, 0f32A57060, %f1115;
	mov.b32 	%r162, %f1112;
	shl.b32 	%r163, %r162, 23;
	mov.b32 	%f1117, %r163;
	ex2.approx.ftz.f32 	%f1118, %f1116;
	mul.f32 	%f1119, %f1118, %f1117;
	sub.f32 	%f1120, %f1081, %f1108;
	fma.rn.f32 	%f1121, %f1120, 0f3BBB989D, 0f3F000000;
	cvt.sat.f32.f32 	%f1122, %f1121;
	fma.rm.f32 	%f1123, %f1122, %f618, %f617;
	add.f32 	%f1124, %f1123, 0fCB40007F;
	neg.f32 	%f1125, %f1124;
	fma.rn.f32 	%f1126, %f1120, 0f3FB8AA3B, %f1125;
	fma.rn.f32 	%f1127, %f1120, 0f32A57060, %f1126;
	mov.b32 	%r164, %f1123;
	shl.b32 	%r165, %r164, 23;
	mov.b32 	%f1128, %r165;
	ex2.approx.ftz.f32 	%f1129, %f1127;
	mul.f32 	%f1130, %f1129, %f1128;
	mul.f32 	%f1131, %f1105, %f1130;
	fma.rn.f32 	%f1132, %f1119, %f1107, %f1131;
	mov.b32 	%r166, %f1108;
	shfl.sync.down.b32	%r167|%p15, %r166, 4, 6175, -1;
	mov.b32 	%f1133, %r167;
	mov.b32 	%r168, %f1132;
	shfl.sync.down.b32	%r169|%p16, %r168, 4, 6175, -1;
	mov.b32 	%f1134, %r169;
	max.f32 	%f2192, %f1133, %f1108;
	sub.f32 	%f1135, %f1133, %f2192;
	fma.rn.f32 	%f1136, %f1135, 0f3BBB989D, 0f3F000000;
	cvt.sat.f32.f32 	%f1137, %f1136;
	fma.rm.f32 	%f1138, %f1137, %f618, %f617;
	add.f32 	%f1139, %f1138, 0fCB40007F;
	neg.f32 	%f1140, %f1139;
	fma.rn.f32 	%f1141, %f1135, 0f3FB8AA3B, %f1140;
	fma.rn.f32 	%f1142, %f1135, 0f32A57060, %f1141;
	mov.b32 	%r170, %f1138;
	shl.b32 	%r171, %r170, 23;
	mov.b32 	%f1143, %r171;
	ex2.approx.ftz.f32 	%f1144, %f1142;
	mul.f32 	%f1145, %f1144, %f1143;
	sub.f32 	%f1146, %f1108, %f2192;
	fma.rn.f32 	%f1147, %f1146, 0f3BBB989D, 0f3F000000;
	cvt.sat.f32.f32 	%f1148, %f1147;
	fma.rm.f32 	%f1149, %f1148, %f618, %f617;
	add.f32 	%f1150, %f1149, 0fCB40007F;
	neg.f32 	%f1151, %f1150;
	fma.rn.f32 	%f1152, %f1146, 0f3FB8AA3B, %f1151;
	fma.rn.f32 	%f1153, %f1146, 0f32A57060, %f1152;
	mov.b32 	%r172, %f1149;
	shl.b32 	%r173, %r172, 23;
	mov.b32 	%f1154, %r173;
	ex2.approx.ftz.f32 	%f1155, %f1153;
	mul.f32 	%f1156, %f1155, %f1154;
	mul.f32 	%f1157, %f1132, %f1156;
	fma.rn.f32 	%f100, %f1145, %f1134, %f1157;
	@%p4 bra 	$L__BB3_8;
	ld.shared.f32 	%f1158, [%r8+32768];
	ld.shared.f32 	%f1159, [%r8+33024];
	max.f32 	%f101, %f1158, %f2193;
	sub.f32 	%f1160, %f1158, %f101;
	fma.rn.f32 	%f1161, %f1160, 0f3BBB989D, 0f3F000000;
	cvt.sat.f32.f32 	%f1162, %f1161;
	mov.f32 	%f1163, 0f4B400001;
	mov.f32 	%f1164, 0f437C0000;
	fma.rm.f32 	%f1165, %f1162, %f1164, %f1163;
	add.f32 	%f1166, %f1165, 0fCB40007F;
	neg.f32 	%f1167, %f1166;
	fma.rn.f32 	%f1168, %f1160, 0f3FB8AA3B, %f1167;
	fma.rn.f32 	%f1169, %f1160, 0f32A57060, %f1168;
	mov.b32 	%r174, %f1165;
	shl.b32 	%r175, %r174, 23;
	mov.b32 	%f1170, %r175;
	ex2.approx.ftz.f32 	%f1171, %f1169;
	mul.f32 	%f1172, %f1171, %f1170;
	st.shared.f32 	[%r8+32768], %f101;
	st.shared.f32 	[%r8+33280], %f1172;
	sub.f32 	%f1173, %f2193, %f101;
	fma.rn.f32 	%f1174, %f1173, 0f3BBB989D, 0f3F000000;
	cvt.sat.f32.f32 	%f1175, %f1174;
	fma.rm.f32 	%f1176, %f1175, %f1164, %f1163;
	add.f32 	%f1177, %f1176, 0fCB40007F;
	neg.f32 	%f1178, %f1177;
	fma.rn.f32 	%f1179, %f1173, 0f3FB8AA3B, %f1178;
	fma.rn.f32 	%f1180, %f1173, 0f32A57060, %f1179;
	mov.b32 	%r176, %f1176;
	shl.b32 	%r177, %r176, 23;
	mov.b32 	%f1181, %r177;
	ex2.approx.ftz.f32 	%f1182, %f1180;
	mul.f32 	%f1183, %f1182, %f1181;
	mul.f32 	%f1184, %f98, %f1183;
	fma.rn.f32 	%f1185, %f1159, %f1172, %f1184;
	st.shared.f32 	[%r8+33024], %f1185;
	ld.shared.f32 	%f1186, [%r8+32784];
	ld.shared.f32 	%f1187, [%r8+33040];
	max.f32 	%f102, %f1186, %f2192;
	sub.f32 	%f1188, %f1186, %f102;
	fma.rn.f32 	%f1189, %f1188, 0f3BBB989D, 0f3F000000;
	cvt.sat.f32.f32 	%f1190, %f1189;
	fma.rm.f32 	%f1191, %f1190, %f1164, %f1163;
	add.f32 	%f1192, %f1191, 0fCB40007F;
	neg.f32 	%f1193, %f1192;
	fma.rn.f32 	%f1194, %f1188, 0f3FB8AA3B, %f1193;
	fma.rn.f32 	%f1195, %f1188, 0f32A57060, %f1194;
	mov.b32 	%r178, %f1191;
	shl.b32 	%r179, %r178, 23;
	mov.b32 	%f1196, %r179;
	ex2.approx.ftz.f32 	%f1197, %f1195;
	mul.f32 	%f1198, %f1197, %f1196;
	st.shared.f32 	[%r8+32784], %f102;
	st.shared.f32 	[%r8+33296], %f1198;
	sub.f32 	%f1199, %f2192, %f102;
	fma.rn.f32 	%f1200, %f1199, 0f3BBB989D, 0f3F000000;
	cvt.sat.f32.f32 	%f1201, %f1200;
	fma.rm.f32 	%f1202, %f1201, %f1164, %f1163;
	add.f32 	%f1203, %f1202, 0fCB40007F;
	neg.f32 	%f1204, %f1203;
	fma.rn.f32 	%f1205, %f1199, 0f3FB8AA3B, %f1204;
	fma.rn.f32 	%f1206, %f1199, 0f32A57060, %f1205;
	mov.b32 	%r180, %f1202;
	shl.b32 	%r181, %r180, 23;
	mov.b32 	%f1207, %r181;
	ex2.approx.ftz.f32 	%f1208, %f1206;
	mul.f32 	%f1209, %f1208, %f1207;
	mul.f32 	%f1210, %f100, %f1209;
	fma.rn.f32 	%f1211, %f1187, %f1198, %f1210;
	st.shared.f32 	[%r8+33040], %f1211;
	mov.f32 	%f2192, %f102;
	mov.f32 	%f2193, %f101;
$L__BB3_8:
	mov.b32 	%r183, %f2193;
	shfl.sync.idx.b32	%r184|%p17, %r183, 0, 6175, -1;
	mov.b32 	%f1212, %r184;
	mov.b32 	%r185, %f2192;
	shfl.sync.idx.b32	%r186|%p18, %r185, 0, 6175, -1;
	mov.b32 	%f1213, %r186;
	sub.f32 	%f1214, %f2191, %f1212;
	fma.rn.f32 	%f1215, %f1214, 0f3BBB989D, 0f3F000000;
	cvt.sat.f32.f32 	%f1216, %f1215;
	mov.f32 	%f1217, 0f4B400001;
	mov.f32 	%f1218, 0f437C0000;
	fma.rm.f32 	%f1219, %f1216, %f1218, %f1217;
	add.f32 	%f1220, %f1219, 0fCB40007F;
	neg.f32 	%f1221, %f1220;
	fma.rn.f32 	%f1222, %f1214, 0f3FB8AA3B, %f1221;
	fma.rn.f32 	%f1223, %f1214, 0f32A57060, %f1222;
	mov.b32 	%r187, %f1219;
	shl.b32 	%r188, %r187, 23;
	mov.b32 	%f1224, %r188;
	ex2.approx.ftz.f32 	%f1225, %f1223;
	mul.f32 	%f1226, %f1225, %f1224;
	sub.f32 	%f1227, %f2190, %f1212;
	fma.rn.f32 	%f1228, %f1227, 0f3BBB989D, 0f3F000000;
	cvt.sat.f32.f32 	%f1229, %f1228;
	fma.rm.f32 	%f1230, %f1229, %f1218, %f1217;
	add.f32 	%f1231, %f1230, 0fCB40007F;
	neg.f32 	%f1232, %f1231;
	fma.rn.f32 	%f1233, %f1227, 0f3FB8AA3B, %f1232;
	fma.rn.f32 	%f1234, %f1227, 0f32A57060, %f1233;
	mov.b32 	%r189, %f1230;
	shl.b32 	%r190, %r189, 23;
	mov.b32 	%f1235, %r190;
	ex2.approx.ftz.f32 	%f1236, %f1234;
	mul.f32 	%f1237, %f1236, %f1235;
	sub.f32 	%f1238, %f2189, %f1212;
	fma.rn.f32 	%f1239, %f1238, 0f3BBB989D, 0f3F000000;
	cvt.sat.f32.f32 	%f1240, %f1239;
	fma.rm.f32 	%f1241, %f1240, %f1218, %f1217;
	add.f32 	%f1242, %f1241, 0fCB40007F;
	neg.f32 	%f1243, %f1242;
	fma.rn.f32 	%f1244, %f1238, 0f3FB8AA3B, %f1243;
	fma.rn.f32 	%f1245, %f1238, 0f32A57060, %f1244;
	mov.b32 	%r191, %f1241;
	shl.b32 	%r192, %r191, 23;
	mov.b32 	%f1246, %r192;
	ex2.approx.ftz.f32 	%f1247, %f1245;
	mul.f32 	%f1248, %f1247, %f1246;
	sub.f32 	%f1249, %f2188, %f1212;
	fma.rn.f32 	%f1250, %f1249, 0f3BBB989D, 0f3F000000;
	cvt.sat.f32.f32 	%f1251, %f1250;
	fma.rm.f32 	%f1252, %f1251, %f1218, %f1217;
	add.f32 	%f1253, %f1252, 0fCB40007F;
	neg.f32 	%f1254, %f1253;
	fma.rn.f32 	%f1255, %f1249, 0f3FB8AA3B, %f1254;
	fma.rn.f32 	%f1256, %f1249, 0f32A57060, %f1255;
	mov.b32 	%r193, %f1252;
	shl.b32 	%r194, %r193, 23;
	mov.b32 	%f1257, %r194;
	ex2.approx.ftz.f32 	%f1258, %f1256;
	mul.f32 	%f1259, %f1258, %f1257;
	sub.f32 	%f1260, %f2187, %f1212;
	fma.rn.f32 	%f1261, %f1260, 0f3BBB989D, 0f3F000000;
	cvt.sat.f32.f32 	%f1262, %f1261;
	fma.rm.f32 	%f1263, %f1262, %f1218, %f1217;
	add.f32 	%f1264, %f1263, 0fCB40007F;
	neg.f32 	%f1265, %f1264;
	fma.rn.f32 	%f1266, %f1260, 0f3FB8AA3B, %f1265;
	fma.rn.f32 	%f1267, %f1260, 0f32A57060, %f1266;
	mov.b32 	%r195, %f1263;
	shl.b32 	%r196, %r195, 23;
	mov.b32 	%f1268, %r196;
	ex2.approx.ftz.f32 	%f1269, %f1267;
	mul.f32 	%f1270, %f1269, %f1268;
	sub.f32 	%f1271, %f2186, %f1212;
	fma.rn.f32 	%f1272, %f1271, 0f3BBB989D, 0f3F000000;
	cvt.sat.f32.f32 	%f1273, %f1272;
	fma.rm.f32 	%f1274, %f1273, %f1218, %f1217;
	add.f32 	%f1275, %f1274, 0fCB40007F;
	neg.f32 	%f1276, %f1275;
	fma.rn.f32 	%f1277, %f1271, 0f3FB8AA3B, %f1276;
	fma.rn.f32 	%f1278, %f1271, 0f32A57060, %f1277;
	mov.b32 	%r197, %f1274;
	shl.b32 	%r198, %r197, 23;
	mov.b32 	%f1279, %r198;
	ex2.approx.ftz.f32 	%f1280, %f1278;
	mul.f32 	%f1281, %f1280, %f1279;
	sub.f32 	%f1282, %f2185, %f1212;
	fma.rn.f32 	%f1283, %f1282, 0f3BBB989D, 0f3F000000;
	cvt.sat.f32.f32 	%f1284, %f1283;
	fma.rm.f32 	%f1285, %f1284, %f1218, %f1217;
	add.f32 	%f1286, %f1285, 0fCB40007F;
	neg.f32 	%f1287, %f1286;
	fma.rn.f32 	%f1288, %f1282, 0f3FB8AA3B, %f1287;
	fma.rn.f32 	%f1289, %f1282, 0f32A57060, %f1288;
	mov.b32 	%r199, %f1285;
	shl.b32 	%r200, %r199, 23;
	mov.b32 	%f1290, %r200;
	ex2.approx.ftz.f32 	%f1291, %f1289;
	mul.f32 	%f1292, %f1291, %f1290;
	sub.f32 	%f1293, %f2184, %f1212;
	fma.rn.f32 	%f1294, %f1293, 0f3BBB989D, 0f3F000000;
	cvt.sat.f32.f32 	%f1295, %f1294;
	fma.rm.f32 	%f1296, %f1295, %f1218, %f1217;
	add.f32 	%f1297, %f1296, 0fCB40007F;
	neg.f32 	%f1298, %f1297;
	fma.rn.f32 	%f1299, %f1293, 0f3FB8AA3B, %f1298;
	fma.rn.f32 	%f1300, %f1293, 0f32A57060, %f1299;
	mov.b32 	%r201, %f1296;
	shl.b32 	%r202, %r201, 23;
	mov.b32 	%f1301, %r202;
	ex2.approx.ftz.f32 	%f1302, %f1300;
	mul.f32 	%f1303, %f1302, %f1301;
	sub.f32 	%f1304, %f2183, %f1213;
	fma.rn.f32 	%f1305, %f1304, 0f3BBB989D, 0f3F000000;
	cvt.sat.f32.f32 	%f1306, %f1305;
	fma.rm.f32 	%f1307, %f1306, %f1218, %f1217;
	add.f32 	%f1308, %f1307, 0fCB40007F;
	neg.f32 	%f1309, %f1308;
	fma.rn.f32 	%f1310, %f1304, 0f3FB8AA3B, %f1309;
	fma.rn.f32 	%f1311, %f1304, 0f32A57060, %f1310;
	mov.b32 	%r203, %f1307;
	shl.b32 	%r204, %r203, 23;
	mov.b32 	%f1312, %r204;
	ex2.approx.ftz.f32 	%f1313, %f1311;
	mul.f32 	%f1314, %f1313, %f1312;
	sub.f32 	%f1315, %f2182, %f1213;
	fma.rn.f32 	%f1316, %f1315, 0f3BBB989D, 0f3F000000;
	cvt.sat.f32.f32 	%f1317, %f1316;
	fma.rm.f32 	%f1318, %f1317, %f1218, %f1217;
	add.f32 	%f1319, %f1318, 0fCB40007F;
	neg.f32 	%f1320, %f1319;
	fma.rn.f32 	%f1321, %f1315, 0f3FB8AA3B, %f1320;
	fma.rn.f32 	%f1322, %f1315, 0f32A57060, %f1321;
	mov.b32 	%r205, %f1318;
	shl.b32 	%r206, %r205, 23;
	mov.b32 	%f1323, %r206;
	ex2.approx.ftz.f32 	%f1324, %f1322;
	mul.f32 	%f1325, %f1324, %f1323;
	sub.f32 	%f1326, %f2181, %f1213;
	fma.rn.f32 	%f1327, %f1326, 0f3BBB989D, 0f3F000000;
	cvt.sat.f32.f32 	%f1328, %f1327;
	fma.rm.f32 	%f1329, %f1328, %f1218, %f1217;
	add.f32 	%f1330, %f1329, 0fCB40007F;
	neg.f32 	%f1331, %f1330;
	fma.rn.f32 	%f1332, %f1326, 0f3FB8AA3B, %f1331;
	fma.rn.f32 	%f1333, %f1326, 0f32A57060, %f1332;
	mov.b32 	%r207, %f1329;
	shl.b32 	%r208, %r207, 23;
	mov.b32 	%f1334, %r208;
	ex2.approx.ftz.f32 	%f1335, %f1333;
	mul.f32 	%f1336, %f1335, %f1334;
	sub.f32 	%f1337, %f2180, %f1213;
	fma.rn.f32 	%f1338, %f1337, 0f3BBB989D, 0f3F000000;
	cvt.sat.f32.f32 	%f1339, %f1338;
	fma.rm.f32 	%f1340, %f1339, %f1218, %f1217;
	add.f32 	%f1341, %f1340, 0fCB40007F;
	neg.f32 	%f1342, %f1341;
	fma.rn.f32 	%f1343, %f1337, 0f3FB8AA3B, %f1342;
	fma.rn.f32 	%f1344, %f1337, 0f32A57060, %f1343;
	mov.b32 	%r209, %f1340;
	shl.b32 	%r210, %r209, 23;
	mov.b32 	%f1345, %r210;
	ex2.approx.ftz.f32 	%f1346, %f1344;
	mul.f32 	%f1347, %f1346, %f1345;
	sub.f32 	%f1348, %f2179, %f1213;
	fma.rn.f32 	%f1349, %f1348, 0f3BBB989D, 0f3F000000;
	cvt.sat.f32.f32 	%f1350, %f1349;
	fma.rm.f32 	%f1351, %f1350, %f1218, %f1217;
	add.f32 	%f1352, %f1351, 0fCB40007F;
	neg.f32 	%f1353, %f1352;
	fma.rn.f32 	%f1354, %f1348, 0f3FB8AA3B, %f1353;
	fma.rn.f32 	%f1355, %f1348, 0f32A57060, %f1354;
	mov.b32 	%r211, %f1351;
	shl.b32 	%r212, %r211, 23;
	mov.b32 	%f1356, %r212;
	ex2.approx.ftz.f32 	%f1357, %f1355;
	mul.f32 	%f1358, %f1357, %f1356;
	sub.f32 	%f1359, %f2178, %f1213;
	fma.rn.f32 	%f1360, %f1359, 0f3BBB989D, 0f3F000000;
	cvt.sat.f32.f32 	%f1361, %f1360;
	fma.rm.f32 	%f1362, %f1361, %f1218, %f1217;
	add.f32 	%f1363, %f1362, 0fCB40007F;
	neg.f32 	%f1364, %f1363;
	fma.rn.f32 	%f1365, %f1359, 0f3FB8AA3B, %f1364;
	fma.rn.f32 	%f1366, %f1359, 0f32A57060, %f1365;
	mov.b32 	%r213, %f1362;
	shl.b32 	%r214, %r213, 23;
	mov.b32 	%f1367, %r214;
	ex2.approx.ftz.f32 	%f1368, %f1366;
	mul.f32 	%f1369, %f1368, %f1367;
	sub.f32 	%f1370, %f2177, %f1213;
	fma.rn.f32 	%f1371, %f1370, 0f3BBB989D, 0f3F000000;
	cvt.sat.f32.f32 	%f1372, %f1371;
	fma.rm.f32 	%f1373, %f1372, %f1218, %f1217;
	add.f32 	%f1374, %f1373, 0fCB40007F;
	neg.f32 	%f1375, %f1374;
	fma.rn.f32 	%f1376, %f1370, 0f3FB8AA3B, %f1375;
	fma.rn.f32 	%f1377, %f1370, 0f32A57060, %f1376;
	mov.b32 	%r215, %f1373;
	shl.b32 	%r216, %r215, 23;
	mov.b32 	%f1378, %r216;
	ex2.approx.ftz.f32 	%f1379, %f1377;
	mul.f32 	%f1380, %f1379, %f1378;
	sub.f32 	%f1381, %f2176, %f1213;
	fma.rn.f32 	%f1382, %f1381, 0f3BBB989D, 0f3F000000;
	cvt.sat.f32.f32 	%f1383, %f1382;
	fma.rm.f32 	%f1384, %f1383, %f1218, %f1217;
	add.f32 	%f1385, %f1384, 0fCB40007F;
	neg.f32 	%f1386, %f1385;
	fma.rn.f32 	%f1387, %f1381, 0f3FB8AA3B, %f1386;
	fma.rn.f32 	%f1388, %f1381, 0f32A57060, %f1387;
	mov.b32 	%r217, %f1384;
	shl.b32 	%r218, %r217, 23;
	mov.b32 	%f1389, %r218;
	ex2.approx.ftz.f32 	%f1390, %f1388;
	mul.f32 	%f1391, %f1390, %f1389;
	mov.u32 	%r219, %tid.x;
	shl.b32 	%r220, %r219, 2;
	and.b32  	%r221, %r220, 28;
	shl.b32 	%r222, %r219, 6;
	and.b32  	%r223, %r222, 63488;
	or.b32  	%r224, %r223, %r221;
	shl.b32 	%r225, %r219, 5;
	and.b32  	%r226, %r225, 768;
	or.b32  	%r227, %r226, %r224;
	mov.u32 	%r228, _ZZ21FlashAttention_FP32_2ILi64ELi64ELi128ELi16ELi16ELi2ELi8ELi4ELi8ELi4ELi4ELi4ELi8ELi1ELi4ELi8ELi2ELi2ELi1ELi1ELi2ELi4ELi8ELi4ELi2ELi2ELi1ELi1ELi32EEvPfS0_S0_S0_iiE9LDSMemory;
	add.s32 	%r229, %r228, %r227;
	st.shared.f32 	[%r229+8192], %f1226;
	st.shared.f32 	[%r229+8224], %f1237;
	st.shared.f32 	[%r229+9216], %f1314;
	st.shared.f32 	[%r229+9248], %f1325;
	st.shared.f32 	[%r229+8256], %f1248;
	st.shared.f32 	[%r229+8288], %f1259;
	st.shared.f32 	[%r229+9280], %f1336;
	st.shared.f32 	[%r229+9312], %f1347;
	st.shared.f32 	[%r229+8320], %f1270;
	st.shared.f32 	[%r229+8352], %f1281;
	st.shared.f32 	[%r229+9344], %f1358;
	st.shared.f32 	[%r229+9376], %f1369;
	st.shared.f32 	[%r229+8384], %f1292;
	st.shared.f32 	[%r229+8416], %f1303;
	st.shared.f32 	[%r229+9408], %f1380;
	st.shared.f32 	[%r229+9440], %f1391;
	bar.sync 	0;
	and.b32  	%r230, %r219, 28;
	shr.u32 	%r231, %r219, 1;
	and.b32  	%r232, %r231, 448;
	or.b32  	%r233, %r232, %r230;
	add.s32 	%r234, %r228, %r233;
	ld.shared.f32 	%f1392, [%r234+33280];
	ld.shared.f32 	%f1393, [%r234+33312];
	ld.shared.f32 	%f1394, [%r234+33408];
	ld.shared.f32 	%f1395, [%r234+33440];
	mul.f32 	%f2113, %f1392, %f2113;
	mul.f32 	%f2112, %f1392, %f2112;
	mul.f32 	%f2114, %f1392, %f2114;
	mul.f32 	%f2115, %f1392, %f2115;
	mul.f32 	%f2116, %f1392, %f2116;
	mul.f32 	%f2117, %f1392, %f2117;
	mul.f32 	%f2118, %f1392, %f2118;
	mul.f32 	%f2119, %f1392, %f2119;
	mul.f32 	%f2120, %f1393, %f2120;
	mul.f32 	%f2121, %f1393, %f2121;
	mul.f32 	%f2122, %f1393, %f2122;
	mul.f32 	%f2123, %f1393, %f2123;
	mul.f32 	%f2124, %f1393, %f2124;
	mul.f32 	%f2125, %f1393, %f2125;
	mul.f32 	%f2126, %f1393, %f2126;
	mul.f32 	%f2127, %f1393, %f2127;
	mul.f32 	%f2128, %f1394, %f2128;
	mul.f32 	%f2129, %f1394, %f2129;
	mul.f32 	%f2130, %f1394, %f2130;
	mul.f32 	%f2131, %f1394, %f2131;
	mul.f32 	%f2132, %f1394, %f2132;
	mul.f32 	%f2133, %f1394, %f2133;
	mul.f32 	%f2134, %f1394, %f2134;
	mul.f32 	%f2135, %f1394, %f2135;
	mul.f32 	%f2136, %f1395, %f2136;
	mul.f32 	%f2137, %f1395, %f2137;
	mul.f32 	%f2138, %f1395, %f2138;
	mul.f32 	%f2139, %f1395, %f2139;
	mul.f32 	%f2140, %f1395, %f2140;
	mul.f32 	%f2141, %f1395, %f2141;
	mul.f32 	%f2142, %f1395, %f2142;
	mul.f32 	%f2143, %f1395, %f2143;
	mov.b32 	%r283, 0;
$L__BB3_9:
	bar.sync 	0;
	add.s32 	%r235, %r283, %r279;
	shl.b32 	%r236, %r235, 7;
	add.s32 	%r237, %r5, %r236;
	and.b32  	%r238, %r237, -128;
	or.b32  	%r239, %r238, %r7;
	cvt.u64.u32 	%rd21, %r239;
	add.s64 	%rd22, %rd1, %rd21;
	shl.b64 	%rd23, %rd22, 2;
	add.s64 	%rd24, %rd2, %rd23;
	ld.global.v4.f32 	{%f1396, %f1397, %f1398, %f1399}, [%rd24];
	st.shared.v4.f32 	[%r9], {%f1396, %f1397, %f1398, %f1399};
	add.s32 	%r240, %r239, 1024;
	cvt.u64.u32 	%rd25, %r240;
	add.s64 	%rd26, %rd1, %rd25;
	shl.b64 	%rd27, %rd26, 2;
	add.s64 	%rd28, %rd2, %rd27;
	ld.global.v4.f32 	{%f1400, %f1401, %f1402, %f1403}, [%rd28];
	st.shared.v4.f32 	[%r10], {%f1400, %f1401, %f1402, %f1403};
	bar.sync 	0;
	mov.u32 	%r241, %tid.x;
	shl.b32 	%r242, %r241, 3;
	and.b32  	%r243, %r242, 7168;
	shl.b32 	%r244, %r241, 4;
	and.b32  	%r245, %r244, 448;
	or.b32  	%r246, %r243, %r245;
	add.s32 	%r247, %r283, %r246;
	shl.b32 	%r248, %r247, 2;
	mov.u32 	%r249, _ZZ21FlashAttention_FP32_2ILi64ELi64ELi128ELi16ELi16ELi2ELi8ELi4ELi8ELi4ELi4ELi4ELi8ELi1ELi4ELi8ELi2ELi2ELi1ELi1ELi2ELi4ELi8ELi4ELi2ELi2ELi1ELi1ELi32EEvPfS0_S0_S0_iiE9LDSMemory;
	add.s32 	%r250, %r249, %r248;
	ld.shared.f32 	%f1404, [%r250+8192];
	ld.shared.f32 	%f1405, [%r250+10240];
	ld.shared.f32 	%f1406, [%r250+16384];
	ld.shared.f32 	%f1407, [%r250+18432];
	and.b32  	%r251, %r241, 96;
	shl.b32 	%r252, %r241, 2;
	and.b32  	%r253, %r252, 12;
	or.b32  	%r254, %r251, %r253;
	add.s32 	%r255, %r249, %r254;
	ld.shared.f32 	%f1408, [%r255+24576];
	ld.shared.f32 	%f1409, [%r255+24592];
	ld.shared.f32 	%f1410, [%r255+24704];
	ld.shared.f32 	%f1411, [%r255+24720];
	ld.shared.f32 	%f1412, [%r255+24832];
	ld.shared.f32 	%f1413, [%r255+24848];
	ld.shared.f32 	%f1414, [%r255+24960];
	ld.shared.f32 	%f1415, [%r255+24976];
	fma.rn.f32 	%f1416, %f1404, %f1408, %f2113;
	fma.rn.f32 	%f1417, %f1404, %f1409, %f2112;
	fma.rn.f32 	%f1418, %f1404, %f1410, %f2114;
	fma.rn.f32 	%f1419, %f1404, %f1411, %f2115;
	fma.rn.f32 	%f1420, %f1404, %f1412, %f2116;
	fma.rn.f32 	%f1421, %f1404, %f1413, %f2117;
	fma.rn.f32 	%f1422, %f1404, %f1414, %f2118;
	fma.rn.f32 	%f1423, %f1404, %f1415, %f2119;
	fma.rn.f32 	%f1424, %f1405, %f1408, %f2120;
	fma.rn.f32 	%f1425, %f1405, %f1409, %f2121;
	fma.rn.f32 	%f1426, %f1405, %f1410, %f2122;
	fma.rn.f32 	%f1427, %f1405, %f1411, %f2123;
	fma.rn.f32 	%f1428, %f1405, %f1412, %f2124;
	fma.rn.f32 	%f1429, %f1405, %f1413, %f2125;
	fma.rn.f32 	%f1430, %f1405, %f1414, %f2126;
	fma.rn.f32 	%f1431, %f1405, %f1415, %f2127;
	fma.rn.f32 	%f1432, %f1406, %f1408, %f2128;
	fma.rn.f32 	%f1433, %f1406, %f1409, %f2129;
	fma.rn.f32 	%f1434, %f1406, %f1410, %f2130;
	fma.rn.f32 	%f1435, %f1406, %f1411, %f2131;
	fma.rn.f32 	%f1436, %f1406, %f1412, %f2132;
	fma.rn.f32 	%f1437, %f1406, %f1413, %f2133;
	fma.rn.f32 	%f1438, %f1406, %f1414, %f2134;
	fma.rn.f32 	%f1439, %f1406, %f1415, %f2135;
	fma.rn.f32 	%f1440, %f1407, %f1408, %f2136;
	fma.rn.f32 	%f1441, %f1407, %f1409, %f2137;
	fma.rn.f32 	%f1442, %f1407, %f1410, %f2138;
	fma.rn.f32 	%f1443, %f1407, %f1411, %f2139;
	fma.rn.f32 	%f1444, %f1407, %f1412, %f2140;
	fma.rn.f32 	%f1445, %f1407, %f1413, %f2141;
	fma.rn.f32 	%f1446, %f1407, %f1414, %f2142;
	fma.rn.f32 	%f1447, %f1407, %f1415, %f2143;
	ld.shared.f32 	%f1448, [%r250+8196];
	ld.shared.f32 	%f1449, [%r250+10244];
	ld.shared.f32 	%f1450, [%r250+16388];
	ld.shared.f32 	%f1451, [%r250+18436];
	ld.shared.f32 	%f1452, [%r255+25088];
	ld.shared.f32 	%f1453, [%r255+25104];
	ld.shared.f32 	%f1454, [%r255+25216];
	ld.shared.f32 	%f1455, [%r255+25232];
	ld.shared.f32 	%f1456, [%r255+25344];
	ld.shared.f32 	%f1457, [%r255+25360];
	ld.shared.f32 	%f1458, [%r255+25472];
	ld.shared.f32 	%f1459, [%r255+25488];
	fma.rn.f32 	%f1460, %f1448, %f1452, %f1416;
	fma.rn.f32 	%f1461, %f1448, %f1453, %f1417;
	fma.rn.f32 	%f1462, %f1448, %f1454, %f1418;
	fma.rn.f32 	%f1463, %f1448, %f1455, %f1419;
	fma.rn.f32 	%f1464, %f1448, %f1456, %f1420;
	fma.rn.f32 	%f1465, %f1448, %f1457, %f1421;
	fma.rn.f32 	%f1466, %f1448, %f1458, %f1422;
	fma.rn.f32 	%f1467, %f1448, %f1459, %f1423;
	fma.rn.f32 	%f1468, %f1449, %f1452, %f1424;
	fma.rn.f32 	%f1469, %f1449, %f1453, %f1425;
	fma.rn.f32 	%f1470, %f1449, %f1454, %f1426;
	fma.rn.f32 	%f1471, %f1449, %f1455, %f1427;
	fma.rn.f32 	%f1472, %f1449, %f1456, %f1428;
	fma.rn.f32 	%f1473, %f1449, %f1457, %f1429;
	fma.rn.f32 	%f1474, %f1449, %f1458, %f1430;
	fma.rn.f32 	%f1475, %f1449, %f1459, %f1431;
	fma.rn.f32 	%f1476, %f1450, %f1452, %f1432;
	fma.rn.f32 	%f1477, %f1450, %f1453, %f1433;
	fma.rn.f32 	%f1478, %f1450, %f1454, %f1434;
	fma.rn.f32 	%f1479, %f1450, %f1455, %f1435;
	fma.rn.f32 	%f1480, %f1450, %f1456, %f1436;
	fma.rn.f32 	%f1481, %f1450, %f1457, %f1437;
	fma.rn.f32 	%f1482, %f1450, %f1458, %f1438;
	fma.rn.f32 	%f1483, %f1450, %f1459, %f1439;
	fma.rn.f32 	%f1484, %f1451, %f1452, %f1440;
	fma.rn.f32 	%f1485, %f1451, %f1453, %f1441;
	fma.rn.f32 	%f1486, %f1451, %f1454, %f1442;
	fma.rn.f32 	%f1487, %f1451, %f1455, %f1443;
	fma.rn.f32 	%f1488, %f1451, %f1456, %f1444;
	fma.rn.f32 	%f1489, %f1451, %f1457, %f1445;
	fma.rn.f32 	%f1490, %f1451, %f1458, %f1446;
	fma.rn.f32 	%f1491, %f1451, %f1459, %f1447;
	ld.shared.f32 	%f1492, [%r250+8200];
	ld.shared.f32 	%f1493, [%r250+10248];
	ld.shared.f32 	%f1494, [%r250+16392];
	ld.shared.f32 	%f1495, [%r250+18440];
	ld.shared.f32 	%f1496, [%r255+25600];
	ld.shared.f32 	%f1497, [%r255+25616];
	ld.shared.f32 	%f1498, [%r255+25728];
	ld.shared.f32 	%f1499, [%r255+25744];
	ld.shared.f32 	%f1500, [%r255+25856];
	ld.shared.f32 	%f1501, [%r255+25872];
	ld.shared.f32 	%f1502, [%r255+25984];
	ld.shared.f32 	%f1503, [%r255+26000];
	fma.rn.f32 	%f1504, %f1492, %f1496, %f1460;
	fma.rn.f32 	%f1505, %f1492, %f1497, %f1461;
	fma.rn.f32 	%f1506, %f1492, %f1498, %f1462;
	fma.rn.f32 	%f1507, %f1492, %f1499, %f1463;
	fma.rn.f32 	%f1508, %f1492, %f1500, %f1464;
	fma.rn.f32 	%f1509, %f1492, %f1501, %f1465;
	fma.rn.f32 	%f1510, %f1492, %f1502, %f1466;
	fma.rn.f32 	%f1511, %f1492, %f1503, %f1467;
	fma.rn.f32 	%f1512, %f1493, %f1496, %f1468;
	fma.rn.f32 	%f1513, %f1493, %f1497, %f1469;
	fma.rn.f32 	%f1514, %f1493, %f1498, %f1470;
	fma.rn.f32 	%f1515, %f1493, %f1499, %f1471;
	fma.rn.f32 	%f1516, %f1493, %f1500, %f1472;
	fma.rn.f32 	%f1517, %f1493, %f1501, %f1473;
	fma.rn.f32 	%f1518, %f1493, %f1502, %f1474;
	fma.rn.f32 	%f1519, %f1493, %f1503, %f1475;
	fma.rn.f32 	%f1520, %f1494, %f1496, %f1476;
	fma.rn.f32 	%f1521, %f1494, %f1497, %f1477;
	fma.rn.f32 	%f1522, %f1494, %f1498, %f1478;
	fma.rn.f32 	%f1523, %f1494, %f1499, %f1479;
	fma.rn.f32 	%f1524, %f1494, %f1500, %f1480;
	fma.rn.f32 	%f1525, %f1494, %f1501, %f1481;
	fma.rn.f32 	%f1526, %f1494, %f1502, %f1482;
	fma.rn.f32 	%f1527, %f1494, %f1503, %f1483;
	fma.rn.f32 	%f1528, %f1495, %f1496, %f1484;
	fma.rn.f32 	%f1529, %f1495, %f1497, %f1485;
	fma.rn.f32 	%f1530, %f1495, %f1498, %f1486;
	fma.rn.f32 	%f1531, %f1495, %f1499, %f1487;
	fma.rn.f32 	%f1532, %f1495, %f1500, %f1488;
	fma.rn.f32 	%f1533, %f1495, %f1501, %f1489;
	fma.rn.f32 	%f1534, %f1495, %f1502, %f1490;
	fma.rn.f32 	%f1535, %f1495, %f1503, %f1491;
	ld.shared.f32 	%f1536, [%r250+8204];
	ld.shared.f32 	%f1537, [%r250+10252];
	ld.shared.f32 	%f1538, [%r250+16396];
	ld.shared.f32 	%f1539, [%r250+18444];
	ld.shared.f32 	%f1540, [%r255+26112];
	ld.shared.f32 	%f1541, [%r255+26128];
	ld.shared.f32 	%f1542, [%r255+26240];
	ld.shared.f32 	%f1543, [%r255+26256];
	ld.shared.f32 	%f1544, [%r255+26368];
	ld.shared.f32 	%f1545, [%r255+26384];
	ld.shared.f32 	%f1546, [%r255+26496];
	ld.shared.f32 	%f1547, [%r255+26512];
	fma.rn.f32 	%f1548, %f1536, %f1540, %f1504;
	fma.rn.f32 	%f1549, %f1536, %f1541, %f1505;
	fma.rn.f32 	%f1550, %f1536, %f1542, %f1506;
	fma.rn.f32 	%f1551, %f1536, %f1543, %f1507;
	fma.rn.f32 	%f1552, %f1536, %f1544, %f1508;
	fma.rn.f32 	%f1553, %f1536, %f1545, %f1509;
	fma.rn.f32 	%f1554, %f1536, %f1546, %f1510;
	fma.rn.f32 	%f1555, %f1536, %f1547, %f1511;
	fma.rn.f32 	%f1556, %f1537, %f1540, %f1512;
	fma.rn.f32 	%f1557, %f1537, %f1541, %f1513;
	fma.rn.f32 	%f1558, %f1537, %f1542, %f1514;
	fma.rn.f32 	%f1559, %f1537, %f1543, %f1515;
	fma.rn.f32 	%f1560, %f1537, %f1544, %f1516;
	fma.rn.f32 	%f1561, %f1537, %f1545, %f1517;
	fma.rn.f32 	%f1562, %f1537, %f1546, %f1518;
	fma.rn.f32 	%f1563, %f1537, %f1547, %f1519;
	fma.rn.f32 	%f1564, %f1538, %f1540, %f1520;
	fma.rn.f32 	%f1565, %f1538, %f1541, %f1521;
	fma.rn.f32 	%f1566, %f1538, %f1542, %f1522;
	fma.rn.f32 	%f1567, %f1538, %f1543, %f1523;
	fma.rn.f32 	%f1568, %f1538, %f1544, %f1524;
	fma.rn.f32 	%f1569, %f1538, %f1545, %f1525;
	fma.rn.f32 	%f1570, %f1538, %f1546, %f1526;
	fma.rn.f32 	%f1571, %f1538, %f1547, %f1527;
	fma.rn.f32 	%f1572, %f1539, %f1540, %f1528;
	fma.rn.f32 	%f1573, %f1539, %f1541, %f1529;
	fma.rn.f32 	%f1574, %f1539, %f1542, %f1530;
	fma.rn.f32 	%f1575, %f1539, %f1543, %f1531;
	fma.rn.f32 	%f1576, %f1539, %f1544, %f1532;
	fma.rn.f32 	%f1577, %f1539, %f1545, %f1533;
	fma.rn.f32 	%f1578, %f1539, %f1546, %f1534;
	fma.rn.f32 	%f1579, %f1539, %f1547, %f1535;
	ld.shared.f32 	%f1580, [%r250+8208];
	ld.shared.f32 	%f1581, [%r250+10256];
	ld.shared.f32 	%f1582, [%r250+16400];
	ld.shared.f32 	%f1583, [%r250+18448];
	ld.shared.f32 	%f1584, [%r255+26624];
	ld.shared.f32 	%f1585, [%r255+26640];
	ld.shared.f32 	%f1586, [%r255+26752];
	ld.shared.f32 	%f1587, [%r255+26768];
	ld.shared.f32 	%f1588, [%r255+26880];
	ld.shared.f32 	%f1589, [%r255+26896];
	ld.shared.f32 	%f1590, [%r255+27008];
	ld.shared.f32 	%f1591, [%r255+27024];
	fma.rn.f32 	%f1592, %f1580, %f1584, %f1548;
	fma.rn.f32 	%f1593, %f1580, %f1585, %f1549;
	fma.rn.f32 	%f1594, %f1580, %f1586, %f1550;
	fma.rn.f32 	%f1595, %f1580, %f1587, %f1551;
	fma.rn.f32 	%f1596, %f1580, %f1588, %f1552;
	fma.rn.f32 	%f1597, %f1580, %f1589, %f1553;
	fma.rn.f32 	%f1598, %f1580, %f1590, %f1554;
	fma.rn.f32 	%f1599, %f1580, %f1591, %f1555;
	fma.rn.f32 	%f1600, %f1581, %f1584, %f1556;
	fma.rn.f32 	%f1601, %f1581, %f1585, %f1557;
	fma.rn.f32 	%f1602, %f1581, %f1586, %f1558;
	fma.rn.f32 	%f1603, %f1581, %f1587, %f1559;
	fma.rn.f32 	%f1604, %f1581, %f1588, %f1560;
	fma.rn.f32 	%f1605, %f1581, %f1589, %f1561;
	fma.rn.f32 	%f1606, %f1581, %f1590, %f1562;
	fma.rn.f32 	%f1607, %f1581, %f1591, %f1563;
	fma.rn.f32 	%f1608, %f1582, %f1584, %f1564;
	fma.rn.f32 	%f1609, %f1582, %f1585, %f1565;
	fma.rn.f32 	%f1610, %f1582, %f1586, %f1566;
	fma.rn.f32 	%f1611, %f1582, %f1587, %f1567;
	fma.rn.f32 	%f1612, %f1582, %f1588, %f1568;
	fma.rn.f32 	%f1613, %f1582, %f1589, %f1569;
	fma.rn.f32 	%f1614, %f1582, %f1590, %f1570;
	fma.rn.f32 	%f1615, %f1582, %f1591, %f1571;
	fma.rn.f32 	%f1616, %f1583, %f1584, %f1572;
	fma.rn.f32 	%f1617, %f1583, %f1585, %f1573;
	fma.rn.f32 	%f1618, %f1583, %f1586, %f1574;
	fma.rn.f32 	%f1619, %f1583, %f1587, %f1575;
	fma.rn.f32 	%f1620, %f1583, %f1588, %f1576;
	fma.rn.f32 	%f1621, %f1583, %f1589, %f1577;
	fma.rn.f32 	%f1622, %f1583, %f1590, %f1578;
	fma.rn.f32 	%f1623, %f1583, %f1591, %f1579;
	ld.shared.f32 	%f1624, [%r250+8212];
	ld.shared.f32 	%f1625, [%r250+10260];
	ld.shared.f32 	%f1626, [%r250+16404];
	ld.shared.f32 	%f1627, [%r250+18452];
	ld.shared.f32 	%f1628, [%r255+27136];
	ld.shared.f32 	%f1629, [%r255+27152];
	ld.shared.f32 	%f1630, [%r255+27264];
	ld.shared.f32 	%f1631, [%r255+27280];
	ld.shared.f32 	%f1632, [%r255+27392];
	ld.shared.f32 	%f1633, [%r255+27408];
	ld.shared.f32 	%f1634, [%r255+27520];
	ld.shared.f32 	%f1635, [%r255+27536];
	fma.rn.f32 	%f1636, %f1624, %f1628, %f1592;
	fma.rn.f32 	%f1637, %f1624, %f1629, %f1593;
	fma.rn.f32 	%f1638, %f1624, %f1630, %f1594;
	fma.rn.f32 	%f1639, %f1624, %f1631, %f1595;
	fma.rn.f32 	%f1640, %f1624, %f1632, %f1596;
	fma.rn.f32 	%f1641, %f1624, %f1633, %f1597;
	fma.rn.f32 	%f1642, %f1624, %f1634, %f1598;
	fma.rn.f32 	%f1643, %f1624, %f1635, %f1599;
	fma.rn.f32 	%f1644, %f1625, %f1628, %f1600;
	fma.rn.f32 	%f1645, %f1625, %f1629, %f1601;
	fma.rn.f32 	%f1646, %f1625, %f1630, %f1602;
	fma.rn.f32 	%f1647, %f1625, %f1631, %f1603;
	fma.rn.f32 	%f1648, %f1625, %f1632, %f1604;
	fma.rn.f32 	%f1649, %f1625, %f1633, %f1605;
	fma.rn.f32 	%f1650, %f1625, %f1634, %f1606;
	fma.rn.f32 	%f1651, %f1625, %f1635, %f1607;
	fma.rn.f32 	%f1652, %f1626, %f1628, %f1608;
	fma.rn.f32 	%f1653, %f1626, %f1629, %f1609;
	fma.rn.f32 	%f1654, %f1626, %f1630, %f1610;
	fma.rn.f32 	%f1655, %f1626, %f1631, %f1611;
	fma.rn.f32 	%f1656, %f1626, %f1632, %f1612;
	fma.rn.f32 	%f1657, %f1626, %f1633, %f1613;
	fma.rn.f32 	%f1658, %f1626, %f1634, %f1614;
	fma.rn.f32 	%f1659, %f1626, %f1635, %f1615;
	fma.rn.f32 	%f1660, %f1627, %f1628, %f1616;
	fma.rn.f32 	%f1661, %f1627, %f1629, %f1617;
	fma.rn.f32 	%f1662, %f1627, %f1630, %f1618;
	fma.rn.f32 	%f1663, %f1627, %f1631, %f1619;
	fma.rn.f32 	%f1664, %f1627, %f1632, %f1620;
	fma.rn.f32 	%f1665, %f1627, %f1633, %f1621;
	fma.rn.f32 	%f1666, %f1627, %f1634, %f1622;
	fma.rn.f32 	%f1667, %f1627, %f1635, %f1623;
	ld.shared.f32 	%f1668, [%r250+8216];
	ld.shared.f32 	%f1669, [%r250+10264];
	ld.shared.f32 	%f1670, [%r250+16408];
	ld.shared.f32 	%f1671, [%r250+18456];
	ld.shared.f32 	%f1672, [%r255+27648];
	ld.shared.f32 	%f1673, [%r255+27664];
	ld.shared.f32 	%f1674, [%r255+27776];
	ld.shared.f32 	%f1675, [%r255+27792];
	ld.shared.f32 	%f1676, [%r255+27904];
	ld.shared.f32 	%f1677, [%r255+27920];
	ld.shared.f32 	%f1678, [%r255+28032];
	ld.shared.f32 	%f1679, [%r255+28048];
	fma.rn.f32 	%f1680, %f1668, %f1672, %f1636;
	fma.rn.f32 	%f1681, %f1668, %f1673, %f1637;
	fma.rn.f32 	%f1682, %f1668, %f1674, %f1638;
	fma.rn.f32 	%f1683, %f1668, %f1675, %f1639;
	fma.rn.f32 	%f1684, %f1668, %f1676, %f1640;
	fma.rn.f32 	%f1685, %f1668, %f1677, %f1641;
	fma.rn.f32 	%f1686, %f1668, %f1678, %f1642;
	fma.rn.f32 	%f1687, %f1668, %f1679, %f1643;
	fma.rn.f32 	%f1688, %f1669, %f1672, %f1644;
	fma.rn.f32 	%f1689, %f1669, %f1673, %f1645;
	fma.rn.f32 	%f1690, %f1669, %f1674, %f1646;
	fma.rn.f32 	%f1691, %f1669, %f1675, %f1647;
	fma.rn.f32 	%f1692, %f1669, %f1676, %f1648;
	fma.rn.f32 	%f1693, %f1669, %f1677, %f1649;
	fma.rn.f32 	%f1694, %f1669, %f1678, %f1650;
	fma.rn.f32 	%f1695, %f1669, %f1679, %f1651;
	fma.rn.f32 	%f1696, %f1670, %f1672, %f1652;
	fma.rn.f32 	%f1697, %f1670, %f1673, %f1653;
	fma.rn.f32 	%f1698, %f1670, %f1674, %f1654;
	fma.rn.f32 	%f1699, %f1670, %f1675, %f1655;
	fma.rn.f32 	%f1700, %f1670, %f1676, %f1656;
	fma.rn.f32 	%f1701, %f1670, %f1677, %f1657;
	fma.rn.f32 	%f1702, %f1670, %f1678, %f1658;
	fma.rn.f32 	%f1703, %f1670, %f1679, %f1659;
	fma.rn.f32 	%f1704, %f1671, %f1672, %f1660;
	fma.rn.f32 	%f1705, %f1671, %f1673, %f1661;
	fma.rn.f32 	%f1706, %f1671, %f1674, %f1662;
	fma.rn.f32 	%f1707, %f1671, %f1675, %f1663;
	fma.rn.f32 	%f1708, %f1671, %f1676, %f1664;
	fma.rn.f32 	%f1709, %f1671, %f1677, %f1665;
	fma.rn.f32 	%f1710, %f1671, %f1678, %f1666;
	fma.rn.f32 	%f1711, %f1671, %f1679, %f1667;
	ld.shared.f32 	%f1712, [%r250+8220];
	ld.shared.f32 	%f1713, [%r250+10268];
	ld.shared.f32 	%f1714, [%r250+16412];
	ld.shared.f32 	%f1715, [%r250+18460];
	ld.shared.f32 	%f1716, [%r255+28160];
	ld.shared.f32 	%f1717, [%r255+28176];
	ld.shared.f32 	%f1718, [%r255+28288];
	ld.shared.f32 	%f1719, [%r255+28304];
	ld.shared.f32 	%f1720, [%r255+28416];
	ld.shared.f32 	%f1721, [%r255+28432];
	ld.shared.f32 	%f1722, [%r255+28544];
	ld.shared.f32 	%f1723, [%r255+28560];
	fma.rn.f32 	%f1724, %f1712, %f1716, %f1680;
	fma.rn.f32 	%f1725, %f1712, %f1717, %f1681;
	fma.rn.f32 	%f1726, %f1712, %f1718, %f1682;
	fma.rn.f32 	%f1727, %f1712, %f1719, %f1683;
	fma.rn.f32 	%f1728, %f1712, %f1720, %f1684;
	fma.rn.f32 	%f1729, %f1712, %f1721, %f1685;
	fma.rn.f32 	%f1730, %f1712, %f1722, %f1686;
	fma.rn.f32 	%f1731, %f1712, %f1723, %f1687;
	fma.rn.f32 	%f1732, %f1713, %f1716, %f1688;
	fma.rn.f32 	%f1733, %f1713, %f1717, %f1689;
	fma.rn.f32 	%f1734, %f1713, %f1718, %f1690;
	fma.rn.f32 	%f1735, %f1713, %f1719, %f1691;
	fma.rn.f32 	%f1736, %f1713, %f1720, %f1692;
	fma.rn.f32 	%f1737, %f1713, %f1721, %f1693;
	fma.rn.f32 	%f1738, %f1713, %f1722, %f1694;
	fma.rn.f32 	%f1739, %f1713, %f1723, %f1695;
	fma.rn.f32 	%f1740, %f1714, %f1716, %f1696;
	fma.rn.f32 	%f1741, %f1714, %f1717, %f1697;
	fma.rn.f32 	%f1742, %f1714, %f1718, %f1698;
	fma.rn.f32 	%f1743, %f1714, %f1719, %f1699;
	fma.rn.f32 	%f1744, %f1714, %f1720, %f1700;
	fma.rn.f32 	%f1745, %f1714, %f1721, %f1701;
	fma.rn.f32 	%f1746, %f1714, %f1722, %f1702;
	fma.rn.f32 	%f1747, %f1714, %f1723, %f1703;
	fma.rn.f32 	%f1748, %f1715, %f1716, %f1704;
	fma.rn.f32 	%f1749, %f1715, %f1717, %f1705;
	fma.rn.f32 	%f1750, %f1715, %f1718, %f1706;
	fma.rn.f32 	%f1751, %f1715, %f1719, %f1707;
	fma.rn.f32 	%f1752, %f1715, %f1720, %f1708;
	fma.rn.f32 	%f1753, %f1715, %f1721, %f1709;
	fma.rn.f32 	%f1754, %f1715, %f1722, %f1710;
	fma.rn.f32 	%f1755, %f1715, %f1723, %f1711;
	ld.shared.f32 	%f1756, [%r250+8224];
	ld.shared.f32 	%f1757, [%r250+10272];
	ld.shared.f32 	%f1758, [%r250+16416];
	ld.shared.f32 	%f1759, [%r250+18464];
	ld.shared.f32 	%f1760, [%r255+28672];
	ld.shared.f32 	%f1761, [%r255+28688];
	ld.shared.f32 	%f1762, [%r255+28800];
	ld.shared.f32 	%f1763, [%r255+28816];
	ld.shared.f32 	%f1764, [%r255+28928];
	ld.shared.f32 	%f1765, [%r255+28944];
	ld.shared.f32 	%f1766, [%r255+29056];
	ld.shared.f32 	%f1767, [%r255+29072];
	fma.rn.f32 	%f1768, %f1756, %f1760, %f1724;
	fma.rn.f32 	%f1769, %f1756, %f1761, %f1725;
	fma.rn.f32 	%f1770, %f1756, %f1762, %f1726;
	fma.rn.f32 	%f1771, %f1756, %f1763, %f1727;
	fma.rn.f32 	%f1772, %f1756, %f1764, %f1728;
	fma.rn.f32 	%f1773, %f1756, %f1765, %f1729;
	fma.rn.f32 	%f1774, %f1756, %f1766, %f1730;
	fma.rn.f32 	%f1775, %f1756, %f1767, %f1731;
	fma.rn.f32 	%f1776, %f1757, %f1760, %f1732;
	fma.rn.f32 	%f1777, %f1757, %f1761, %f1733;
	fma.rn.f32 	%f1778, %f1757, %f1762, %f1734;
	fma.rn.f32 	%f1779, %f1757, %f1763, %f1735;
	fma.rn.f32 	%f1780, %f1757, %f1764, %f1736;
	fma.rn.f32 	%f1781, %f1757, %f1765, %f1737;
	fma.rn.f32 	%f1782, %f1757, %f1766, %f1738;
	fma.rn.f32 	%f1783, %f1757, %f1767, %f1739;
	fma.rn.f32 	%f1784, %f1758, %f1760, %f1740;
	fma.rn.f32 	%f1785, %f1758, %f1761, %f1741;
	fma.rn.f32 	%f1786, %f1758, %f1762, %f1742;
	fma.rn.f32 	%f1787, %f1758, %f1763, %f1743;
	fma.rn.f32 	%f1788, %f1758, %f1764, %f1744;
	fma.rn.f32 	%f1789, %f1758, %f1765, %f1745;
	fma.rn.f32 	%f1790, %f1758, %f1766, %f1746;
	fma.rn.f32 	%f1791, %f1758, %f1767, %f1747;
	fma.rn.f32 	%f1792, %f1759, %f1760, %f1748;
	fma.rn.f32 	%f1793, %f1759, %f1761, %f1749;
	fma.rn.f32 	%f1794, %f1759, %f1762, %f1750;
	fma.rn.f32 	%f1795, %f1759, %f1763, %f1751;
	fma.rn.f32 	%f1796, %f1759, %f1764, %f1752;
	fma.rn.f32 	%f1797, %f1759, %f1765, %f1753;
	fma.rn.f32 	%f1798, %f1759, %f1766, %f1754;
	fma.rn.f32 	%f1799, %f1759, %f1767, %f1755;
	ld.shared.f32 	%f1800, [%r250+8228];
	ld.shared.f32 	%f1801, [%r250+10276];
	ld.shared.f32 	%f1802, [%r250+16420];
	ld.shared.f32 	%f1803, [%r250+18468];
	ld.shared.f32 	%f1804, [%r255+29184];
	ld.shared.f32 	%f1805, [%r255+29200];
	ld.shared.f32 	%f1806, [%r255+29312];
	ld.shared.f32 	%f1807, [%r255+29328];
	ld.shared.f32 	%f1808, [%r255+29440];
	ld.shared.f32 	%f1809, [%r255+29456];
	ld.shared.f32 	%f1810, [%r255+29568];
	ld.shared.f32 	%f1811, [%r255+29584];
	fma.rn.f32 	%f1812, %f1800, %f1804, %f1768;
	fma.rn.f32 	%f1813, %f1800, %f1805, %f1769;
	fma.rn.f32 	%f1814, %f1800, %f1806, %f1770;
	fma.rn.f32 	%f1815, %f1800, %f1807, %f1771;
	fma.rn.f32 	%f1816, %f1800, %f1808, %f1772;
	fma.rn.f32 	%f1817, %f1800, %f1809, %f1773;
	fma.rn.f32 	%f1818, %f1800, %f1810, %f1774;
	fma.rn.f32 	%f1819, %f1800, %f1811, %f1775;
	fma.rn.f32 	%f1820, %f1801, %f1804, %f1776;
	fma.rn.f32 	%f1821, %f1801, %f1805, %f1777;
	fma.rn.f32 	%f1822, %f1801, %f1806, %f1778;
	fma.rn.f32 	%f1823, %f1801, %f1807, %f1779;
	fma.rn.f32 	%f1824, %f1801, %f1808, %f1780;
	fma.rn.f32 	%f1825, %f1801, %f1809, %f1781;
	fma.rn.f32 	%f1826, %f1801, %f1810, %f1782;
	fma.rn.f32 	%f1827, %f1801, %f1811, %f1783;
	fma.rn.f32 	%f1828, %f1802, %f1804, %f1784;
	fma.rn.f32 	%f1829, %f1802, %f1805, %f1785;
	fma.rn.f32 	%f1830, %f1802, %f1806, %f1786;
	fma.rn.f32 	%f1831, %f1802, %f1807, %f1787;
	fma.rn.f32 	%f1832, %f1802, %f1808, %f1788;
	fma.rn.f32 	%f1833, %f1802, %f1809, %f1789;
	fma.rn.f32 	%f1834, %f1802, %f1810, %f1790;
	fma.rn.f32 	%f1835, %f1802, %f1811, %f1791;
	fma.rn.f32 	%f1836, %f1803, %f1804, %f1792;
	fma.rn.f32 	%f1837, %f1803, %f1805, %f1793;
	fma.rn.f32 	%f1838, %f1803, %f1806, %f1794;
	fma.rn.f32 	%f1839, %f1803, %f1807, %f1795;
	fma.rn.f32 	%f1840, %f1803, %f1808, %f1796;
	fma.rn.f32 	%f1841, %f1803, %f1809, %f1797;
	fma.rn.f32 	%f1842, %f1803, %f1810, %f1798;
	fma.rn.f32 	%f1843, %f1803, %f1811, %f1799;
	ld.shared.f32 	%f1844, [%r250+8232];
	ld.shared.f32 	%f1845, [%r250+10280];
	ld.shared.f32 	%f1846, [%r250+16424];
	ld.shared.f32 	%f1847, [%r250+18472];
	ld.shared.f32 	%f1848, [%r255+29696];
	ld.shared.f32 	%f1849, [%r255+29712];
	ld.shared.f32 	%f1850, [%r255+29824];
	ld.shared.f32 	%f1851, [%r255+29840];
	ld.shared.f32 	%f1852, [%r255+29952];
	ld.shared.f32 	%f1853, [%r255+29968];
	ld.shared.f32 	%f1854, [%r255+30080];
	ld.shared.f32 	%f1855, [%r255+30096];
	fma.rn.f32 	%f1856, %f1844, %f1848, %f1812;
	fma.rn.f32 	%f1857, %f1844, %f1849, %f1813;
	fma.rn.f32 	%f1858, %f1844, %f1850, %f1814;
	fma.rn.f32 	%f1859, %f1844, %f1851, %f1815;
	fma.rn.f32 	%f1860, %f1844, %f1852, %f1816;
	fma.rn.f32 	%f1861, %f1844, %f1853, %f1817;
	fma.rn.f32 	%f1862, %f1844, %f1854, %f1818;
	fma.rn.f32 	%f1863, %f1844, %f1855, %f1819;
	fma.rn.f32 	%f1864, %f1845, %f1848, %f1820;
	fma.rn.f32 	%f1865, %f1845, %f1849, %f1821;
	fma.rn.f32 	%f1866, %f1845, %f1850, %f1822;
	fma.rn.f32 	%f1867, %f1845, %f1851, %f1823;
	fma.rn.f32 	%f1868, %f1845, %f1852, %f1824;
	fma.rn.f32 	%f1869, %f1845, %f1853, %f1825;
	fma.rn.f32 	%f1870, %f1845, %f1854, %f1826;
	fma.rn.f32 	%f1871, %f1845, %f1855, %f1827;
	fma.rn.f32 	%f1872, %f1846, %f1848, %f1828;
	fma.rn.f32 	%f1873, %f1846, %f1849, %f1829;
	fma.rn.f32 	%f1874, %f1846, %f1850, %f1830;
	fma.rn.f32 	%f1875, %f1846, %f1851, %f1831;
	fma.rn.f32 	%f1876, %f1846, %f1852, %f1832;
	fma.rn.f32 	%f1877, %f1846, %f1853, %f1833;
	fma.rn.f32 	%f1878, %f1846, %f1854, %f1834;
	fma.rn.f32 	%f1879, %f1846, %f1855, %f1835;
	fma.rn.f32 	%f1880, %f1847, %f1848, %f1836;
	fma.rn.f32 	%f1881, %f1847, %f1849, %f1837;
	fma.rn.f32 	%f1882, %f1847, %f1850, %f1838;
	fma.rn.f32 	%f1883, %f1847, %f1851, %f1839;
	fma.rn.f32 	%f1884, %f1847, %f1852, %f1840;
	fma.rn.f32 	%f1885, %f1847, %f1853, %f1841;
	fma.rn.f32 	%f1886, %f1847, %f1854, %f1842;
	fma.rn.f32 	%f1887, %f1847, %f1855, %f1843;
	ld.shared.f32 	%f1888, [%r250+8236];
	ld.shared.f32 	%f1889, [%r250+10284];
	ld.shared.f32 	%f1890, [%r250+16428];
	ld.shared.f32 	%f1891, [%r250+18476];
	ld.shared.f32 	%f1892, [%r255+30208];
	ld.shared.f32 	%f1893, [%r255+30224];
	ld.shared.f32 	%f1894, [%r255+30336];
	ld.shared.f32 	%f1895, [%r255+30352];
	ld.shared.f32 	%f1896, [%r255+30464];
	ld.shared.f32 	%f1897, [%r255+30480];
	ld.shared.f32 	%f1898, [%r255+30592];
	ld.shared.f32 	%f1899, [%r255+30608];
	fma.rn.f32 	%f1900, %f1888, %f1892, %f1856;
	fma.rn.f32 	%f1901, %f1888, %f1893, %f1857;
	fma.rn.f32 	%f1902, %f1888, %f1894, %f1858;
	fma.rn.f32 	%f1903, %f1888, %f1895, %f1859;
	fma.rn.f32 	%f1904, %f1888, %f1896, %f1860;
	fma.rn.f32 	%f1905, %f1888, %f1897, %f1861;
	fma.rn.f32 	%f1906, %f1888, %f1898, %f1862;
	fma.rn.f32 	%f1907, %f1888, %f1899, %f1863;
	fma.rn.f32 	%f1908, %f1889, %f1892, %f1864;
	fma.rn.f32 	%f1909, %f1889, %f1893, %f1865;
	fma.rn.f32 	%f1910, %f1889, %f1894, %f1866;
	fma.rn.f32 	%f1911, %f1889, %f1895, %f1867;
	fma.rn.f32 	%f1912, %f1889, %f1896, %f1868;
	fma.rn.f32 	%f1913, %f1889, %f1897, %f1869;
	fma.rn.f32 	%f1914, %f1889, %f1898, %f1870;
	fma.rn.f32 	%f1915, %f1889, %f1899, %f1871;
	fma.rn.f32 	%f1916, %f1890, %f1892, %f1872;
	fma.rn.f32 	%f1917, %f1890, %f1893, %f1873;
	fma.rn.f32 	%f1918, %f1890, %f1894, %f1874;
	fma.rn.f32 	%f1919, %f1890, %f1895, %f1875;
	fma.rn.f32 	%f1920, %f1890, %f1896, %f1876;
	fma.rn.f32 	%f1921, %f1890, %f1897, %f1877;
	fma.rn.f32 	%f1922, %f1890, %f1898, %f1878;
	fma.rn.f32 	%f1923, %f1890, %f1899, %f1879;
	fma.rn.f32 	%f1924, %f1891, %f1892, %f1880;
	fma.rn.f32 	%f1925, %f1891, %f1893, %f1881;
	fma.rn.f32 	%f1926, %f1891, %f1894, %f1882;
	fma.rn.f32 	%f1927, %f1891, %f1895, %f1883;
	fma.rn.f32 	%f1928, %f1891, %f1896, %f1884;
	fma.rn.f32 	%f1929, %f1891, %f1897, %f1885;
	fma.rn.f32 	%f1930, %f1891, %f1898, %f1886;
	fma.rn.f32 	%f1931, %f1891, %f1899, %f1887;
	ld.shared.f32 	%f1932, [%r250+8240];
	ld.shared.f32 	%f1933, [%r250+10288];
	ld.shared.f32 	%f1934, [%r250+16432];
	ld.shared.f32 	%f1935, [%r250+18480];
	ld.shared.f32 	%f1936, [%r255+30720];
	ld.shared.f32 	%f1937, [%r255+30736];
	ld.shared.f32 	%f1938, [%r255+30848];
	ld.shared.f32 	%f1939, [%r255+30864];
	ld.shared.f32 	%f1940, [%r255+30976];
	ld.shared.f32 	%f1941, [%r255+30992];
	ld.shared.f32 	%f1942, [%r255+31104];
	ld.shared.f32 	%f1943, [%r255+31120];
	fma.rn.f32 	%f1944, %f1932, %f1936, %f1900;
	fma.rn.f32 	%f1945, %f1932, %f1937, %f1901;
	fma.rn.f32 	%f1946, %f1932, %f1938, %f1902;
	fma.rn.f32 	%f1947, %f1932, %f1939, %f1903;
	fma.rn.f32 	%f1948, %f1932, %f1940, %f1904;
	fma.rn.f32 	%f1949, %f1932, %f1941, %f1905;
	fma.rn.f32 	%f1950, %f1932, %f1942, %f1906;
	fma.rn.f32 	%f1951, %f1932, %f1943, %f1907;
	fma.rn.f32 	%f1952, %f1933, %f1936, %f1908;
	fma.rn.f32 	%f1953, %f1933, %f1937, %f1909;
	fma.rn.f32 	%f1954, %f1933, %f1938, %f1910;
	fma.rn.f32 	%f1955, %f1933, %f1939, %f1911;
	fma.rn.f32 	%f1956, %f1933, %f1940, %f1912;
	fma.rn.f32 	%f1957, %f1933, %f1941, %f1913;
	fma.rn.f32 	%f1958, %f1933, %f1942, %f1914;
	fma.rn.f32 	%f1959, %f1933, %f1943, %f1915;
	fma.rn.f32 	%f1960, %f1934, %f1936, %f1916;
	fma.rn.f32 	%f1961, %f1934, %f1937, %f1917;
	fma.rn.f32 	%f1962, %f1934, %f1938, %f1918;
	fma.rn.f32 	%f1963, %f1934, %f1939, %f1919;
	fma.rn.f32 	%f1964, %f1934, %f1940, %f1920;
	fma.rn.f32 	%f1965, %f1934, %f1941, %f1921;
	fma.rn.f32 	%f1966, %f1934, %f1942, %f1922;
	fma.rn.f32 	%f1967, %f1934, %f1943, %f1923;
	fma.rn.f32 	%f1968, %f1935, %f1936, %f1924;
	fma.rn.f32 	%f1969, %f1935, %f1937, %f1925;
	fma.rn.f32 	%f1970, %f1935, %f1938, %f1926;
	fma.rn.f32 	%f1971, %f1935, %f1939, %f1927;
	fma.rn.f32 	%f1972, %f1935, %f1940, %f1928;
	fma.rn.f32 	%f1973, %f1935, %f1941, %f1929;
	fma.rn.f32 	%f1974, %f1935, %f1942, %f1930;
	fma.rn.f32 	%f1975, %f1935, %f1943, %f1931;
	ld.shared.f32 	%f1976, [%r250+8244];
	ld.shared.f32 	%f1977, [%r250+10292];
	ld.shared.f32 	%f1978, [%r250+16436];
	ld.shared.f32 	%f1979, [%r250+18484];
	ld.shared.f32 	%f1980, [%r255+31232];
	ld.shared.f32 	%f1981, [%r255+31248];
	ld.shared.f32 	%f1982, [%r255+31360];
	ld.shared.f32 	%f1983, [%r255+31376];
	ld.shared.f32 	%f1984, [%r255+31488];
	ld.shared.f32 	%f1985, [%r255+31504];
	ld.shared.f32 	%f1986, [%r255+31616];
	ld.shared.f32 	%f1987, [%r255+31632];
	fma.rn.f32 	%f1988, %f1976, %f1980, %f1944;
	fma.rn.f32 	%f1989, %f1976, %f1981, %f1945;
	fma.rn.f32 	%f1990, %f1976, %f1982, %f1946;
	fma.rn.f32 	%f1991, %f1976, %f1983, %f1947;
	fma.rn.f32 	%f1992, %f1976, %f1984, %f1948;
	fma.rn.f32 	%f1993, %f1976, %f1985, %f1949;
	fma.rn.f32 	%f1994, %f1976, %f1986, %f1950;
	fma.rn.f32 	%f1995, %f1976, %f1987, %f1951;
	fma.rn.f32 	%f1996, %f1977, %f1980, %f1952;
	fma.rn.f32 	%f1997, %f1977, %f1981, %f1953;
	fma.rn.f32 	%f1998, %f1977, %f1982, %f1954;
	fma.rn.f32 	%f1999, %f1977, %f1983, %f1955;
	fma.rn.f32 	%f2000, %f1977, %f1984, %f1956;
	fma.rn.f32 	%f2001, %f1977, %f1985, %f1957;
	fma.rn.f32 	%f2002, %f1977, %f1986, %f1958;
	fma.rn.f32 	%f2003, %f1977, %f1987, %f1959;
	fma.rn.f32 	%f2004, %f1978, %f1980, %f1960;
	fma.rn.f32 	%f2005, %f1978, %f1981, %f1961;
	fma.rn.f32 	%f2006, %f1978, %f1982, %f1962;
	fma.rn.f32 	%f2007, %f1978, %f1983, %f1963;
	fma.rn.f32 	%f2008, %f1978, %f1984, %f1964;
	fma.rn.f32 	%f2009, %f1978, %f1985, %f1965;
	fma.rn.f32 	%f2010, %f1978, %f1986, %f1966;
	fma.rn.f32 	%f2011, %f1978, %f1987, %f1967;
	fma.rn.f32 	%f2012, %f1979, %f1980, %f1968;
	fma.rn.f32 	%f2013, %f1979, %f1981, %f1969;
	fma.rn.f32 	%f2014, %f1979, %f1982, %f1970;
	fma.rn.f32 	%f2015, %f1979, %f1983, %f1971;
	fma.rn.f32 	%f2016, %f1979, %f1984, %f1972;
	fma.rn.f32 	%f2017, %f1979, %f1985, %f1973;
	fma.rn.f32 	%f2018, %f1979, %f1986, %f1974;
	fma.rn.f32 	%f2019, %f1979, %f1987, %f1975;
	ld.shared.f32 	%f2020, [%r250+8248];
	ld.shared.f32 	%f2021, [%r250+10296];
	ld.shared.f32 	%f2022, [%r250+16440];
	ld.shared.f32 	%f2023, [%r250+18488];
	ld.shared.f32 	%f2024, [%r255+31744];
	ld.shared.f32 	%f2025, [%r255+31760];
	ld.shared.f32 	%f2026, [%r255+31872];
	ld.shared.f32 	%f2027, [%r255+31888];
	ld.shared.f32 	%f2028, [%r255+32000];
	ld.shared.f32 	%f2029, [%r255+32016];
	ld.shared.f32 	%f2030, [%r255+32128];
	ld.shared.f32 	%f2031, [%r255+32144];
	fma.rn.f32 	%f2032, %f2020, %f2024, %f1988;
	fma.rn.f32 	%f2033, %f2020, %f2025, %f1989;
	fma.rn.f32 	%f2034, %f2020, %f2026, %f1990;
	fma.rn.f32 	%f2035, %f2020, %f2027, %f1991;
	fma.rn.f32 	%f2036, %f2020, %f2028, %f1992;
	fma.rn.f32 	%f2037, %f2020, %f2029, %f1993;
	fma.rn.f32 	%f2038, %f2020, %f2030, %f1994;
	fma.rn.f32 	%f2039, %f2020, %f2031, %f1995;
	fma.rn.f32 	%f2040, %f2021, %f2024, %f1996;
	fma.rn.f32 	%f2041, %f2021, %f2025, %f1997;
	fma.rn.f32 	%f2042, %f2021, %f2026, %f1998;
	fma.rn.f32 	%f2043, %f2021, %f2027, %f1999;
	fma.rn.f32 	%f2044, %f2021, %f2028, %f2000;
	fma.rn.f32 	%f2045, %f2021, %f2029, %f2001;
	fma.rn.f32 	%f2046, %f2021, %f2030, %f2002;
	fma.rn.f32 	%f2047, %f2021, %f2031, %f2003;
	fma.rn.f32 	%f2048, %f2022, %f2024, %f2004;
	fma.rn.f32 	%f2049, %f2022, %f2025, %f2005;
	fma.rn.f32 	%f2050, %f2022, %f2026, %f2006;
	fma.rn.f32 	%f2051, %f2022, %f2027, %f2007;
	fma.rn.f32 	%f2052, %f2022, %f2028, %f2008;
	fma.rn.f32 	%f2053, %f2022, %f2029, %f2009;
	fma.rn.f32 	%f2054, %f2022, %f2030, %f2010;
	fma.rn.f32 	%f2055, %f2022, %f2031, %f2011;
	fma.rn.f32 	%f2056, %f2023, %f2024, %f2012;
	fma.rn.f32 	%f2057, %f2023, %f2025, %f2013;
	fma.rn.f32 	%f2058, %f2023, %f2026, %f2014;
	fma.rn.f32 	%f2059, %f2023, %f2027, %f2015;
	fma.rn.f32 	%f2060, %f2023, %f2028, %f2016;
	fma.rn.f32 	%f2061, %f2023, %f2029, %f2017;
	fma.rn.f32 	%f2062, %f2023, %f2030, %f2018;
	fma.rn.f32 	%f2063, %f2023, %f2031, %f2019;
	ld.shared.f32 	%f2064, [%r250+8252];
	ld.shared.f32 	%f2065, [%r250+10300];
	ld.shared.f32 	%f2066, [%r250+16444];
	ld.shared.f32 	%f2067, [%r250+18492];
	ld.shared.f32 	%f2068, [%r255+32256];
	ld.shared.f32 	%f2069, [%r255+32272];
	ld.shared.f32 	%f2070, [%r255+32384];
	ld.shared.f32 	%f2071, [%r255+32400];
	ld.shared.f32 	%f2072, [%r255+32512];
	ld.shared.f32 	%f2073, [%r255+32528];
	ld.shared.f32 	%f2074, [%r255+32640];
	ld.shared.f32 	%f2075, [%r255+32656];
	fma.rn.f32 	%f2113, %f2064, %f2068, %f2032;
	fma.rn.f32 	%f2112, %f2064, %f2069, %f2033;
	fma.rn.f32 	%f2114, %f2064, %f2070, %f2034;
	fma.rn.f32 	%f2115, %f2064, %f2071, %f2035;
	fma.rn.f32 	%f2116, %f2064, %f2072, %f2036;
	fma.rn.f32 	%f2117, %f2064, %f2073, %f2037;
	fma.rn.f32 	%f2118, %f2064, %f2074, %f2038;
	fma.rn.f32 	%f2119, %f2064, %f2075, %f2039;
	fma.rn.f32 	%f2120, %f2065, %f2068, %f2040;
	fma.rn.f32 	%f2121, %f2065, %f2069, %f2041;
	fma.rn.f32 	%f2122, %f2065, %f2070, %f2042;
	fma.rn.f32 	%f2123, %f2065, %f2071, %f2043;
	fma.rn.f32 	%f2124, %f2065, %f2072, %f2044;
	fma.rn.f32 	%f2125, %f2065, %f2073, %f2045;
	fma.rn.f32 	%f2126, %f2065, %f2074, %f2046;
	fma.rn.f32 	%f2127, %f2065, %f2075, %f2047;
	fma.rn.f32 	%f2128, %f2066, %f2068, %f2048;
	fma.rn.f32 	%f2129, %f2066, %f2069, %f2049;
	fma.rn.f32 	%f2130, %f2066, %f2070, %f2050;
	fma.rn.f32 	%f2131, %f2066, %f2071, %f2051;
	fma.rn.f32 	%f2132, %f2066, %f2072, %f2052;
	fma.rn.f32 	%f2133, %f2066, %f2073, %f2053;
	fma.rn.f32 	%f2134, %f2066, %f2074, %f2054;
	fma.rn.f32 	%f2135, %f2066, %f2075, %f2055;
	fma.rn.f32 	%f2136, %f2067, %f2068, %f2056;
	fma.rn.f32 	%f2137, %f2067, %f2069, %f2057;
	fma.rn.f32 	%f2138, %f2067, %f2070, %f2058;
	fma.rn.f32 	%f2139, %f2067, %f2071, %f2059;
	fma.rn.f32 	%f2140, %f2067, %f2072, %f2060;
	fma.rn.f32 	%f2141, %f2067, %f2073, %f2061;
	fma.rn.f32 	%f2142, %f2067, %f2074, %f2062;
	fma.rn.f32 	%f2143, %f2067, %f2075, %f2063;
	add.s32 	%r22, %r283, 16;
	setp.lt.u32 	%p19, %r283, 48;
	mov.u32 	%r283, %r22;
	@%p19 bra 	$L__BB3_9;
	ld.param.u32 	%r278, [_Z21FlashAttention_FP32_2ILi64ELi64ELi128ELi16ELi16ELi2ELi8ELi4ELi8ELi4ELi4ELi4ELi8ELi1ELi4ELi8ELi2ELi2ELi1ELi1ELi2ELi4ELi8ELi4ELi2ELi2ELi1ELi1ELi32EEvPfS0_S0_S0_ii_param_5];
	add.s32 	%r279, %r279, 64;
	setp.lt.s32 	%p20, %r279, %r278;
	@%p20 bra 	$L__BB3_4;
$L__BB3_11:
	ld.param.u64 	%rd48, [_Z21FlashAttention_FP32_2ILi64ELi64ELi128ELi16ELi16ELi2ELi8ELi4ELi8ELi4ELi4ELi4ELi8ELi1ELi4ELi8ELi2ELi2ELi1ELi1ELi2ELi4ELi8ELi4ELi2ELi2ELi1ELi1ELi32EEvPfS0_S0_S0_ii_param_3];
	shl.b32 	%r256, %r4, 13;
	cvt.u64.u32 	%rd29, %r256;
	add.s64 	%rd30, %rd1, %rd29;
	cvta.to.global.u64 	%rd31, %rd48;
	mov.u32 	%r257, %tid.x;
	shr.u32 	%r258, %r257, 3;
	and.b32  	%r259, %r258, 112;
	and.b32  	%r260, %r257, 31;
	shr.u32 	%r261, %r260, 2;
	or.b32  	%r262, %r261, %r259;
	shl.b32 	%r263, %r262, 2;
	mov.u32 	%r264, _ZZ21FlashAttention_FP32_2ILi64ELi64ELi128ELi16ELi16ELi2ELi8ELi4ELi8ELi4ELi4ELi4ELi8ELi1ELi4ELi8ELi2ELi2ELi1ELi1ELi2ELi4ELi8ELi4ELi2ELi2ELi1ELi1ELi32EEvPfS0_S0_S0_iiE9LDSMemory;
	add.s32 	%r265, %r264, %r263;
	ld.shared.f32 	%f2076, [%r265+33024];
	ld.shared.f32 	%f2077, [%r265+33056];
	ld.shared.f32 	%f2078, [%r265+33152];
	ld.shared.f32 	%f2079, [%r265+33184];
	div.rn.f32 	%f2080, %f2113, %f2076;
	div.rn.f32 	%f2081, %f2112, %f2076;
	div.rn.f32 	%f2082, %f2114, %f2076;
	div.rn.f32 	%f2083, %f2115, %f2076;
	div.rn.f32 	%f2084, %f2116, %f2076;
	div.rn.f32 	%f2085, %f2117, %f2076;
	div.rn.f32 	%f2086, %f2118, %f2076;
	div.rn.f32 	%f2087, %f2119, %f2076;
	div.rn.f32 	%f2088, %f2120, %f2077;
	div.rn.f32 	%f2089, %f2121, %f2077;
	div.rn.f32 	%f2090, %f2122, %f2077;
	div.rn.f32 	%f2091, %f2123, %f2077;
	div.rn.f32 	%f2092, %f2124, %f2077;
	div.rn.f32 	%f2093, %f2125, %f2077;
	div.rn.f32 	%f2094, %f2126, %f2077;
	div.rn.f32 	%f2095, %f2127, %f2077;
	div.rn.f32 	%f2096, %f2128, %f2078;
	div.rn.f32 	%f2097, %f2129, %f2078;
	div.rn.f32 	%f2098, %f2130, %f2078;
	div.rn.f32 	%f2099, %f2131, %f2078;
	div.rn.f32 	%f2100, %f2132, %f2078;
	div.rn.f32 	%f2101, %f2133, %f2078;
	div.rn.f32 	%f2102, %f2134, %f2078;
	div.rn.f32 	%f2103, %f2135, %f2078;
	div.rn.f32 	%f2104, %f2136, %f2079;
	div.rn.f32 	%f2105, %f2137, %f2079;
	div.rn.f32 	%f2106, %f2138, %f2079;
	div.rn.f32 	%f2107, %f2139, %f2079;
	div.rn.f32 	%f2108, %f2140, %f2079;
	div.rn.f32 	%f2109, %f2141, %f2079;
	div.rn.f32 	%f2110, %f2142, %f2079;
	div.rn.f32 	%f2111, %f2143, %f2079;
	shr.u32 	%r266, %r257, 2;
	and.b32  	%r267, %r266, 24;
	and.b32  	%r268, %r257, 3;
	or.b32  	%r269, %r267, %r268;
	shl.b32 	%r270, %r262, 7;
	or.b32  	%r271, %r269, %r270;
	cvt.u64.u32 	%rd32, %r271;
	add.s64 	%rd33, %rd30, %rd32;
	shl.b64 	%rd34, %rd33, 2;
	add.s64 	%rd35, %rd31, %rd34;
	st.global.f32 	[%rd35], %f2080;
	st.global.f32 	[%rd35+16], %f2081;
	or.b32  	%r272, %r271, 1024;
	cvt.u64.u32 	%rd36, %r272;
	add.s64 	%rd37, %rd30, %rd36;
	shl.b64 	%rd38, %rd37, 2;
	add.s64 	%rd39, %rd31, %rd38;
	st.global.f32 	[%rd39], %f2088;
	st.global.f32 	[%rd39+16], %f2089;
	st.global.f32 	[%rd35+128], %f2082;
	st.global.f32 	[%rd35+144], %f2083;
	st.global.f32 	[%rd39+128], %f2090;
	st.global.f32 	[%rd39+144], %f2091;
	st.global.f32 	[%rd35+256], %f2084;
	st.global.f32 	[%rd35+272], %f2085;
	st.global.f32 	[%rd39+256], %f2092;
	st.global.f32 	[%rd39+272], %f2093;
	st.global.f32 	[%rd35+384], %f2086;
	st.global.f32 	[%rd35+400], %f2087;
	st.global.f32 	[%rd39+384], %f2094;
	st.global.f32 	[%rd39+400], %f2095;
	add.s32 	%r273, %r271, 4096;
	cvt.u64.u32 	%rd40, %r273;
	add.s64 	%rd41, %rd30, %rd40;
	shl.b64 	%rd42, %rd41, 2;
	add.s64 	%rd43, %rd31, %rd42;
	st.global.f32 	[%rd43], %f2096;
	st.global.f32 	[%rd43+16], %f2097;
	add.s32 	%r274, %r271, 5120;
	cvt.u64.u32 	%rd44, %r274;
	add.s64 	%rd45, %rd30, %rd44;
	shl.b64 	%rd46, %rd45, 2;
	add.s64 	%rd47, %rd31, %rd46;
	st.global.f32 	[%rd47], %f2104;
	st.global.f32 	[%rd47+16], %f2105;
	st.global.f32 	[%rd43+128], %f2098;
	st.global.f32 	[%rd43+144], %f2099;
	st.global.f32 	[%rd47+128], %f2106;
	st.global.f32 	[%rd47+144], %f2107;
	st.global.f32 	[%rd43+256], %f2100;
	st.global.f32 	[%rd43+272], %f2101;
	st.global.f32 	[%rd47+256], %f2108;
	st.global.f32 	[%rd47+272], %f2109;
	st.global.f32 	[%rd43+384], %f2102;
	st.global.f32 	[%rd43+400], %f2103;
	st.global.f32 	[%rd47+384], %f2110;
	st.global.f32 	[%rd47+400], %f2111;
	ret;

}


// ===== COMPILED SASS (sm_100) =====

	.target	sm_100

	.elftype	@"ET_EXEC"


//--------------------- .note.nv.tkinfo           --------------------------
	.section	.note.nv.tkinfo,"",@"SHT_NOTE"
	.sectionflags	@"SHF_NOTE_NV_TKINFO"
	.tkinfo
        /*0018*/ 	.word	0x00000002
        /*0030*/ 	.string	""
        /*0030*/ 	.string	"ptxas"
        /*0030*/ 	.string	"Cuda compilation tools, release 13.0, V13.0.88"
        /*0030*/ 	.string	"Build cuda_13.0.r13.0/compiler.36424714_0"
        /*0030*/ 	.string	"-arch sm_100 -m 64 "



//--------------------- .note.nv.cuinfo           --------------------------
	.section	.note.nv.cuinfo,"",@"SHT_NOTE"
	.sectionflags	@"SHF_NOTE_NV_CUINFO"
        /*0018*/ 	.short	0x0002
        /*001a*/ 	.short	0x0064
        /*001c*/ 	.short	0x0082
	.zero		2


//--------------------- .nv.info                  --------------------------
	.section	.nv.info,"",@"SHT_CUDA_INFO"
	.align	4


	//----- nvinfo : EIATTR_REGCOUNT
	.align		4
        /*0000*/ 	.byte	0x04, 0x2f
        /*0002*/ 	.short	(.L_1 - .L_0)
	.align		4
.L_0:
        /*0004*/ 	.word	index@(_Z27FlashAttention_FP32_MLIR_16PfS_S_S_)
        /*0008*/ 	.word	0x00000050


	//----- nvinfo : EIATTR_FRAME_SIZE
	.align		4
.L_1:
        /*000c*/ 	.byte	0x04, 0x11
        /*000e*/ 	.short	(.L_3 - .L_2)
	.align		4
.L_2:
        /*0010*/ 	.word	index@($__internal_3_$__cuda_sm3x_div_rn_noftz_f32_slowpath)
        /*0014*/ 	.word	0x00000000


	//----- nvinfo : EIATTR_FRAME_SIZE
	.align		4
.L_3:
        /*0018*/ 	.byte	0x04, 0x11
        /*001a*/ 	.short	(.L_5 - .L_4)
	.align		4
.L_4:
        /*001c*/ 	.word	index@(_Z27FlashAttention_FP32_MLIR_16PfS_S_S_)
        /*0020*/ 	.word	0x00000000


	//----- nvinfo : EIATTR_REGCOUNT
	.align		4
.L_5:
        /*0024*/ 	.byte	0x04, 0x2f
        /*0026*/ 	.short	(.L_7 - .L_6)
	.align		4
.L_6:
        /*0028*/ 	.word	index@(_Z27FlashAttention_FP32_MLIR_32PfS_S_S_)
        /*002c*/ 	.word	0x00000060


	//----- nvinfo : EIATTR_FRAME_SIZE
	.align		4
.L_7:
        /*0030*/ 	.byte	0x04, 0x11
        /*0032*/ 	.short	(.L_9 - .L_8)
	.align		4
.L_8:
        /*0034*/ 	.word	index@($__internal_2_$__cuda_sm3x_div_rn_noftz_f32_slowpath)
        /*0038*/ 	.word	0x00000000


	//----- nvinfo : EIATTR_FRAME_SIZE
	.align		4
.L_9:
        /*003c*/ 	.byte	0x04, 0x11
        /*003e*/ 	.short	(.L_11 - .L_10)
	.align		4
.L_10:
        /*0040*/ 	.word	index@(_Z27FlashAttention_FP32_MLIR_32PfS_S_S_)
        /*0044*/ 	.word	0x00000000


	//----- nvinfo : EIATTR_REGCOUNT
	.align		4
.L_11:
        /*0048*/ 	.byte	0x04, 0x2f
        /*004a*/ 	.short	(.L_13 - .L_12)
	.align		4
.L_12:
        /*004c*/ 	.word	index@(_Z26FlashAttention_FP32_MLIR_8PfS_S_S_)
        /*0050*/ 	.word	0x00000040


	//----- nvinfo : EIATTR_FRAME_SIZE
	.align		4
.L_13:
        /*0054*/ 	.byte	0x04, 0x11
        /*0056*/ 	.short	(.L_15 - .L_14)
	.align		4
.L_14:
        /*0058*/ 	.word	index@($__internal_1_$__cuda_sm3x_div_rn_noftz_f32_slowpath)
        /*005c*/ 	.word	0x00000000


	//----- nvinfo : EIATTR_FRAME_SIZE
	.align		4
.L_15:
        /*0060*/ 	.byte	0x04, 0x11
        /*0062*/ 	.short	(.L_17 - .L_16)
	.align		4
.L_16:
        /*0064*/ 	.word	index@(_Z26FlashAttention_FP32_MLIR_8PfS_S_S_)
        /*0068*/ 	.word	0x00000000


	//----- nvinfo : EIATTR_REGCOUNT
	.align		4
.L_17:
        /*006c*/ 	.byte	0x04, 0x2f
        /*006e*/ 	.short	(.L_19 - .L_18)
	.align		4
.L_18:
        /*0070*/ 	.word	index@(_Z21FlashAttention_FP32_2ILi64ELi64ELi128ELi16ELi16ELi2ELi8ELi4ELi8ELi4ELi4ELi4ELi8ELi1ELi4ELi8ELi2ELi2ELi1ELi1ELi2ELi4ELi8ELi4ELi2ELi2ELi1ELi1ELi32EEvPfS0_S0_S0_ii)
        /*0074*/ 	.word	0x00000050


	//----- nvinfo : EIATTR_FRAME_SIZE
	.align		4
.L_19:
        /*0078*/ 	.byte	0x04, 0x11
        /*007a*/ 	.short	(.L_21 - .L_20)
	.align		4
.L_20:
        /*007c*/ 	.word	index@($__internal_0_$__cuda_sm3x_div_rn_noftz_f32_slowpath)
        /*0080*/ 	.word	0x00000000


	//----- nvinfo : EIATTR_FRAME_SIZE
	.align		4
.L_21:
        /*0084*/ 	.byte	0x04, 0x11
        /*0086*/ 	.short	(.L_23 - .L_22)
	.align		4
.L_22:
        /*0088*/ 	.word	index@(_Z21FlashAttention_FP32_2ILi64ELi64ELi128ELi16ELi16ELi2ELi8ELi4ELi8ELi4ELi4ELi4ELi8ELi1ELi4ELi8ELi2ELi2ELi1ELi1ELi2ELi4ELi8ELi4ELi2ELi2ELi1ELi1ELi32EEvPfS0_S0_S0_ii)
        /*008c*/ 	.word	0x00000000


	//----- nvinfo : EIATTR_MIN_STACK_SIZE
	.align		4
.L_23:
        /*0090*/ 	.byte	0x04, 0x12
        /*0092*/ 	.short	(.L_25 - .L_24)
	.align		4
.L_24:
        /*0094*/ 	.word	index@(_Z21FlashAttention_FP32_2ILi64ELi64ELi128ELi16ELi16ELi2ELi8ELi4ELi8ELi4ELi4ELi4ELi8ELi1ELi4ELi8ELi2ELi2ELi1ELi1ELi2ELi4ELi8ELi4ELi2ELi2ELi1ELi1ELi32EEvPfS0_S0_S0_ii)
        /*0098*/ 	.word	0x00000000


	//----- nvinfo : EIATTR_MIN_STACK_SIZE
	.align		4
.L_25:
        /*009c*/ 	.byte	0x04, 0x12
        /*009e*/ 	.short	(.L_27 - .L_26)
	.align		4
.L_26:
        /*00a0*/ 	.word	index@(_Z26FlashAttention_FP32_MLIR_8PfS_S_S_)
        /*00a4*/ 	.word	0x00000000


	//----- nvinfo : EIATTR_MIN_STACK_SIZE
	.align		4
.L_27:
        /*00a8*/ 	.byte	0x04, 0x12
        /*00aa*/ 	.short	(.L_29 - .L_28)
	.align		4
.L_28:
        /*00ac*/ 	.word	index@(_Z27FlashAttention_FP32_MLIR_32PfS_S_S_)
        /*00b0*/ 	.word	0x00000000


	//----- nvinfo : EIATTR_MIN_STACK_SIZE
	.align		4
.L_29:
        /*00b4*/ 	.byte	0x04, 0x12
        /*00b6*/ 	.short	(.L_31 - .L_30)
	.align		4
.L_30:
        /*00b8*/ 	.word	index@(_Z27FlashAttention_FP32_MLIR_16PfS_S_S_)
        /*00bc*/ 	.word	0x00000000
.L_31:


//--------------------- .nv.compat                --------------------------
	.section	.nv.compat,"",@"SHT_CUDA_COMPAT_INFO"
	.align	4
        /*0000*/ 	.byte	0x02, 0x09, 0x00, 0x00, 0x02, 0x02, 0x01, 0x00, 0x02, 0x05, 0x05, 0x00, 0x03, 0x07, 0x01, 0x01
        /*0010*/ 	.byte	0x02, 0x03, 0x00, 0x00, 0x02, 0x06, 0x01, 0x00, 0x04, 0x0b, 0x08, 0x00, 0x01, 0x00, 0x00, 0x00
        /*0020*/ 	.byte	0x00, 0x00, 0x00, 0x00


//--------------------- .nv.info._Z21FlashAttention_FP32_2ILi64ELi64ELi128ELi16ELi16ELi2ELi8ELi4ELi8ELi4ELi4ELi4ELi8ELi1ELi4ELi8ELi2ELi2ELi1ELi1ELi2ELi4ELi8ELi4ELi2ELi2ELi1ELi1ELi32EEvPfS0_S0_S0_ii --------------------------
	.section	.nv.info._Z21FlashAttention_FP32_2ILi64ELi64ELi128ELi16ELi16ELi2ELi8ELi4ELi8ELi4ELi4ELi4ELi8ELi1ELi4ELi8ELi2ELi2ELi1ELi1ELi2ELi4ELi8ELi4ELi2ELi2ELi1ELi1ELi32EEvPfS0_S0_S0_ii,"",@"SHT_CUDA_INFO"
	.sectionflags	@""
	.align	4


	//----- nvinfo : EIATTR_CUDA_API_VERSION
	.align		4
        /*0000*/ 	.byte	0x04, 0x37
        /*0002*/ 	.short	(.L_33 - .L_32)
.L_32:
        /*0004*/ 	.word	0x00000082


	//----- nvinfo : EIATTR_KPARAM_INFO
	.align		4
.L_33:
        /*0008*/ 	.byte	0x04, 0x17
        /*000a*/ 	.short	(.L_35 - .L_34)
.L_34:
        /*000c*/ 	.word	0x00000000
        /*0010*/ 	.short	0x0005
        /*0012*/ 	.short	0x0024
        /*0014*/ 	.byte	0x00, 0xf0, 0x11, 0x00


	//----- nvinfo : EIATTR_KPARAM_INFO
	.align		4
.L_35:
        /*0018*/ 	.byte	0x04, 0x17
        /*001a*/ 	.short	(.L_37 - .L_36)
.L_36:
        /*001c*/ 	.word	0x00000000
        /*0020*/ 	.short	0x0004
        /*0022*/ 	.short	0x0020
        /*0024*/ 	.byte	0x00, 0xf0, 0x11, 0x00


	//----- nvinfo : EIATTR_KPARAM_INFO
	.align		4
.L_37:
        /*0028*/ 	.byte	0x04, 0x17
        /*002a*/ 	.short	(.L_39 - .L_38)
.L_38:
        /*002c*/ 	.word	0x00000000
        /*0030*/ 	.short	0x0003
        /*0032*/ 	.short	0x0018
        /*0034*/ 	.byte	0x00, 0xf5, 0x21, 0x00


	//----- nvinfo : EIATTR_KPARAM_INFO
	.align		4
.L_39:
        /*0038*/ 	.byte	0x04, 0x17
        /*003a*/ 	.short	(.L_41 - .L_40)
.L_40:
        /*003c*/ 	.word	0x00000000
        /*0040*/ 	.short	0x0002
        /*0042*/ 	.short	0x0010
        /*0044*/ 	.byte	0x00, 0xf5, 0x21, 0x00


	//----- nvinfo : EIATTR_KPARAM_INFO
	.align		4
.L_41:
        /*0048*/ 	.byte	0x04, 0x17
        /*004a*/ 	.short	(.L_43 - .L_42)
.L_42:
        /*004c*/ 	.word	0x00000000
        /*0050*/ 	.short	0x0001
        /*0052*/ 	.short	0x0008
        /*0054*/ 	.byte	0x00, 0xf5, 0x21, 0x00


	//----- nvinfo : EIATTR_KPARAM_INFO
	.align		4
.L_43:
        /*0058*/ 	.byte	0x04, 0x17
        /*005a*/ 	.short	(.L_45 - .L_44)
.L_44:
        /*005c*/ 	.word	0x00000000
        /*0060*/ 	.short	0x0000
        /*0062*/ 	.short	0x0000
        /*0064*/ 	.byte	0x00, 0xf5, 0x21, 0x00


	//----- nvinfo : EIATTR_SPARSE_MMA_MASK
	.align		4
.L_45:
        /*0068*/ 	.byte	0x03, 0x50
        /*006a*/ 	.short	0x0000


	//----- nvinfo : EIATTR_MAXREG_COUNT
	.align		4
        /*006c*/ 	.byte	0x03, 0x1b
        /*006e*/ 	.short	0x00ff


	//----- nvinfo : EIATTR_NUM_BARRIERS
	.align		4
        /*0070*/ 	.byte	0x02, 0x4c
        /*0072*/ 	.byte	0x01
	.zero		1


	//----- nvinfo : EIATTR_MERCURY_ISA_VERSION
	.align		4
        /*0074*/ 	.byte	0x03, 0x5f
        /*0076*/ 	.short	0x0101


	//----- nvinfo : EIATTR_COOP_GROUP_MASK_REGIDS
	.align		4
        /*0078*/ 	.byte	0x04, 0x29
        /*007a*/ 	.short	(.L_47 - .L_46)


	//   ....[0]....
.L_46:
        /*007c*/ 	.word	0xffffffff


	//   ....[1]....
        /*0080*/ 	.word	0xffffffff


	//   ....[2]....
        /*0084*/ 	.word	0xffffffff


	//   ....[3]....
        /*0088*/ 	.word	0xffffffff


	//   ....[4]....
        /*008c*/ 	.word	0xffffffff


	//   ....[5]....
        /*0090*/ 	.word	0xffffffff


	//   ....[6]....
        /*0094*/ 	.word	0xffffffff


	//   ....[7]....
        /*0098*/ 	.word	0xffffffff


	//   ....[8]....
        /*009c*/ 	.word	0xffffffff


	//   ....[9]....
        /*00a0*/ 	.word	0xffffffff


	//   ....[10]....
        /*00a4*/ 	.word	0xffffffff


	//   ....[11]....
        /*00a8*/ 	.word	0xffffffff


	//   ....[12]....
        /*00ac*/ 	.word	0xffffffff


	//   ....[13]....
        /*00b0*/ 	.word	0xffffffff


	//----- nvinfo : EIATTR_COOP_GROUP_INSTR_OFFSETS
	.align		4
.L_47:
        /*00b4*/ 	.byte	0x04, 0x28
        /*00b6*/ 	.short	(.L_49 - .L_48)


	//   ....[0]....
.L_48:
        /*00b8*/ 	.word	0x00002ae0


	//   ....[1]....
        /*00bc*/ 	.word	0x00002c30


	//   ....[2]....
        /*00c0*/ 	.word	0x00002c50


	//   ....[3]....
        /*00c4*/ 	.word	0x00002cd0


	//   ....[4]....
        /*00c8*/ 	.word	0x00002dd0


	//   ....[5]....
        /*00cc*/ 	.word	0x00002f10


	//   ....[6]....
        /*00d0*/ 	.word	0x000038c0


	//   ....[7]....
        /*00d4*/ 	.word	0x00003a70


	//   ....[8]....
        /*00d8*/ 	.word	0x00003ac0


	//   ....[9]....
        /*00dc*/ 	.word	0x00003c00


	//   ....[10]....
        /*00e0*/ 	.word	0x00003c40


	//   ....[11]....
        /*00e4*/ 	.word	0x00003d90


	//   ....[12]....
        /*00e8*/ 	.word	0x00004140


	//   ....[13]....
        /*00ec*/ 	.word	0x00004160


	//----- nvinfo : EIATTR_VRC_CTA_INIT_COUNT
	.align		4
.L_49:
        /*00f0*/ 	.byte	0x02, 0x4a
	.zero		1
	.zero		1


	//----- nvinfo : EIATTR_EXIT_INSTR_OFFSETS
	.align		4
        /*00f4*/ 	.byte	0x04, 0x1c
        /*00f6*/ 	.short	(.L_51 - .L_50)


	//   ....[0]....
.L_50:
        /*00f8*/ 	.word	0x00009b20


	//----- nvinfo : EIATTR_CRS_STACK_SIZE
	.align		4
.L_51:
        /*00fc*/ 	.byte	0x04, 0x1e
        /*00fe*/ 	.short	(.L_53 - .L_52)
.L_52:
        /*0100*/ 	.word	0x00000000


	//----- nvinfo : EIATTR_CBANK_PARAM_SIZE
	.align		4
.L_53:
        /*0104*/ 	.byte	0x03, 0x19
        /*0106*/ 	.short	0x0028


	//----- nvinfo : EIATTR_PARAM_CBANK
	.align		4
        /*0108*/ 	.byte	0x04, 0x0a
        /*010a*/ 	.short	(.L_55 - .L_54)
	.align		4
.L_54:
        /*010c*/ 	.word	index@(.nv.constant0._Z21FlashAttention_FP32_2ILi64ELi64ELi128ELi16ELi16ELi2ELi8ELi4ELi8ELi4ELi4ELi4ELi8ELi1ELi4ELi8ELi2ELi2ELi1ELi1ELi2ELi4ELi8ELi4ELi2ELi2ELi1ELi1ELi32EEvPfS0_S0_S0_ii)
        /*0110*/ 	.short	0x0380
        /*0112*/ 	.short	0x0028


	//----- nvinfo : EIATTR_SW_WAR
	.align		4
.L_55:
        /*0114*/ 	.byte	0x04, 0x36
        /*0116*/ 	.short	(.L_57 - .L_56)
.L_56:
        /*0118*/ 	.word	0x00000008
.L_57:


//--------------------- .nv.info._Z26FlashAttention_FP32_MLIR_8PfS_S_S_ --------------------------
	.section	.nv.info._Z26FlashAttention_FP32_MLIR_8PfS_S_S_,"",@"SHT_CUDA_INFO"
	.sectionflags	@""
	.align	4


	//----- nvinfo : EIATTR_CUDA_API_VERSION
	.align		4
        /*0000*/ 	.byte	0x04, 0x37
        /*0002*/ 	.short	(.L_59 - .L_58)
.L_58:
        /*0004*/ 	.word	0x00000082


	//----- nvinfo : EIATTR_KPARAM_INFO
	.align		4
.L_59:
        /*0008*/ 	.byte	0x04, 0x17
        /*000a*/ 	.short	(.L_61 - .L_60)
.L_60:
        /*000c*/ 	.word	0x00000000
        /*0010*/ 	.short	0x0003
        /*0012*/ 	.short	0x0018
        /*0014*/ 	.byte	0x00, 0xf5, 0x21, 0x00


	//----- nvinfo : EIATTR_KPARAM_INFO
	.align		4
.L_61:
        /*0018*/ 	.byte	0x04, 0x17
        /*001a*/ 	.short	(.L_63 - .L_62)
.L_62:
        /*001c*/ 	.word	0x00000000
        /*0020*/ 	.short	0x0002
        /*0022*/ 	.short	0x0010
        /*0024*/ 	.byte	0x00, 0xf5, 0x21, 0x00


	//----- nvinfo : EIATTR_KPARAM_INFO
	.align		4
.L_63:
        /*0028*/ 	.byte	0x04, 0x17
        /*002a*/ 	.short	(.L_65 - .L_64)
.L_64:
        /*002c*/ 	.word	0x00000000
        /*0030*/ 	.short	0x0001
        /*0032*/ 	.short	0x0008
        /*0034*/ 	.byte	0x00, 0xf5, 0x21, 0x00


	//----- nvinfo : EIATTR_KPARAM_INFO
	.align		4
.L_65:
        /*0038*/ 	.byte	0x04, 0x17
        /*003a*/ 	.short	(.L_67 - .L_66)
.L_66:
        /*003c*/ 	.word	0x00000000
        /*0040*/ 	.short	0x0000
        /*0042*/ 	.short	0x0000
        /*0044*/ 	.byte	0x00, 0xf5, 0x21, 0x00


	//----- nvinfo : EIATTR_SPARSE_MMA_MASK
	.align		4
.L_67:
        /*0048*/ 	.byte	0x03, 0x50
        /*004a*/ 	.short	0x0000


	//----- nvinfo : EIATTR_MAXREG_COUNT
	.align		4
        /*004c*/ 	.byte	0x03, 0x1b
        /*004e*/ 	.short	0x00ff


	//----- nvinfo : EIATTR_NUM_BARRIERS
	.align		4
        /*0050*/ 	.byte	0x02, 0x4c
        /*0052*/ 	.byte	0x01
	.zero		1


	//----- nvinfo : EIATTR_MERCURY_ISA_VERSION
	.align		4
        /*0054*/ 	.byte	0x03, 0x5f
        /*0056*/ 	.short	0x0101


	//----- nvinfo : EIATTR_COOP_GROUP_MASK_REGIDS
	.align		4
        /*0058*/ 	.byte	0x04, 0x29
        /*005a*/ 	.short	(.L_69 - .L_68)


	//   ....[0]....
.L_68:
        /*005c*/ 	.word	0xffffffff


	//   ....[1]....
        /*0060*/ 	.word	0xffffffff


	//----- nvinfo : EIATTR_COOP_GROUP_INSTR_OFFSETS
	.align		4
.L_69:
        /*0064*/ 	.byte	0x04, 0x28
        /*0066*/ 	.short	(.L_71 - .L_70)


	//   ....[0]....
.L_70:
        /*0068*/ 	.word	0x00001fb0


	//   ....[1]....
        /*006c*/ 	.word	0x00001fe0


	//----- nvinfo : EIATTR_VRC_CTA_INIT_COUNT
	.align		4
.L_71:
        /*0070*/ 	.byte	0x02, 0x4a
	.zero		1
	.zero		1


	//----- nvinfo : EIATTR_EXIT_INSTR_OFFSETS
	.align		4
        /*0074*/ 	.byte	0x04, 0x1c
        /*0076*/ 	.short	(.L_73 - .L_72)


	//   ....[0]....
.L_72:
        /*0078*/ 	.word	0x00005590


	//----- nvinfo : EIATTR_CRS_STACK_SIZE
	.align		4
.L_73:
        /*007c*/ 	.byte	0x04, 0x1e
        /*007e*/ 	.short	(.L_75 - .L_74)
.L_74:
        /*0080*/ 	.word	0x00000000


	//----- nvinfo : EIATTR_CBANK_PARAM_SIZE
	.align		4
.L_75:
        /*0084*/ 	.byte	0x03, 0x19
        /*0086*/ 	.short	0x0020


	//----- nvinfo : EIATTR_PARAM_CBANK
	.align		4
        /*0088*/ 	.byte	0x04, 0x0a
        /*008a*/ 	.short	(.L_77 - .L_76)
	.align		4
.L_76:
        /*008c*/ 	.word	index@(.nv.constant0._Z26FlashAttention_FP32_MLIR_8PfS_S_S_)
        /*0090*/ 	.short	0x0380
        /*0092*/ 	.short	0x0020


	//----- nvinfo : EIATTR_SW_WAR
	.align		4
.L_77:
        /*0094*/ 	.byte	0x04, 0x36
        /*0096*/ 	.short	(.L_79 - .L_78)
.L_78:
        /*0098*/ 	.word	0x00000008
.L_79:


//--------------------- .nv.info._Z27FlashAttention_FP32_MLIR_32PfS_S_S_ --------------------------
	.section	.nv.info._Z27FlashAttention_FP32_MLIR_32PfS_S_S_,"",@"SHT_CUDA_INFO"
	.sectionflags	@""
	.align	4


	//----- nvinfo : EIATTR_CUDA_API_VERSION
	.align		4
        /*0000*/ 	.byte	0x04, 0x37
        /*0002*/ 	.short	(.L_81 - .L_80)
.L_80:
        /*0004*/ 	.word	0x00000082


	//----- nvinfo : EIATTR_KPARAM_INFO
	.align		4
.L_81:
        /*0008*/ 	.byte	0x04, 0x17
        /*000a*/ 	.short	(.L_83 - .L_82)
.L_82:
        /*000c*/ 	.word	0x00000000
        /*0010*/ 	.short	0x0003
        /*0012*/ 	.short	0x0018
        /*0014*/ 	.byte	0x00, 0xf5, 0x21, 0x00


	//----- nvinfo : EIATTR_KPARAM_INFO
	.align		4
.L_83:
        /*0018*/ 	.byte	0x04, 0x17
        /*001a*/ 	.short	(.L_85 - .L_84)
.L_84:
        /*001c*/ 	.word	0x00000000
        /*0020*/ 	.short	0x0002
        /*0022*/ 	.short	0x0010
        /*0024*/ 	.byte	0x00, 0xf5, 0x21, 0x00


	//----- nvinfo : EIATTR_KPARAM_INFO
	.align		4
.L_85:
        /*0028*/ 	.byte	0x04, 0x17
        /*002a*/ 	.short	(.L_87 - .L_86)
.L_86:
        /*002c*/ 	.word	0x00000000
        /*0030*/ 	.short	0x0001
        /*0032*/ 	.short	0x0008
        /*0034*/ 	.byte	0x00, 0xf5, 0x21, 0x00


	//----- nvinfo : EIATTR_KPARAM_INFO
	.align		4
.L_87:
        /*0038*/ 	.byte	0x04, 0x17
        /*003a*/ 	.short	(.L_89 - .L_88)
.L_88:
        /*003c*/ 	.word	0x00000000
        /*0040*/ 	.short	0x0000
        /*0042*/ 	.short	0x0000
        /*0044*/ 	.byte	0x00, 0xf5, 0x21, 0x00


	//----- nvinfo : EIATTR_SPARSE_MMA_MASK
	.align		4
.L_89:
        /*0048*/ 	.byte	0x03, 0x50
        /*004a*/ 	.short	0x0000


	//----- nvinfo : EIATTR_MAXREG_COUNT
	.align		4
        /*004c*/ 	.byte	0x03, 0x1b
        /*004e*/ 	.short	0x00ff


	//----- nvinfo : EIATTR_NUM_BARRIERS
	.align		4
        /*0050*/ 	.byte	0x02, 0x4c
        /*0052*/ 	.byte	0x01
	.zero		1


	//----- nvinfo : EIATTR_MERCURY_ISA_VERSION
	.align		4
        /*0054*/ 	.byte	0x03, 0x5f
        /*0056*/ 	.short	0x0101


	//----- nvinfo : EIATTR_COOP_GROUP_MASK_REGIDS
	.align		4
        /*0058*/ 	.byte	0x04, 0x29
        /*005a*/ 	.short	(.L_91 - .L_90)


	//   ....[0]....
.L_90:
        /*005c*/ 	.word	0xffffffff


	//   ....[1]....
        /*0060*/ 	.word	0xffffffff


	//   ....[2]....
        /*0064*/ 	.word	0xffffffff


	//   ....[3]....
        /*0068*/ 	.word	0xffffffff


	//   ....[4]....
        /*006c*/ 	.word	0xffffffff


	//   ....[5]....
        /*0070*/ 	.word	0xffffffff


	//   ....[6]....
        /*0074*/ 	.word	0xffffffff


	//   ....[7]....
        /*0078*/ 	.word	0xffffffff


	//   ....[8]....
        /*007c*/ 	.word	0xffffffff


	//   ....[9]....
        /*0080*/ 	.word	0xffffffff


	//   ....[10]....
        /*0084*/ 	.word	0xffffffff


	//   ....[11]....
        /*0088*/ 	.word	0xffffffff


	//   ....[12]....
        /*008c*/ 	.word	0xffffffff


	//   ....[13]....
        /*0090*/ 	.word	0xffffffff


	//   ....[14]....
        /*0094*/ 	.word	0xffffffff


	//   ....[15]....
        /*0098*/ 	.word	0xffffffff


	//   ....[16]....
        /*009c*/ 	.word	0xffffffff


	//   ....[17]....
        /*00a0*/ 	.word	0xffffffff


	//   ....[18]....
        /*00a4*/ 	.word	0xffffffff


	//   ....[19]....
        /*00a8*/ 	.word	0xffffffff


	//   ....[20]....
        /*00ac*/ 	.word	0xffffffff


	//   ....[21]....
        /*00b0*/ 	.word	0xffffffff


	//   ....[22]....
        /*00b4*/ 	.word	0xffffffff


	//   ....[23]....
        /*00b8*/ 	.word	0xffffffff


	//   ....[24]....
        /*00bc*/ 	.word	0xffffffff


	//   ....[25]....
        /*00c0*/ 	.word	0xffffffff


	//   ....[26]....
        /*00c4*/ 	.word	0xffffffff


	//   ....[27]....
        /*00c8*/ 	.word	0xffffffff


	//   ....[28]....
        /*00cc*/ 	.word	0xffffffff


	//   ....[29]....
        /*00d0*/ 	.word	0xffffffff


	//   ....[30]....
        /*00d4*/ 	.word	0xffffffff


	//   ....[31]....
        /*00d8*/ 	.word	0xffffffff


	//   ....[32]....
        /*00dc*/ 	.word	0xffffffff


	//   ....[33]....
        /*00e0*/ 	.word	0xffffffff


	//   ....[34]....
        /*00e4*/ 	.word	0xffffffff


	//   ....[35]....
        /*00e8*/ 	.word	0xffffffff


	//   ....[36]....
        /*00ec*/ 	.word	0xffffffff


	//   ....[37]....
        /*00f0*/ 	.word	0xffffffff


	//   ....[38]....
        /*00f4*/ 	.word	0xffffffff


	//   ....[39]....
        /*00f8*/ 	.word	0xffffffff


	//   ....[40]....
        /*00fc*/ 	.word	0xffffffff


	//   ....[41]....
        /*0100*/ 	.word	0xffffffff


	//   ....[42]....
        /*0104*/ 	.word	0xffffffff


	//   ....[43]....
        /*0108*/ 	.word	0xffffffff


	//   ....[44]....
        /*010c*/ 	.word	0xffffffff


	//   ....[45]....
        /*0110*/ 	.word	0xffffffff


	//   ....[46]....
        /*0114*/ 	.word	0xffffffff


	//   ....[47]....
        /*0118*/ 	.word	0xffffffff


	//   ....[48]....
        /*011c*/ 	.word	0xffffffff


	//   ....[49]....
        /*0120*/ 	.word	0xffffffff


	//   ....[50]....
        /*0124*/ 	.word	0xffffffff


	//   ....[51]....
        /*0128*/ 	.word	0xffffffff


	//   ....[52]....
        /*012c*/ 	.word	0xffffffff


	//   ....[53]....
        /*0130*/ 	.word	0xffffffff


	//   ....[54]....
        /*0134*/ 	.word	0xffffffff


	//   ....[55]....
        /*0138*/ 	.word	0xffffffff


	//   ....[56]....
        /*013c*/ 	.word	0xffffffff


	//   ....[57]....
        /*0140*/ 	.word	0xffffffff


	//   ....[58]....
        /*0144*/ 	.word	0xffffffff


	//   ....[59]....
        /*0148*/ 	.word	0xffffffff


	//   ....[60]....
        /*014c*/ 	.word	0xffffffff


	//   ....[61]....
        /*0150*/ 	.word	0xffffffff


	//   ....[62]....
        /*0154*/ 	.word	0xffffffff


	//   ....[63]....
        /*0158*/ 	.word	0xffffffff


	//   ....[64]....
        /*015c*/ 	.word	0xffffffff


	//   ....[65]....
        /*0160*/ 	.word	0xffffffff


	//   ....[66]....
        /*0164*/ 	.word	0xffffffff


	//   ....[67]....
        /*0168*/ 	.word	0xffffffff


	//   ....[68]....
        /*016c*/ 	.word	0xffffffff


	//   ....[69]....
        /*0170*/ 	.word	0xffffffff


	//   ....[70]....
        /*0174*/ 	.word	0xffffffff


	//   ....[71]....
        /*0178*/ 	.word	0xffffffff


	//   ....[72]....
        /*017c*/ 	.word	0xffffffff


	//   ....[73]....
        /*0180*/ 	.word	0xffffffff


	//   ....[74]....
        /*0184*/ 	.word	0xffffffff


	//   ....[75]....
        /*0188*/ 	.word	0xffffffff


	//   ....[76]....
        /*018c*/ 	.word	0xffffffff


	//   ....[77]....
        /*0190*/ 	.word	0xffffffff


	//   ....[78]....
        /*0194*/ 	.word	0xffffffff


	//   ....[79]....
        /*0198*/ 	.word	0xffffffff


	//   ....[80]....
        /*019c*/ 	.word	0xffffffff


	//   ....[81]....
        /*01a0*/ 	.word	0xffffffff


	//   ....[82]....
        /*01a4*/ 	.word	0xffffffff


	//   ....[83]....
        /*01a8*/ 	.word	0xffffffff


	//   ....[84]....
        /*01ac*/ 	.word	0xffffffff


	//   ....[85]....
        /*01b0*/ 	.word	0xffffffff


	//   ....[86]....
        /*01b4*/ 	.word	0xffffffff


	//   ....[87]....
        /*01b8*/ 	.word	0xffffffff


	//----- nvinfo : EIATTR_COOP_GROUP_INSTR_OFFSETS
	.align		4
.L_91:
        /*01bc*/ 	.byte	0x04, 0x28
        /*01be*/ 	.short	(.L_93 - .L_92)


	//   ....[0]....
.L_92:
        /*01c0*/ 	.word	0x000020f0


	//   ....[1]....
        /*01c4*/ 	.word	0x000022d0


	//   ....[2]....
        /*01c8*/ 	.word	0x00002480


	//   ....[3]....
        /*01cc*/ 	.word	0x00002500


	//   ....[4]....
        /*01d0*/ 	.word	0x00002550


	//   ....[5]....
        /*01d4*/ 	.word	0x00002570


	//   ....[6]....
        /*01d8*/ 	.word	0x00002600


	//   ....[7]....
        /*01dc*/ 	.word	0x00002660


	//   ....[8]....
        /*01e0*/ 	.word	0x00002940


	//   ....[9]....
        /*01e4*/ 	.word	0x000029b0


	//   ....[10]....
        /*01e8*/ 	.word	0x000029e0


	//   ....[11]....
        /*01ec*/ 	.word	0x00002a00


	//   ....[12]....
        /*01f0*/ 	.word	0x00002af0


	//   ....[13]....
        /*01f4*/ 	.word	0x00002c60


	//   ....[14]....
        /*01f8*/ 	.word	0x00002d90


	//   ....[15]....
        /*01fc*/ 	.word	0x00002e00


	//   ....[16]....
        /*0200*/ 	.word	0x00002e80


	//   ....[17]....
        /*0204*/ 	.word	0x00002ed0


	//   ....[18]....
        /*0208*/ 	.word	0x00002f90


	//   ....[19]....
        /*020c*/ 	.word	0x00002fc0


	//   ....[20]....
        /*0210*/ 	.word	0x00003020


	//   ....[21]....
        /*0214*/ 	.word	0x000030b0


	//   ....[22]....
        /*0218*/ 	.word	0x000032e0


	//   ....[23]....
        /*021c*/ 	.word	0x00003370


	//   ....[24]....
        /*0220*/ 	.word	0x000033a0


	//   ....[25]....
        /*0224*/ 	.word	0x000033c0


	//   ....[26]....
        /*0228*/ 	.word	0x00003460


	//   ....[27]....
        /*022c*/ 	.word	0x000036c0


	//   ....[28]....
        /*0230*/ 	.word	0x00003700


	//   ....[29]....
        /*0234*/ 	.word	0x00003760


	//   ....[30]....
        /*0238*/ 	.word	0x00003770


	//   ....[31]....
        /*023c*/ 	.word	0x00003a50


	//   ....[32]....
        /*0240*/ 	.word	0x00003a80


	//   ....[33]....
        /*0244*/ 	.word	0x00003ac0


	//   ....[34]....
        /*0248*/ 	.word	0x00003b70


	//   ....[35]....
        /*024c*/ 	.word	0x00003c20


	//   ....[36]....
        /*0250*/ 	.word	0x00003cf0


	//   ....[37]....
        /*0254*/ 	.word	0x00003db0


	//   ....[38]....
        /*0258*/ 	.word	0x00003e40


	//   ....[39]....
        /*025c*/ 	.word	0x00003ed0


	//   ....[40]....
        /*0260*/ 	.word	0x00003f80


	//   ....[41]....
        /*0264*/ 	.word	0x00004060


	//   ....[42]....
        /*0268*/ 	.word	0x000040a0


	//   ....[43]....
        /*026c*/ 	.word	0x000042c0


	//   ....[44]....
        /*0270*/ 	.word	0x00004300


	//   ....[45]....
        /*0274*/ 	.word	0x00004350


	//   ....[46]....
        /*0278*/ 	.word	0x00004410


	//   ....[47]....
        /*027c*/ 	.word	0x000044d0


	//   ....[48]....
        /*0280*/ 	.word	0x00004590


	//   ....[49]....
        /*0284*/ 	.word	0x00004660


	//   ....[50]....
        /*0288*/ 	.word	0x000046e0


	//   ....[51]....
        /*028c*/ 	.word	0x00004740


	//   ....[52]....
        /*0290*/ 	.word	0x000047e0


	//   ....[53]....
        /*0294*/ 	.word	0x000048e0


	//   ....[54]....
        /*0298*/ 	.word	0x00004920


	//   ....[55]....
        /*029c*/ 	.word	0x00004b80


	//   ....[56]....
        /*02a0*/ 	.word	0x00004c60


	//   ....[57]....
        /*02a4*/ 	.word	0x00004c90


	//   ....[58]....
        /*02a8*/ 	.word	0x00004cb0


	//   ....[59]....
        /*02ac*/ 	.word	0x00004cf0


	//   ....[60]....
        /*02b0*/ 	.word	0x00004d90


	//   ....[61]....
        /*02b4*/ 	.word	0x000050e0


	//   ....[62]....
        /*02b8*/ 	.word	0x00005120


	//   ....[63]....
        /*02bc*/ 	.word	0x00005160


	//   ....[64]....
        /*02c0*/ 	.word	0x000051a0


	//   ....[65]....
        /*02c4*/ 	.word	0x000051c0


	//   ....[66]....
        /*02c8*/ 	.word	0x00005220


	//   ....[67]....
        /*02cc*/ 	.word	0x00005730


	//   ....[68]....
        /*02d0*/ 	.word	0x00005820


	//   ....[69]....
        /*02d4*/ 	.word	0x000058b0


	//   ....[70]....
        /*02d8*/ 	.word	0x00005990


	//   ....[71]....
        /*02dc*/ 	.word	0x00005a00


	//   ....[72]....
        /*02e0*/ 	.word	0x00005a70


	//   ....[73]....
        /*02e4*/ 	.word	0x00005b90


	//   ....[74]....
        /*02e8*/ 	.word	0x00005c60


	//   ....[75]....
        /*02ec*/ 	.word	0x00005d00


	//   ....[76]....
        /*02f0*/ 	.word	0x00005d70


	//   ....[77]....
        /*02f4*/ 	.word	0x00005e90


	//   ....[78]....
        /*02f8*/ 	.word	0x00005ed0


	//   ....[79]....
        /*02fc*/ 	.word	0x00005ee0


	//   ....[80]....
        /*0300*/ 	.word	0x00006da0


	//   ....[81]....
        /*0304*/ 	.word	0x00006dd0


	//   ....[82]....
        /*0308*/ 	.word	0x00006e00


	//   ....[83]....
        /*030c*/ 	.word	0x00006e10


	//   ....[84]....
        /*0310*/ 	.word	0x00006ef0


	//   ....[85]....
        /*0314*/ 	.word	0x00007000


	//   ....[86]....
        /*0318*/ 	.word	0x00007040


	//   ....[87]....
        /*031c*/ 	.word	0x00007080


	//----- nvinfo : EIATTR_VRC_CTA_INIT_COUNT
	.align		4
.L_93:
        /*0320*/ 	.byte	0x02, 0x4a
	.zero		1
	.zero		1


	//----- nvinfo : EIATTR_EXIT_INSTR_OFFSETS
	.align		4
        /*0324*/ 	.byte	0x04, 0x1c
        /*0326*/ 	.short	(.L_95 - .L_94)


	//   ....[0]....
.L_94:
        /*0328*/ 	.word	0x0000aa60


	//----- nvinfo : EIATTR_CRS_STACK_SIZE
	.align		4
.L_95:
        /*032c*/ 	.byte	0x04, 0x1e
        /*032e*/ 	.short	(.L_97 - .L_96)
.L_96:
        /*0330*/ 	.word	0x00000000


	//----- nvinfo : EIATTR_CBANK_PARAM_SIZE
	.align		4
.L_97:
        /*0334*/ 	.byte	0x03, 0x19
        /*0336*/ 	.short	0x0020


	//----- nvinfo : EIATTR_PARAM_CBANK
	.align		4
        /*0338*/ 	.byte	0x04, 0x0a
        /*033a*/ 	.short	(.L_99 - .L_98)
	.align		4
.L_98:
        /*033c*/ 	.word	index@(.nv.constant0._Z27FlashAttention_FP32_MLIR_32PfS_S_S_)
        /*0340*/ 	.short	0x0380
        /*0342*/ 	.short	0x0020


	//----- nvinfo : EIATTR_SW_WAR
	.align		4
.L_99:
        /*0344*/ 	.byte	0x04, 0x36
        /*0346*/ 	.short	(.L_101 - .L_100)
.L_100:
        /*0348*/ 	.word	0x00000008
.L_101:


//--------------------- .nv.info._Z27FlashAttention_FP32_MLIR_16PfS_S_S_ --------------------------
	.section	.nv.info._Z27FlashAttention_FP32_MLIR_16PfS_S_S_,"",@"SHT_CUDA_INFO"
	.sectionflags	@""
	.align	4


	//----- nvinfo : EIATTR_CUDA_API_VERSION
	.align		4
        /*0000*/ 	.byte	0x04, 0x37
        /*0002*/ 	.short	(.L_103 - .L_102)
.L_102:
        /*0004*/ 	.word	0x00000082


	//----- nvinfo : EIATTR_KPARAM_INFO
	.align		4
.L_103:
        /*0008*/ 	.byte	0x04, 0x17
        /*000a*/ 	.short	(.L_105 - .L_104)
.L_104:
        /*000c*/ 	.word	0x00000000
        /*0010*/ 	.short	0x0003
        /*0012*/ 	.short	0x0018
        /*0014*/ 	.byte	0x00, 0xf5, 0x21, 0x00


	//----- nvinfo : EIATTR_KPARAM_INFO
	.align		4
.L_105:
        /*0018*/ 	.byte	0x04, 0x17
        /*001a*/ 	.short	(.L_107 - .L_106)
.L_106:
        /*001c*/ 	.word	0x00000000
        /*0020*/ 	.short	0x0002
        /*0022*/ 	.short	0x0010
        /*0024*/ 	.byte	0x00, 0xf5, 0x21, 0x00


	//----- nvinfo : EIATTR_KPARAM_INFO
	.align		4
.L_107:
        /*0028*/ 	.byte	0x04, 0x17
        /*002a*/ 	.short	(.L_109 - .L_108)
.L_108:
        /*002c*/ 	.word	0x00000000
        /*0030*/ 	.short	0x0001
        /*0032*/ 	.short	0x0008
        /*0034*/ 	.byte	0x00, 0xf5, 0x21, 0x00


	//----- nvinfo : EIATTR_KPARAM_INFO
	.align		4
.L_109:
        /*0038*/ 	.byte	0x04, 0x17
        /*003a*/ 	.short	(.L_111 - .L_110)
.L_110:
        /*003c*/ 	.word	0x00000000
        /*0040*/ 	.short	0x0000
        /*0042*/ 	.short	0x0000
        /*0044*/ 	.byte	0x00, 0xf5, 0x21, 0x00


	//----- nvinfo : EIATTR_SPARSE_MMA_MASK
	.align		4
.L_111:
        /*0048*/ 	.byte	0x03, 0x50
        /*004a*/ 	.short	0x0000


	//----- nvinfo : EIATTR_MAXREG_COUNT
	.align		4
        /*004c*/ 	.byte	0x03, 0x1b
        /*004e*/ 	.short	0x00ff


	//----- nvinfo : EIATTR_NUM_BARRIERS
	.align		4
        /*0050*/ 	.byte	0x02, 0x4c
        /*0052*/ 	.byte	0x01
	.zero		1


	//----- nvinfo : EIATTR_MERCURY_ISA_VERSION
	.align		4
        /*0054*/ 	.byte	0x03, 0x5f
        /*0056*/ 	.short	0x0101


	//----- nvinfo : EIATTR_COOP_GROUP_MASK_REGIDS
	.align		4
        /*0058*/ 	.byte	0x04, 0x29
        /*005a*/ 	.short	(.L_113 - .L_112)


	//   ....[0]....
.L_112:
        /*005c*/ 	.word	0xffffffff


	//   ....[1]....
        /*0060*/ 	.word	0xffffffff


	//   ....[2]....
        /*0064*/ 	.word	0xffffffff


	//   ....[3]....
        /*0068*/ 	.word	0xffffffff


	//   ....[4]....
        /*006c*/ 	.word	0xffffffff


	//   ....[5]....
        /*0070*/ 	.word	0xffffffff


	//   ....[6]....
        /*0074*/ 	.word	0xffffffff


	//   ....[7]....
        /*0078*/ 	.word	0xffffffff


	//   ....[8]....
        /*007c*/ 	.word	0xffffffff


	//   ....[9]....
        /*0080*/ 	.word	0xffffffff


	//   ....[10]....
        /*0084*/ 	.word	0xffffffff


	//   ....[11]....
        /*0088*/ 	.word	0xffffffff


	//   ....[12]....
        /*008c*/ 	.word	0xffffffff


	//   ....[13]....
        /*0090*/ 	.word	0xffffffff


	//   ....[14]....
        /*0094*/ 	.word	0xffffffff


	//   ....[15]....
        /*0098*/ 	.word	0xffffffff


	//   ....[16]....
        /*009c*/ 	.word	0xffffffff


	//   ....[17]....
        /*00a0*/ 	.word	0xffffffff


	//   ....[18]....
        /*00a4*/ 	.word	0xffffffff


	//   ....[19]....
        /*00a8*/ 	.word	0xffffffff


	//   ....[20]....
        /*00ac*/ 	.word	0xffffffff


	//   ....[21]....
        /*00b0*/ 	.word	0xffffffff


	//   ....[22]....
        /*00b4*/ 	.word	0xffffffff


	//   ....[23]....
        /*00b8*/ 	.word	0xffffffff


	//   ....[24]....
        /*00bc*/ 	.word	0xffffffff


	//   ....[25]....
        /*00c0*/ 	.word	0xffffffff


	//   ....[26]....
        /*00c4*/ 	.word	0xffffffff


	//   ....[27]....
        /*00c8*/ 	.word	0xffffffff


	//   ....[28]....
        /*00cc*/ 	.word	0xffffffff


	//   ....[29]....
        /*00d0*/ 	.word	0xffffffff


	//   ....[30]....
        /*00d4*/ 	.word	0xffffffff


	//   ....[31]....
        /*00d8*/ 	.word	0xffffffff


	//   ....[32]....
        /*00dc*/ 	.word	0xffffffff


	//   ....[33]....
        /*00e0*/ 	.word	0xffffffff


	//   ....[34]....
        /*00e4*/ 	.word	0xffffffff


	//   ....[35]....
        /*00e8*/ 	.word	0xffffffff


	//----- nvinfo : EIATTR_COOP_GROUP_INSTR_OFFSETS
	.align		4
.L_113:
        /*00ec*/ 	.byte	0x04, 0x28
        /*00ee*/ 	.short	(.L_115 - .L_114)


	//   ....[0]....
.L_114:
        /*00f0*/ 	.word	0x00001cb0


	//   ....[1]....
        /*00f4*/ 	.word	0x00001ed0


	//   ....[2]....
        /*00f8*/ 	.word	0x00001f20


	//   ....[3]....
        /*00fc*/ 	.word	0x00002040


	//   ....[4]....
        /*0100*/ 	.word	0x000020a0


	//   ....[5]....
        /*0104*/ 	.word	0x000021b0


	//   ....[6]....
        /*0108*/ 	.word	0x00002200


	//   ....[7]....
        /*010c*/ 	.word	0x00002320


	//   ....[8]....
        /*0110*/ 	.word	0x00002380


	//   ....[9]....
        /*0114*/ 	.word	0x000024a0


	//   ....[10]....
        /*0118*/ 	.word	0x000024f0


	//   ....[11]....
        /*011c*/ 	.word	0x00002500


	//   ....[12]....
        /*0120*/ 	.word	0x00002790


	//   ....[13]....
        /*0124*/ 	.word	0x000027b0


	//   ....[14]....
        /*0128*/ 	.word	0x000027d0


	//   ....[15]....
        /*012c*/ 	.word	0x00002e20


	//   ....[16]....
        /*0130*/ 	.word	0x00002ee0


	//   ....[17]....
        /*0134*/ 	.word	0x00002f80


	//   ....[18]....
        /*0138*/ 	.word	0x00002fd0


	//   ....[19]....
        /*013c*/ 	.word	0x000030f0


	//   ....[20]....
        /*0140*/ 	.word	0x00003160


	//   ....[21]....
        /*0144*/ 	.word	0x00003290


	//   ....[22]....
        /*0148*/ 	.word	0x000032a0


	//   ....[23]....
        /*014c*/ 	.word	0x000032d0


	//   ....[24]....
        /*0150*/ 	.word	0x00003930


	//   ....[25]....
        /*0154*/ 	.word	0x00003a60


	//   ....[26]....
        /*0158*/ 	.word	0x00003a80


	//   ....[27]....
        /*015c*/ 	.word	0x00003bd0


	//   ....[28]....
        /*0160*/ 	.word	0x00003c00


	//   ....[29]....
        /*0164*/ 	.word	0x00003d50


	//   ....[30]....
        /*0168*/ 	.word	0x00003d70


	//   ....[31]....
        /*016c*/ 	.word	0x00003ec0


	//   ....[32]....
        /*0170*/ 	.word	0x000046b0


	//   ....[33]....
        /*0174*/ 	.word	0x000046f0


	//   ....[34]....
        /*0178*/ 	.word	0x00004720


	//   ....[35]....
        /*017c*/ 	.word	0x00004750


	//----- nvinfo : EIATTR_VRC_CTA_INIT_COUNT
	.align		4
.L_115:
        /*0180*/ 	.byte	0x02, 0x4a
	.zero		1
	.zero		1


	//----- nvinfo : EIATTR_EXIT_INSTR_OFFSETS
	.align		4
        /*0184*/ 	.byte	0x04, 0x1c
        /*0186*/ 	.short	(.L_117 - .L_116)


	//   ....[0]....
.L_116:
        /*0188*/ 	.word	0x00008350


	//----- nvinfo : EIATTR_CRS_STACK_SIZE
	.align		4
.L_117:
        /*018c*/ 	.byte	0x04, 0x1e
        /*018e*/ 	.short	(.L_119 - .L_118)
.L_118:
        /*0190*/ 	.word	0x00000000


	//----- nvinfo : EIATTR_CBANK_PARAM_SIZE
	.align		4
.L_119:
        /*0194*/ 	.byte	0x03, 0x19
        /*0196*/ 	.short	0x0020


	//----- nvinfo : EIATTR_PARAM_CBANK
	.align		4
        /*0198*/ 	.byte	0x04, 0x0a
        /*019a*/ 	.short	(.L_121 - .L_120)
	.align		4
.L_120:
        /*019c*/ 	.word	index@(.nv.constant0._Z27FlashAttention_FP32_MLIR_16PfS_S_S_)
        /*01a0*/ 	.short	0x0380
        /*01a2*/ 	.short	0x0020


	//----- nvinfo : EIATTR_SW_WAR
	.align		4
.L_121:
        /*01a4*/ 	.byte	0x04, 0x36
        /*01a6*/ 	.short	(.L_123 - .L_122)
.L_122:
        /*01a8*/ 	.word	0x00000008
.L_123:


//--------------------- .nv.callgraph             --------------------------
	.section	.nv.callgraph,"",@"SHT_CUDA_CALLGRAPH"
	.align	4
	.sectionentsize	8
	.align		4
        /*0000*/ 	.word	0x00000000
	.align		4
        /*0004*/ 	.word	0xffffffff
	.align		4
        /*0008*/ 	.word	0x00000000
	.align		4
        /*000c*/ 	.word	0xfffffffe
	.align		4
        /*0010*/ 	.word	0x00000000
	.align		4
        /*0014*/ 	.word	0xfffffffd
	.align		4
        /*0018*/ 	.word	0x00000000
	.align		4
        /*001c*/ 	.word	0xfffffffc


//--------------------- .text._Z21FlashAttention_FP32_2ILi64ELi64ELi128ELi16ELi16ELi2ELi8ELi4ELi8ELi4ELi4ELi4ELi8ELi1ELi4ELi8ELi2ELi2ELi1ELi1ELi2ELi4ELi8ELi4ELi2ELi2ELi1ELi1ELi32EEvPfS0_S0_S0_ii --------------------------
	.section	.text._Z21FlashAttention_FP32_2ILi64ELi64ELi128ELi16ELi16ELi2ELi8ELi4ELi8ELi4ELi4ELi4ELi8ELi1ELi4ELi8ELi2ELi2ELi1ELi1ELi2ELi4ELi8ELi4ELi2ELi2ELi1ELi1ELi32EEvPfS0_S0_S0_ii,"ax",@progbits
	.align	128
        .global         _Z21FlashAttention_FP32_2ILi64ELi64ELi128ELi16ELi16ELi2ELi8ELi4ELi8ELi4ELi4ELi4ELi8ELi1ELi4ELi8ELi2ELi2ELi1ELi1ELi2ELi4ELi8ELi4ELi2ELi2ELi1ELi1ELi32EEvPfS0_S0_S0_ii
        .type           _Z21FlashAttention_FP32_2ILi64ELi64ELi128ELi16ELi16ELi2ELi8ELi4ELi8ELi4ELi4ELi4ELi8ELi1ELi4ELi8ELi2ELi2ELi1ELi1ELi2ELi4ELi8ELi4ELi2ELi2ELi1ELi1ELi32EEvPfS0_S0_S0_ii,@function
        .size           _Z21FlashAttention_FP32_2ILi64ELi64ELi128ELi16ELi16ELi2ELi8ELi4ELi8ELi4ELi4ELi4ELi8ELi1ELi4ELi8ELi2ELi2ELi1ELi1ELi2ELi4ELi8ELi4ELi2ELi2ELi1ELi1ELi32EEvPfS0_S0_S0_ii,(.L_x_329 - _Z21FlashAttention_FP32_2ILi64ELi64ELi128ELi16ELi16ELi2ELi8ELi4ELi8ELi4ELi4ELi4ELi8ELi1ELi4ELi8ELi2ELi2ELi1ELi1ELi2ELi4ELi8ELi4ELi2ELi2ELi1ELi1ELi32EEvPfS0_S0_S0_ii)
        .other          _Z21FlashAttention_FP32_2ILi64ELi64ELi128ELi16ELi16ELi2ELi8ELi4ELi8ELi4ELi4ELi4ELi8ELi1ELi4ELi8ELi2ELi2ELi1ELi1ELi2ELi4ELi8ELi4ELi2ELi2ELi1ELi1ELi32EEvPfS0_S0_S0_ii,@"STO_CUDA_ENTRY STV_DEFAULT"
_Z21FlashAttention_FP32_2ILi64ELi64ELi128ELi16ELi16ELi2ELi8ELi4ELi8ELi4ELi4ELi4ELi8ELi1ELi4ELi8ELi2ELi2ELi1ELi1ELi2ELi4ELi8ELi4ELi2ELi2ELi1ELi1ELi32EEvPfS0_S0_S0_ii:
.text._Z21FlashAttention_FP32_2ILi64ELi64ELi128ELi16ELi16ELi2ELi8ELi4ELi8ELi4ELi4ELi4ELi8ELi1ELi4ELi8ELi2ELi2ELi1ELi1ELi2ELi4ELi8ELi4ELi2ELi2ELi1ELi1ELi32EEvPfS0_S0_S0_ii:
[----:B------:R-:W-:Y:S01]  /*0000*/  LDC R1, c[0x0][0x37c] ;  /* 0x0000df00ff017b82 */ /* 0x000fe20000000800 */
[----:B------:R-:W0:Y:S07]  /*0010*/  S2R R0, SR_TID.X ;  /* 0x0000000000007919 */ /* 0x000e2e0000002100 */
[----:B------:R-:W1:Y:S01]  /*0020*/  S2UR UR4, SR_CTAID.Z ;  /* 0x00000000000479c3 */ /* 0x000e620000002700 */
[----:B------:R-:W2:Y:S01]  /*0030*/  LDCU.64 UR6, c[0x0][0x3a0] ;  /* 0x00007400ff0677ac */ /* 0x000ea20008000a00 */
[----:B------:R-:W-:Y:S01]  /*0040*/  HFMA2 R47, -RZ, RZ, 0, 0 ;  /* 0x00000000ff2f7431 */ /* 0x000fe200000001ff */
[----:B------:R-:W-:Y:S01]  /*0050*/  CS2R R42, SRZ ;  /* 0x00000000002a7805 */ /* 0x000fe2000001ff00 */
[----:B------:R-:W-:Y:S01]  /*0060*/  HFMA2 R51, -RZ, RZ, 0, 0 ;  /* 0x00000000ff337431 */ /* 0x000fe200000001ff */
[----:B------:R-:W-:Y:S01]  /*0070*/  CS2R R40, SRZ ;  /* 0x0000000000287805 */ /* 0x000fe2000001ff00 */
[----:B------:R-:W-:Y:S01]  /*0080*/  HFMA2 R55, -RZ, RZ, 0, 0 ;  /* 0x00000000ff377431 */ /* 0x000fe200000001ff */
[----:B------:R-:W-:Y:S01]  /*0090*/  CS2R R38, SRZ ;  /* 0x0000000000267805 */ /* 0x000fe2000001ff00 */
[----:B------:R-:W3:Y:S01]  /*00a0*/  S2UR UR5, SR_CTAID.Y ;  /* 0x00000000000579c3 */ /* 0x000ee20000002600 */
[----:B------:R-:W-:Y:S01]  /*00b0*/  HFMA2 R59, -RZ, RZ, 0, 0 ;  /* 0x00000000ff3b7431 */ /* 0x000fe200000001ff */
[----:B------:R-:W-:Y:S01]  /*00c0*/  CS2R R36, SRZ ;  /* 0x0000000000247805 */ /* 0x000fe2000001ff00 */
[----:B------:R-:W-:Y:S01]  /*00d0*/  HFMA2 R63, -RZ, RZ, 0, 0 ;  /* 0x00000000ff3f7431 */ /* 0x000fe200000001ff */
[----:B------:R-:W-:Y:S01]  /*00e0*/  CS2R R10, SRZ ;  /* 0x00000000000a7805 */ /* 0x000fe2000001ff00 */
[----:B------:R-:W-:Y:S01]  /*00f0*/  HFMA2 R67, -RZ, RZ, 0, 0 ;  /* 0x00000000ff437431 */ /* 0x000fe200000001ff */
[----:B------:R-:W-:-:S02]  /*0100*/  CS2R R12, SRZ ;  /* 0x00000000000c7805 */ /* 0x000fc4000001ff00 */
[----:B------:R-:W-:Y:S02]  /*0110*/  CS2R R34, SRZ ;  /* 0x0000000000227805 */ /* 0x000fe4000001ff00 */
[----:B------:R-:W-:Y:S02]  /*0120*/  CS2R R14, SRZ ;  /* 0x00000000000e7805 */ /* 0x000fe4000001ff00 */
[----:B------:R-:W-:Y:S02]  /*0130*/  CS2R R32, SRZ ;  /* 0x0000000000207805 */ /* 0x000fe4000001ff00 */
[----:B------:R-:W-:Y:S01]  /*0140*/  CS2R R44, SRZ ;  /* 0x00000000002c7805 */ /* 0x000fe2000001ff00 */
[----:B--2---:R-:W-:Y:S01]  /*0150*/  UISETP.GE.AND UP0, UPT, UR7, 0x1, UPT ;  /* 0x000000010700788c */ /* 0x004fe2000bf06270 */
[----:B------:R-:W-:Y:S01]  /*0160*/  MOV R49, RZ ;  /* 0x000000ff00317202 */ /* 0x000fe20000000f00 */
[----:B------:R-:W2:Y:S01]  /*0170*/  LDCU.64 UR12, c[0x0][0x358] ;  /* 0x00006b00ff0c77ac */ /* 0x000ea20008000a00 */
[----:B------:R-:W-:-:S02]  /*0180*/  MOV R53, RZ ;  /* 0x000000ff00357202 */ /* 0x000fc40000000f00 */
[----:B------:R-:W-:Y:S01]  /*0190*/  MOV R57, RZ ;  /* 0x000000ff00397202 */ /* 0x000fe20000000f00 */
[----:B-1----:R-:W-:Y:S01]  /*01a0*/  UIMAD UR4, UR4, UR6, URZ ;  /* 0x00000006040472a4 */ /* 0x002fe2000f8e02ff */
[----:B------:R-:W-:Y:S02]  /*01b0*/  MOV R61, RZ ;  /* 0x000000ff003d7202 */ /* 0x000fe40000000f00 */
[----:B------:R-:W-:Y:S01]  /*01c0*/  MOV R65, RZ ;  /* 0x000000ff00417202 */ /* 0x000fe20000000f00 */
[----:B------:R-:W-:Y:S01]  /*01d0*/  UIMAD UR4, UR4, UR7, URZ ;  /* 0x00000007040472a4 */ /* 0x000fe2000f8e02ff */
[----:B------:R-:W-:Y:S02]  /*01e0*/  MOV R69, RZ ;  /* 0x000000ff00457202 */ /* 0x000fe40000000f00 */
[----:B0-----:R-:W-:Y:S01]  /*01f0*/  ISETP.GT.U32.AND P0, PT, R0, 0x3f, PT ;  /* 0x0000003f0000780c */ /* 0x001fe20003f04070 */
[----:B---3--:R-:W-:Y:S02]  /*0200*/  UIMAD UR5, UR5, UR7, URZ ;  /* 0x00000007050572a4 */ /* 0x008fe4000f8e02ff */
[----:B------:R-:W-:-:S02]  /*0210*/  USHF.L.U32 UR4, UR4, 0x7, URZ ;  /* 0x0000000704047899 */ /* 0x000fc400080006ff */
[----:B------:R-:W-:-:S04]  /*0220*/  USHF.L.U32 UR5, UR5, 0x7, URZ ;  /* 0x0000000705057899 */ /* 0x000fc800080006ff */
[----:B------:R-:W-:Y:S02]  /*0230*/  USHF.R.S32.HI UR6, URZ, 0x1f, UR5 ;  /* 0x0000001fff067899 */ /* 0x000fe40008011405 */
[----:B------:R-:W-:Y:S02]  /*0240*/  UIADD3 UR7, UP1, UPT, UR4, UR5, URZ ;  /* 0x0000000504077290 */ /* 0x000fe4000ff3e0ff */
[----:B------:R-:W0:Y:S01]  /*0250*/  @!P0 S2R R3, SR_CgaCtaId ;  /* 0x0000000000038919 */ /* 0x000e220000008800 */
[----:B------:R-:W-:Y:S01]  /*0260*/  @!P0 MOV R2, 0x400 ;  /* 0x0000040000028802 */ /* 0x000fe20000000f00 */
[----:B------:R-:W-:Y:S01]  /*0270*/  ULEA.HI.X.SX32 UR8, UR4, UR6, 0x1, UP1 ;  /* 0x0000000604087291 */ /* 0x000fe200088f0eff */
[----:B------:R-:W-:Y:S02]  /*0280*/  @!P0 MOV R4, 0xff7fffff ;  /* 0xff7fffff00048802 */ /* 0x000fe40000000f00 */
[----:B0-----:R-:W-:Y:S02]  /*0290*/  @!P0 LEA R3, R3, R2, 0x18 ;  /* 0x0000000203038211 */ /* 0x001fe400078ec0ff */
[----:B------:R-:W0:Y:S02]  /*02a0*/  S2R R2, SR_CTAID.X ;  /* 0x0000000000027919 */ /* 0x000e240000002500 */
[----:B------:R-:W-:-:S05]  /*02b0*/  @!P0 LEA R3, R0, R3, 0x2 ;  /* 0x0000000300038211 */ /* 0x000fca00078e10ff */
[----:B------:R1:W-:Y:S04]  /*02c0*/  @!P0 STS [R3+0x8000], R4 ;  /* 0x0080000403008388 */ /* 0x0003e80000000800 */
[----:B------:R1:W-:Y:S01]  /*02d0*/  @!P0 STS [R3+0x8100], RZ ;  /* 0x008100ff03008388 */ /* 0x0003e20000000800 */
[----:B--2---:R-:W-:Y:S05]  /*02e0*/  BRA.U !UP0, `(.L_x_0) ;  /* 0x0000007508987547 */ /* 0x004fea000b800000 */
[----:B------:R-:W2:Y:S01]  /*02f0*/  S2UR UR5, SR_CgaCtaId ;  /* 0x00000000000579c3 */ /* 0x000ea20000008800 */
[C---:B-1----:R-:W-:Y:S01]  /*0300*/  LOP3.LUT R3, R0.reuse, 0x1f, RZ, 0xc0, !PT ;  /* 0x0000001f00037812 */ /* 0x042fe200078ec0ff */
[----:B------:R-:W-:Y:S01]  /*0310*/  UMOV UR4, 0x400 ;  /* 0x0000040000047882 */ /* 0x000fe20000000000 */
[----:B------:R-:W-:Y:S02]  /*0320*/  SHF.L.U32 R4, R0, 0x2, RZ ;  /* 0x0000000200047819 */ /* 0x000fe400000006ff */
[----:B------:R-:W-:Y:S02]  /*0330*/  SHF.R.U32.HI R3, RZ, 0x1, R3 ;  /* 0x00000001ff037819 */ /* 0x000fe40000011603 */
[C---:B------:R-:W-:Y:S02]  /*0340*/  LOP3.LUT R5, R4.reuse, 0x7c, RZ, 0xc0, !PT ;  /* 0x0000007c04057812 */ /* 0x040fe400078ec0ff */
[----:B------:R-:W-:Y:S02]  /*0350*/  IADD3 R8, PT, PT, R4, 0x400, RZ ;  /* 0x0000040004087810 */ /* 0x000fe40007ffe0ff */
[----:B------:R-:W-:-:S02]  /*0360*/  SHF.R.U32.HI R6, RZ, 0x5, R0 ;  /* 0x00000005ff067819 */ /* 0x000fc40000011600 */
[----:B------:R-:W-:Y:S02]  /*0370*/  LOP3.LUT R3, R3, 0xc, RZ, 0xc0, !PT ;  /* 0x0000000c03037812 */ /* 0x000fe400078ec0ff */
[----:B------:R-:W-:Y:S02]  /*0380*/  LOP3.LUT R8, R5, 0x1f80, R8, 0xf8, !PT ;  /* 0x00001f8005087812 */ /* 0x000fe400078ef808 */
[----:B------:R-:W-:Y:S02]  /*0390*/  LEA R6, R6, R3, 0x5 ;  /* 0x0000000306067211 */ /* 0x000fe400078e28ff */
[----:B------:R-:W-:Y:S01]  /*03a0*/  MOV R42, RZ ;  /* 0x000000ff002a7202 */ /* 0x000fe20000000f00 */
[----:B--2---:R-:W-:-:S03]  /*03b0*/  ULEA UR9, UR5, UR4, 0x18 ;  /* 0x0000000405097291 */ /* 0x004fc6000f8ec0ff */
[----:B------:R-:W-:-:S03]  /*03c0*/  UMOV UR4, URZ ;  /* 0x000000ff00047c82 */ /* 0x000fc60008000000 */
[----:B------:R-:W-:Y:S02]  /*03d0*/  LEA R7, R0, UR9, 0x4 ;  /* 0x0000000900077c11 */ /* 0x000fe4000f8e20ff */
[----:B------:R-:W-:-:S07]  /*03e0*/  LEA R3, R8, UR9, 0x2 ;  /* 0x0000000908037c11 */ /* 0x000fce000f8e10ff */
.L_x_5:
[----:B------:R-:W1:Y:S01]  /*03f0*/  S2R R0, SR_TID.X ;  /* 0x0000000000007919 */ /* 0x000e620000002100 */
[----:B------:R-:W2:Y:S01]  /*0400*/  LDCU UR11, c[0x0][0x3a4] ;  /* 0x00007480ff0b77ac */ /* 0x000ea20008000800 */
[----:B------:R-:W-:Y:S01]  /*0410*/  LOP3.LUT R9, R4, 0x3c, RZ, 0xc0, !PT ;  /* 0x0000003c04097812 */ /* 0x000fe200078ec0ff */
[----:B------:R-:W-:Y:S01]  /*0420*/  HFMA2 R48, -RZ, RZ, 0, 0 ;  /* 0x00000000ff307431 */ /* 0x000fe200000001ff */
[----:B------:R-:W-:Y:S01]  /*0430*/  CS2R R24, SRZ ;  /* 0x0000000000187805 */ /* 0x000fe2000001ff00 */
[----:B------:R-:W-:Y:S01]  /*0440*/  HFMA2 R54, -RZ, RZ, 0, 0 ;  /* 0x00000000ff367431 */ /* 0x000fe200000001ff */
[----:B------:R-:W-:Y:S01]  /*0450*/  CS2R R26, SRZ ;  /* 0x00000000001a7805 */ /* 0x000fe2000001ff00 */
[----:B------:R-:W-:Y:S01]  /*0460*/  HFMA2 R50, -RZ, RZ, 0, 0 ;  /* 0x00000000ff327431 */ /* 0x000fe200000001ff */
[----:B------:R-:W-:Y:S01]  /*0470*/  CS2R R30, SRZ ;  /* 0x00000000001e7805 */ /* 0x000fe2000001ff00 */
[----:B------:R-:W-:Y:S01]  /*0480*/  HFMA2 R56, -RZ, RZ, 0, 0 ;  /* 0x00000000ff387431 */ /* 0x000fe200000001ff */
[----:B------:R-:W-:-:S02]  /*0490*/  CS2R R28, SRZ ;  /* 0x00000000001c7805 */ /* 0x000fc4000001ff00 */
[----:B------:R-:W-:Y:S01]  /*04a0*/  MOV R58, RZ ;  /* 0x000000ff003a7202 */ /* 0x000fe20000000f00 */
[----:B------:R-:W3:Y:S01]  /*04b0*/  LDCU.128 UR16, c[0x0][0x380] ;  /* 0x00007000ff1077ac */ /* 0x000ee20008000c00 */
[----:B------:R-:W-:Y:S02]  /*04c0*/  MOV R46, RZ ;  /* 0x000000ff002e7202 */ /* 0x000fe40000000f00 */
[----:B------:R-:W-:Y:S01]  /*04d0*/  MOV R60, RZ ;  /* 0x000000ff003c7202 */ /* 0x000fe20000000f00 */
[----:B------:R-:W-:Y:S01]  /*04e0*/  UMOV UR5, URZ ;  /* 0x000000ff00057c82 */ /* 0x000fe20008000000 */
[----:B-1----:R-:W-:-:S05]  /*04f0*/  SHF.R.U32.HI R52, RZ, 0x4, R0 ;  /* 0x00000004ff347819 */ /* 0x002fca0000011600 */
[----:B--2---:R-:W-:Y:S01]  /*0500*/  IMAD R52, R52, UR11, R9 ;  /* 0x0000000b34347c24 */ /* 0x004fe2000f8e0209 */
[----:B------:R-:W-:-:S04]  /*0510*/  MOV R9, RZ ;  /* 0x000000ff00097202 */ /* 0x000fc80000000f00 */
[----:B---3--:R-:W-:-:S07]  /*0520*/  IADD3 R8, PT, PT, R52, UR4, RZ ;  /* 0x0000000434087c10 */ /* 0x008fce000fffe0ff */
.L_x_1:
[----:B0-----:R-:W-:Y:S01]  /*0530*/  SHF.L.U32 R17, R2, 0x6, RZ ;  /* 0x0000000602117819 */ /* 0x001fe200000006ff */
[----:B------:R-:W-:Y:S03]  /*0540*/  BAR.SYNC.DEFER_BLOCKING 0x0 ;  /* 0x0000000000007b1d */ /* 0x000fe60000010000 */
[----:B------:R-:W-:-:S04]  /*0550*/  IADD3 R17, P0, P1, R52, UR7, R17 ;  /* 0x0000000734117c10 */ /* 0x000fc8000f91e011 */
[----:B------:R-:W-:Y:S02]  /*0560*/  IADD3.X R16, PT, PT, RZ, UR8, RZ, P0, P1 ;  /* 0x00000008ff107c10 */ /* 0x000fe400087e24ff */
[C---:B------:R-:W-:Y:S02]  /*0570*/  LEA R20, P0, R17.reuse, UR16, 0x2 ;  /* 0x0000001011147c11 */ /* 0x040fe4000f8010ff */
[C---:B------:R-:W-:Y:S02]  /*0580*/  IADD3 R4, P1, PT, R8.reuse, UR7, RZ ;  /* 0x0000000708047c10 */ /* 0x040fe4000ff3e0ff */
[----:B------:R-:W-:Y:S02]  /*0590*/  LEA.HI.X R21, R17, UR17, R16, 0x2, P0 ;  /* 0x0000001111157c11 */ /* 0x000fe400080f1410 */
[----:B------:R-:W-:Y:S02]  /*05a0*/  LEA.HI.X.SX32 R17, R8, UR8, 0x1, P1 ;  /* 0x0000000808117c11 */ /* 0x000fe400088f0eff */
[----:B------:R-:W-:-:S04]  /*05b0*/  LEA R16, P0, R4, UR18, 0x2 ;  /* 0x0000001204107c11 */ /* 0x000fc8000f8010ff */
[----:B------:R-:W-:Y:S01]  /*05c0*/  LEA.HI.X R17, R4, UR19, R17, 0x2, P0 ;  /* 0x0000001304117c11 */ /* 0x000fe200080f1411 */
[----:B------:R-:W2:Y:S05]  /*05d0*/  LDG.E.128 R20, desc[UR12][R20.64] ;  /* 0x0000000c14147981 */ /* 0x000eaa000c1e1d00 */
[----:B------:R-:W3:Y:S01]  /*05e0*/  LDG.E.128 R16, desc[UR12][R16.64] ;  /* 0x0000000c10107981 */ /* 0x000ee2000c1e1d00 */
[----:B------:R-:W0:Y:S01]  /*05f0*/  S2UR UR10, SR_CgaCtaId ;  /* 0x00000000000a79c3 */ /* 0x000e220000008800 */
[----:B------:R-:W-:Y:S01]  /*0600*/  UMOV UR6, 0x400 ;  /* 0x0000040000067882 */ /* 0x000fe20000000000 */
[----:B------:R-:W-:Y:S01]  /*0610*/  SHF.L.U32 R4, R0, 0x2, RZ ;  /* 0x0000000200047819 */ /* 0x000fe200000006ff */
[----:B------:R-:W-:-:S03]  /*0620*/  UISETP.GE.U32.AND UP0, UPT, UR5, 0x70, UPT ;  /* 0x000000700500788c */ /* 0x000fc6000bf06070 */
[----:B------:R-:W-:Y:S01]  /*0630*/  LOP3.LUT R62, R4, 0x1c, RZ, 0xc0, !PT ;  /* 0x0000001c043e7812 */ /* 0x000fe200078ec0ff */
[----:B0-----:R-:W-:Y:S02]  /*0640*/  ULEA UR10, UR10, UR6, 0x18 ;  /* 0x000000060a0a7291 */ /* 0x001fe4000f8ec0ff */
[----:B------:R-:W-:-:S07]  /*0650*/  UIADD3 UR6, UPT, UPT, UR5, 0x10, URZ ;  /* 0x0000001005067890 */ /* 0x000fce000fffe0ff */
[----:B------:R-:W-:Y:S01]  /*0660*/  UMOV UR5, UR6 ;  /* 0x0000000600057c82 */ /* 0x000fe20008000000 */
[----:B--2---:R-:W-:Y:S04]  /*0670*/  STS.128 [R7], R20 ;  /* 0x0000001407007388 */ /* 0x004fe80000000c00 */
[----:B---3--:R-:W-:Y:S01]  /*0680*/  STS.128 [R7+0x1000], R16 ;  /* 0x0010001007007388 */ /* 0x008fe20000000c00 */
[----:B------:R-:W-:Y:S06]  /*0690*/  BAR.SYNC.DEFER_BLOCKING 0x0 ;  /* 0x0000000000007b1d */ /* 0x000fec0000010000 */
[----:B------:R-:W-:Y:S04]  /*06a0*/  LDS R71, [R6+UR9] ;  /* 0x0000000906477984 */ /* 0x000fe80008000800 */
[----:B------:R-:W-:Y:S04]  /*06b0*/  LDS R73, [R6+UR9+0x10] ;  /* 0x0000100906497984 */ /* 0x000fe80008000800 */
[----:B------:R-:W0:Y:S04]  /*06c0*/  LDS R20, [R62+UR10+0x1040] ;  /* 0x0010400a3e147984 */ /* 0x000e280008000800 */
[----:B------:R-:W1:Y:S04]  /*06d0*/  LDS R64, [R62+UR10+0x1000] ;  /* 0x0010000a3e407984 */ /* 0x000e680008000800 */
[----:B------:R-:W2:Y:S04]  /*06e0*/  LDS R66, [R62+UR10+0x1020] ;  /* 0x0010200a3e427984 */ /* 0x000ea80008000800 */
[----:B------:R-:W3:Y:S04]  /*06f0*/  LDS R22, [R62+UR10+0x1060] ;  /* 0x0010600a3e167984 */ /* 0x000ee80008000800 */
[----:B------:R-:W4:Y:S04]  /*0700*/  LDS R17, [R62+UR10+0x1080] ;  /* 0x0010800a3e117984 */ /* 0x000f280008000800 */
[----:B------:R-:W5:Y:S04]  /*0710*/  LDS R16, [R62+UR10+0x10a0] ;  /* 0x0010a00a3e107984 */ /* 0x000f680008000800 */
[----:B------:R-:W5:Y:S04]  /*0720*/  LDS R21, [R62+UR10+0x10e0] ;  /* 0x0010e00a3e157984 */ /* 0x000f680008000800 */
[----:B------:R-:W-:Y:S04]  /*0730*/  LDS R23, [R62+UR10+0x1160] ;  /* 0x0011600a3e177984 */ /* 0x000fe80008000800 */
[----:B------:R-:W-:Y:S04]  /*0740*/  LDS R75, [R62+UR10+0x1100] ;  /* 0x0011000a3e4b7984 */ /* 0x000fe80008000800 */
[----:B------:R-:W-:Y:S01]  /*0750*/  LDS R77, [R62+UR10+0x1f60] ;  /* 0x001f600a3e4d7984 */ /* 0x000fe20008000800 */
[-C--:B0-----:R-:W-:Y:S01]  /*0760*/  FFMA R25, R71, R20.reuse, R25 ;  /* 0x0000001447197223 */ /* 0x081fe20000000019 */
[----:B------:R-:W-:-:S02]  /*0770*/  FFMA R30, R73, R20, R30 ;  /* 0x00000014491e7223 */ /* 0x000fc4000000001e */
[----:B------:R-:W0:Y:S01]  /*0780*/  LDS R20, [R62+UR10+0x10c0] ;  /* 0x0010c00a3e147984 */ /* 0x000e220008000800 */
[-C--:B-1----:R-:W-:Y:S01]  /*0790*/  FFMA R58, R73, R64.reuse, R58 ;  /* 0x00000040493a7223 */ /* 0x082fe2000000003a */
[----:B------:R-:W-:Y:S02]  /*07a0*/  FFMA R60, R71, R64, R60 ;  /* 0x00000040473c7223 */ /* 0x000fe4000000003c */
[----:B------:R-:W-:Y:S01]  /*07b0*/  LDS R64, [R62+UR10+0x1220] ;  /* 0x0012200a3e407984 */ /* 0x000fe20008000800 */
[-C--:B--2---:R-:W-:Y:S01]  /*07c0*/  FFMA R29, R73, R66.reuse, R29 ;  /* 0x00000042491d7223 */ /* 0x084fe2000000001d */
[C---:B------:R-:W-:Y:S01]  /*07d0*/  FFMA R56, R71.reuse, R66, R56 ;  /* 0x0000004247387223 */ /* 0x040fe20000000038 */
[-C--:B---3--:R-:W-:Y:S01]  /*07e0*/  FFMA R26, R71, R22.reuse, R26 ;  /* 0x00000016471a7223 */ /* 0x088fe2000000001a */
[----:B------:R-:W-:Y:S02]  /*07f0*/  FFMA R54, R73, R22, R54 ;  /* 0x0000001649367223 */ /* 0x000fe40000000036 */
[----:B------:R-:W-:Y:S01]  /*0800*/  LDS R22, [R62+UR10+0x1140] ;  /* 0x0011400a3e167984 */ /* 0x000fe20008000800 */
[-C--:B----4-:R-:W-:Y:S01]  /*0810*/  FFMA R46, R71, R17.reuse, R46 ;  /* 0x00000011472e7223 */ /* 0x090fe2000000002e */
[----:B------:R-:W-:-:S02]  /*0820*/  FFMA R27, R73, R17, R27 ;  /* 0x00000011491b7223 */ /* 0x000fc4000000001b */
[----:B------:R-:W1:Y:S01]  /*0830*/  LDS R17, [R6+UR9+0x100] ;  /* 0x0001000906117984 */ /* 0x000e620008000800 */
[-C--:B-----5:R-:W-:Y:S01]  /*0840*/  FFMA R28, R71, R16.reuse, R28 ;  /* 0x00000010471c7223 */ /* 0x0a0fe2000000001c */
[----:B------:R-:W-:Y:S02]  /*0850*/  FFMA R9, R73, R16, R9 ;  /* 0x0000001049097223 */ /* 0x000fe40000000009 */
[----:B------:R-:W2:Y:S01]  /*0860*/  LDS R16, [R6+UR9+0x110] ;  /* 0x0001100906107984 */ /* 0x000ea20008000800 */
[CC--:B------:R-:W-:Y:S01]  /*0870*/  FFMA R50, R71.reuse, R21.reuse, R50 ;  /* 0x0000001547327223 */ /* 0x0c0fe20000000032 */
[-C--:B0-----:R-:W-:Y:S01]  /*0880*/  FFMA R18, R71, R20.reuse, R31 ;  /* 0x0000001447127223 */ /* 0x081fe2000000001f */
[C---:B------:R-:W-:Y:S01]  /*0890*/  FFMA R19, R73.reuse, R20, R24 ;  /* 0x0000001449137223 */ /* 0x040fe20000000018 */
[----:B------:R-:W-:Y:S01]  /*08a0*/  FFMA R73, R73, R21, R48 ;  /* 0x0000001549497223 */ /* 0x000fe20000000030 */
[----:B------:R-:W0:Y:S04]  /*08b0*/  LDS R20, [R62+UR10+0x1180] ;  /* 0x0011800a3e147984 */ /* 0x000e280008000800 */
[----:B------:R-:W3:Y:S04]  /*08c0*/  LDS R24, [R62+UR10+0x1120] ;  /* 0x0011200a3e187984 */ /* 0x000ee80008000800 */
[----:B------:R-:W4:Y:S04]  /*08d0*/  LDS R21, [R62+UR10+0x11a0] ;  /* 0x0011a00a3e157984 */ /* 0x000f280008000800 */
[----:B------:R-:W-:Y:S01]  /*08e0*/  LDS R31, [R62+UR10+0x1260] ;  /* 0x0012600a3e1f7984 */ /* 0x000fe20008000800 */
[CC--:B-1----:R-:W-:Y:S01]  /*08f0*/  FFMA R25, R17.reuse, R22.reuse, R25 ;  /* 0x0000001611197223 */ /* 0x0c2fe20000000019 */
[C---:B------:R-:W-:Y:S01]  /*0900*/  FFMA R26, R17.reuse, R23, R26 ;  /* 0x00000017111a7223 */ /* 0x040fe2000000001a */
[C---:B------:R-:W-:Y:S01]  /*0910*/  FFMA R60, R17.reuse, R75, R60 ;  /* 0x0000004b113c7223 */ /* 0x040fe2000000003c */
[----:B------:R-:W-:Y:S01]  /*0920*/  LDS R48, [R62+UR10+0x1240] ;  /* 0x0012400a3e307984 */ /* 0x000fe20008000800 */
[C---:B--2---:R-:W-:Y:S01]  /*0930*/  FFMA R30, R16.reuse, R22, R30 ;  /* 0x00000016101e7223 */ /* 0x044fe2000000001e */
[C---:B------:R-:W-:Y:S01]  /*0940*/  FFMA R54, R16.reuse, R23, R54 ;  /* 0x0000001710367223 */ /* 0x040fe20000000036 */
[C---:B------:R-:W-:Y:S01]  /*0950*/  FFMA R58, R16.reuse, R75, R58 ;  /* 0x0000004b103a7223 */ /* 0x040fe2000000003a */
[----:B------:R-:W1:Y:S04]  /*0960*/  LDS R22, [R62+UR10+0x11c0] ;  /* 0x0011c00a3e167984 */ /* 0x000e680008000800 */
[----:B------:R-:W2:Y:S04]  /*0970*/  LDS R23, [R62+UR10+0x11e0] ;  /* 0x0011e00a3e177984 */ /* 0x000ea80008000800 */
[----:B------:R-:W-:Y:S04]  /*0980*/  LDS R71, [R62+UR10+0x19e0] ;  /* 0x0019e00a3e477984 */ /* 0x000fe80008000800 */
[----:B------:R-:W-:Y:S01]  /*0990*/  LDS R75, [R62+UR10+0x1f20] ;  /* 0x001f200a3e4b7984 */ /* 0x000fe20008000800 */
[CC--:B0-----:R-:W-:Y:S01]  /*09a0*/  FFMA R46, R17.reuse, R20.reuse, R46 ;  /* 0x00000014112e7223 */ /* 0x0c1fe2000000002e */
[C---:B------:R-:W-:Y:S01]  /*09b0*/  FFMA R27, R16.reuse, R20, R27 ;  /* 0x00000014101b7223 */ /* 0x040fe2000000001b */
[-C--:B---3--:R-:W-:Y:S01]  /*09c0*/  FFMA R56, R17, R24.reuse, R56 ;  /* 0x0000001811387223 */ /* 0x088fe20000000038 */
[----:B------:R-:W-:-:S02]  /*09d0*/  FFMA R29, R16, R24, R29 ;  /* 0x00000018101d7223 */ /* 0x000fc4000000001d */
[----:B------:R-:W-:Y:S01]  /*09e0*/  LDS R24, [R62+UR10+0x1200] ;  /* 0x0012000a3e187984 */ /* 0x000fe20008000800 */
[CC--:B----4-:R-:W-:Y:S01]  /*09f0*/  FFMA R28, R17.reuse, R21.reuse, R28 ;  /* 0x00000015111c7223 */ /* 0x0d0fe2000000001c */
[C---:B------:R-:W-:Y:S02]  /*0a00*/  FFMA R20, R16.reuse, R21, R9 ;  /* 0x0000001510147223 */ /* 0x040fe40000000009 */
[----:B------:R-:W0:Y:S04]  /*0a10*/  LDS R21, [R6+UR9+0x200] ;  /* 0x0002000906157984 */ /* 0x000e280008000800 */
[----:B------:R-:W3:Y:S01]  /*0a20*/  LDS R9, [R6+UR9+0x210] ;  /* 0x0002100906097984 */ /* 0x000ee20008000800 */
[-C--:B-1----:R-:W-:Y:S01]  /*0a30*/  FFMA R18, R17, R22.reuse, R18 ;  /* 0x0000001611127223 */ /* 0x082fe20000000012 */
[----:B------:R-:W-:-:S02]  /*0a40*/  FFMA R22, R16, R22, R19 ;  /* 0x0000001610167223 */ /* 0x000fc40000000013 */
[----:B------:R-:W1:Y:S01]  /*0a50*/  LDS R19, [R62+UR10+0x1280] ;  /* 0x0012800a3e137984 */ /* 0x000e620008000800 */
[-C--:B--2---:R-:W-:Y:S01]  /*0a60*/  FFMA R50, R17, R23.reuse, R50 ;  /* 0x0000001711327223 */ /* 0x084fe20000000032 */
[----:B------:R-:W-:Y:S02]  /*0a70*/  FFMA R16, R16, R23, R73 ;  /* 0x0000001710107223 */ /* 0x000fe40000000049 */
[----:B------:R-:W2:Y:S04]  /*0a80*/  LDS R17, [R62+UR10+0x12a0] ;  /* 0x0012a00a3e117984 */ /* 0x000ea80008000800 */
[----:B------:R-:W4:Y:S04]  /*0a90*/  LDS R23, [R62+UR10+0x12e0] ;  /* 0x0012e00a3e177984 */ /* 0x000f280008000800 */
[----:B------:R-:W-:Y:S01]  /*0aa0*/  LDS R73, [R62+UR10+0x1ec0] ;  /* 0x001ec00a3e497984 */ /* 0x000fe20008000800 */
[C---:B0-----:R-:W-:Y:S01]  /*0ab0*/  FFMA R60, R21.reuse, R24, R60 ;  /* 0x00000018153c7223 */ /* 0x041fe2000000003c */
[CC--:B------:R-:W-:Y:S01]  /*0ac0*/  FFMA R26, R21.reuse, R31.reuse, R26 ;  /* 0x0000001f151a7223 */ /* 0x0c0fe2000000001a */
[C---:B------:R-:W-:Y:S01]  /*0ad0*/  FFMA R25, R21.reuse, R48, R25 ;  /* 0x0000003015197223 */ /* 0x040fe20000000019 */
[----:B------:R-:W-:Y:S01]  /*0ae0*/  FFMA R56, R21, R64, R56 ;  /* 0x0000004015387223 */ /* 0x000fe20000000038 */
[C---:B---3--:R-:W-:Y:S01]  /*0af0*/  FFMA R58, R9.reuse, R24, R58 ;  /* 0x00000018093a7223 */ /* 0x048fe2000000003a */
[C---:B------:R-:W-:Y:S01]  /*0b00*/  FFMA R54, R9.reuse, R31, R54 ;  /* 0x0000001f09367223 */ /* 0x040fe20000000036 */
[----:B------:R-:W0:Y:S01]  /*0b10*/  LDS R24, [R62+UR10+0x12c0] ;  /* 0x0012c00a3e187984 */ /* 0x000e220008000800 */
[C---:B------:R-:W-:Y:S01]  /*0b20*/  FFMA R30, R9.reuse, R48, R30 ;  /* 0x00000030091e7223 */ /* 0x040fe2000000001e */
[----:B------:R-:W-:-:S02]  /*0b30*/  FFMA R29, R9, R64, R29 ;  /* 0x00000040091d7223 */ /* 0x000fc4000000001d */
[----:B------:R-:W-:Y:S01]  /*0b40*/  LDS R31, [R62+UR10+0x1300] ;  /* 0x0013000a3e1f7984 */ /* 0x000fe20008000800 */
[-C--:B-1----:R-:W-:Y:S01]  /*0b50*/  FFMA R46, R21, R19.reuse, R46 ;  /* 0x00000013152e7223 */ /* 0x082fe2000000002e */
[----:B------:R-:W-:Y:S02]  /*0b60*/  FFMA R27, R9, R19, R27 ;  /* 0x00000013091b7223 */ /* 0x000fe4000000001b */
[----:B------:R-:W-:Y:S01]  /*0b70*/  LDS R48, [R62+UR10+0x1320] ;  /* 0x0013200a3e307984 */ /* 0x000fe20008000800 */
[-C--:B--2---:R-:W-:Y:S01]  /*0b80*/  FFMA R28, R21, R17.reuse, R28 ;  /* 0x00000011151c7223 */ /* 0x084fe2000000001c */
[----:B------:R-:W-:Y:S02]  /*0b90*/  FFMA R20, R9, R17, R20 ;  /* 0x0000001109147223 */ /* 0x000fe40000000014 */
[----:B------:R-:W1:Y:S01]  /*0ba0*/  LDS R19, [R6+UR9+0x310] ;  /* 0x0003100906137984 */ /* 0x000e620008000800 */
[-C--:B----4-:R-:W-:Y:S01]  /*0bb0*/  FFMA R50, R21, R23.reuse, R50 ;  /* 0x0000001715327223 */ /* 0x090fe20000000032 */
[----:B------:R-:W-:-:S02]  /*0bc0*/  FFMA R16, R9, R23, R16 ;  /* 0x0000001709107223 */ /* 0x000fc40000000010 */
[----:B------:R-:W2:Y:S04]  /*0bd0*/  LDS R17, [R6+UR9+0x300] ;  /* 0x0003000906117984 */ /* 0x000ea80008000800 */
[----:B------:R-:W3:Y:S04]  /*0be0*/  LDS R23, [R62+UR10+0x13e0] ;  /* 0x0013e00a3e177984 */ /* 0x000ee80008000800 */
[----:B------:R-:W-:Y:S01]  /*0bf0*/  LDS R64, [R62+UR10+0x1420] ;  /* 0x0014200a3e407984 */ /* 0x000fe20008000800 */
[-C--:B0-----:R-:W-:Y:S01]  /*0c00*/  FFMA R18, R21, R24.reuse, R18 ;  /* 0x0000001815127223 */ /* 0x081fe20000000012 */
[----:B------:R-:W-:-:S02]  /*0c10*/  FFMA R22, R9, R24, R22 ;  /* 0x0000001809167223 */ /* 0x000fc40000000016 */
[----:B------:R-:W0:Y:S04]  /*0c20*/  LDS R21, [R62+UR10+0x1380] ;  /* 0x0013800a3e157984 */ /* 0x000e280008000800 */
[----:B------:R-:W4:Y:S04]  /*0c30*/  LDS R24, [R62+UR10+0x1340] ;  /* 0x0013400a3e187984 */ /* 0x000f280008000800 */
[----:B------:R-:W5:Y:S01]  /*0c40*/  LDS R9, [R62+UR10+0x13a0] ;  /* 0x0013a00a3e097984 */ /* 0x000f620008000800 */
[CC--:B-1----:R-:W-:Y:S01]  /*0c50*/  FFMA R58, R19.reuse, R31.reuse, R58 ;  /* 0x0000001f133a7223 */ /* 0x0c2fe2000000003a */
[-C--:B------:R-:W-:Y:S01]  /*0c60*/  FFMA R29, R19, R48.reuse, R29 ;  /* 0x00000030131d7223 */ /* 0x080fe2000000001d */
[C---:B--2---:R-:W-:Y:S01]  /*0c70*/  FFMA R60, R17.reuse, R31, R60 ;  /* 0x0000001f113c7223 */ /* 0x044fe2000000003c */
[C---:B------:R-:W-:Y:S01]  /*0c80*/  FFMA R56, R17.reuse, R48, R56 ;  /* 0x0000003011387223 */ /* 0x040fe20000000038 */
[----:B------:R-:W1:Y:S01]  /*0c90*/  LDS R31, [R62+UR10+0x1360] ;  /* 0x0013600a3e1f7984 */ /* 0x000e620008000800 */
[-C--:B---3--:R-:W-:Y:S01]  /*0ca0*/  FFMA R50, R17, R23.reuse, R50 ;  /* 0x0000001711327223 */ /* 0x088fe20000000032 */
[----:B------:R-:W-:-:S02]  /*0cb0*/  FFMA R16, R19, R23, R16 ;  /* 0x0000001713107223 */ /* 0x000fc40000000010 */
[----:B------:R-:W-:Y:S04]  /*0cc0*/  LDS R48, [R62+UR10+0x1480] ;  /* 0x0014800a3e307984 */ /* 0x000fe80008000800 */
[----:B------:R-:W-:Y:S01]  /*0cd0*/  LDS R23, [R62+UR10+0x14e0] ;  /* 0x0014e00a3e177984 */ /* 0x000fe20008000800 */
[-C--:B0-----:R-:W-:Y:S01]  /*0ce0*/  FFMA R46, R17, R21.reuse, R46 ;  /* 0x00000015112e7223 */ /* 0x081fe2000000002e */
[----:B------:R-:W-:Y:S02]  /*0cf0*/  FFMA R27, R19, R21, R27 ;  /* 0x00000015131b7223 */ /* 0x000fe4000000001b */
[----:B------:R-:W0:Y:S01]  /*0d00*/  LDS R21, [R6+UR9+0x410] ;  /* 0x0004100906157984 */ /* 0x000e220008000800 */
[-C--:B----4-:R-:W-:Y:S01]  /*0d10*/  FFMA R25, R17, R24.reuse, R25 ;  /* 0x0000001811197223 */ /* 0x090fe20000000019 */
[----:B------:R-:W-:-:S02]  /*0d20*/  FFMA R30, R19, R24, R30 ;  /* 0x00000018131e7223 */ /* 0x000fc4000000001e */
[----:B------:R-:W2:Y:S01]  /*0d30*/  LDS R24, [R62+UR10+0x13c0] ;  /* 0x0013c00a3e187984 */ /* 0x000ea20008000800 */
[-C--:B-----5:R-:W-:Y:S01]  /*0d40*/  FFMA R28, R17, R9.reuse, R28 ;  /* 0x00000009111c7223 */ /* 0x0a0fe2000000001c */
[----:B------:R-:W-:Y:S02]  /*0d50*/  FFMA R20, R19, R9, R20 ;  /* 0x0000000913147223 */ /* 0x000fe40000000014 */
[----:B------:R-:W3:Y:S01]  /*0d60*/  LDS R9, [R6+UR9+0x400] ;  /* 0x0004000906097984 */ /* 0x000ee20008000800 */
[-C--:B-1----:R-:W-:Y:S01]  /*0d70*/  FFMA R26, R17, R31.reuse, R26 ;  /* 0x0000001f111a7223 */ /* 0x082fe2000000001a */
[----:B------:R-:W-:Y:S02]  /*0d80*/  FFMA R54, R19, R31, R54 ;  /* 0x0000001f13367223 */ /* 0x000fe40000000036 */
[----:B------:R-:W1:Y:S01]  /*0d90*/  LDS R31, [R62+UR10+0x1400] ;  /* 0x0014000a3e1f7984 */ /* 0x000e620008000800 */
[C---:B0-----:R-:W-:Y:S01]  /*0da0*/  FFMA R29, R21.reuse, R64, R29 ;  /* 0x00000040151d7223 */ /* 0x041fe2000000001d */
[C---:B------:R-:W-:Y:S01]  /*0db0*/  FFMA R27, R21.reuse, R48, R27 ;  /* 0x00000030151b7223 */ /* 0x040fe2000000001b */
[----:B------:R-:W-:Y:S01]  /*0dc0*/  FFMA R16, R21, R23, R16 ;  /* 0x0000001715107223 */ /* 0x000fe20000000010 */
[-C--:B--2---:R-:W-:Y:S01]  /*0dd0*/  FFMA R18, R17, R24.reuse, R18 ;  /* 0x0000001811127223 */ /* 0x084fe20000000012 */
[----:B------:R-:W-:Y:S01]  /*0de0*/  FFMA R22, R19, R24, R22 ;  /* 0x0000001813167223 */ /* 0x000fe20000000016 */
[----:B------:R-:W0:Y:S01]  /*0df0*/  LDS R17, [R62+UR10+0x14a0] ;  /* 0x0014a00a3e117984 */ /* 0x000e220008000800 */
[C---:B---3--:R-:W-:Y:S01]  /*0e00*/  FFMA R56, R9.reuse, R64, R56 ;  /* 0x0000004009387223 */ /* 0x048fe20000000038 */
[----:B------:R-:W-:-:S02]  /*0e10*/  FFMA R46, R9, R48, R46 ;  /* 0x00000030092e7223 */ /* 0x000fc4000000002e */
[----:B------:R-:W2:Y:S01]  /*0e20*/  LDS R24, [R62+UR10+0x1440] ;  /* 0x0014400a3e187984 */ /* 0x000ea20008000800 */
[----:B------:R-:W-:-:S03]  /*0e30*/  FFMA R50, R9, R23, R50 ;  /* 0x0000001709327223 */ /* 0x000fc60000000032 */
[----:B------:R-:W3:Y:S01]  /*0e40*/  LDS R19, [R62+UR10+0x1460] ;  /* 0x0014600a3e137984 */ /* 0x000ee20008000800 */
[-C--:B-1----:R-:W-:Y:S01]  /*0e50*/  FFMA R60, R9, R31.reuse, R60 ;  /* 0x0000001f093c7223 */ /* 0x082fe2000000003c */
[----:B------:R-:W-:Y:S02]  /*0e60*/  FFMA R58, R21, R31, R58 ;  /* 0x0000001f153a7223 */ /* 0x000fe4000000003a */
[----:B------:R-:W-:Y:S04]  /*0e70*/  LDS R48, [R62+UR10+0x1520] ;  /* 0x0015200a3e307984 */ /* 0x000fe80008000800 */
[----:B------:R-:W-:Y:S04]  /*0e80*/  LDS R31, [R62+UR10+0x1500] ;  /* 0x0015000a3e1f7984 */ /* 0x000fe80008000800 */
[----:B------:R-:W-:Y:S01]  /*0e90*/  LDS R23, [R62+UR10+0x15e0] ;  /* 0x0015e00a3e177984 */ /* 0x000fe20008000800 */
[-C--:B0-----:R-:W-:Y:S01]  /*0ea0*/  FFMA R28, R9, R17.reuse, R28 ;  /* 0x00000011091c7223 */ /* 0x081fe2000000001c */
[----:B------:R-:W-:-:S02]  /*0eb0*/  FFMA R20, R21, R17, R20 ;  /* 0x0000001115147223 */ /* 0x000fc40000000014 */
[----:B------:R-:W0:Y:S01]  /*0ec0*/  LDS R17, [R6+UR9+0x510] ;  /* 0x0005100906117984 */ /* 0x000e220008000800 */
[-C--:B--2---:R-:W-:Y:S01]  /*0ed0*/  FFMA R25, R9, R24.reuse, R25 ;  /* 0x0000001809197223 */ /* 0x084fe20000000019 */
[----:B------:R-:W-:Y:S02]  /*0ee0*/  FFMA R30, R21, R24, R30 ;  /* 0x00000018151e7223 */ /* 0x000fe4000000001e */
[----:B------:R-:W1:Y:S01]  /*0ef0*/  LDS R24, [R62+UR10+0x14c0] ;  /* 0x0014c00a3e187984 */ /* 0x000e620008000800 */
[-C--:B---3--:R-:W-:Y:S01]  /*0f00*/  FFMA R26, R9, R19.reuse, R26 ;  /* 0x00000013091a7223 */ /* 0x088fe2000000001a */
[----:B------:R-:W-:Y:S02]  /*0f10*/  FFMA R54, R21, R19, R54 ;  /* 0x0000001315367223 */ /* 0x000fe40000000036 */
[----:B------:R-:W2:Y:S01]  /*0f20*/  LDS R19, [R6+UR9+0x500] ;  /* 0x0005000906137984 */ /* 0x000ea20008000800 */
[C---:B0-----:R-:W-:Y:S01]  /*0f30*/  FFMA R58, R17.reuse, R31, R58 ;  /* 0x0000001f113a7223 */ /* 0x041fe2000000003a */
[C---:B------:R-:W-:Y:S01]  /*0f40*/  FFMA R29, R17.reuse, R48, R29 ;  /* 0x00000030111d7223 */ /* 0x040fe2000000001d */
[----:B------:R-:W-:Y:S01]  /*0f50*/  FFMA R16, R17, R23, R16 ;  /* 0x0000001711107223 */ /* 0x000fe20000000010 */
[-C--:B-1----:R-:W-:Y:S01]  /*0f60*/  FFMA R18, R9, R24.reuse, R18 ;  /* 0x0000001809127223 */ /* 0x082fe20000000012 */
[----:B------:R-:W-:Y:S01]  /*0f70*/  FFMA R22, R21, R24, R22 ;  /* 0x0000001815167223 */ /* 0x000fe20000000016 */
[----:B------:R-:W0:Y:S01]  /*0f80*/  LDS R9, [R62+UR10+0x15a0] ;  /* 0x0015a00a3e097984 */ /* 0x000e220008000800 */
[C---:B--2---:R-:W-:Y:S01]  /*0f90*/  FFMA R60, R19.reuse, R31, R60 ;  /* 0x0000001f133c7223 */ /* 0x044fe2000000003c */
[----:B------:R-:W-:-:S02]  /*0fa0*/  FFMA R56, R19, R48, R56 ;  /* 0x0000003013387223 */ /* 0x000fc40000000038 */
[----:B------:R-:W1:Y:S01]  /*0fb0*/  LDS R24, [R62+UR10+0x1540] ;  /* 0x0015400a3e187984 */ /* 0x000e620008000800 */
[----:B------:R-:W-:-:S03]  /*0fc0*/  FFMA R50, R19, R23, R50 ;  /* 0x0000001713327223 */ /* 0x000fc60000000032 */
[----:B------:R-:W2:Y:S04]  /*0fd0*/  LDS R31, [R62+UR10+0x1560] ;  /* 0x0015600a3e1f7984 */ /* 0x000ea80008000800 */
[----:B------:R-:W3:Y:S04]  /*0fe0*/  LDS R21, [R62+UR10+0x1580] ;  /* 0x0015800a3e157984 */ /* 0x000ee80008000800 */
[----:B------:R-:W-:Y:S04]  /*0ff0*/  LDS R48, [R62+UR10+0x1620] ;  /* 0x0016200a3e307984 */ /* 0x000fe80008000800 */
[----:B------:R-:W-:Y:S01]  /*1000*/  LDS R23, [R62+UR10+0x16e0] ;  /* 0x0016e00a3e177984 */ /* 0x000fe20008000800 */
[-C--:B0-----:R-:W-:Y:S01]  /*1010*/  FFMA R28, R19, R9.reuse, R28 ;  /* 0x00000009131c7223 */ /* 0x081fe2000000001c */
[----:B------:R-:W-:-:S02]  /*1020*/  FFMA R20, R17, R9, R20 ;  /* 0x0000000911147223 */ /* 0x000fc40000000014 */
[----:B------:R-:W0:Y:S01]  /*1030*/  LDS R9, [R6+UR9+0x610] ;  /* 0x0006100906097984 */ /* 0x000e220008000800 */
[-C--:B-1----:R-:W-:Y:S01]  /*1040*/  FFMA R25, R19, R24.reuse, R25 ;  /* 0x0000001813197223 */ /* 0x082fe20000000019 */
[----:B------:R-:W-:Y:S02]  /*1050*/  FFMA R30, R17, R24, R30 ;  /* 0x00000018111e7223 */ /* 0x000fe4000000001e */
[----:B------:R-:W1:Y:S01]  /*1060*/  LDS R24, [R62+UR10+0x15c0] ;  /* 0x0015c00a3e187984 */ /* 0x000e620008000800 */
[-C--:B--2---:R-:W-:Y:S01]  /*1070*/  FFMA R26, R19, R31.reuse, R26 ;  /* 0x0000001f131a7223 */ /* 0x084fe2000000001a */
[----:B------:R-:W-:Y:S02]  /*1080*/  FFMA R54, R17, R31, R54 ;  /* 0x0000001f11367223 */ /* 0x000fe40000000036 */
[----:B------:R-:W2:Y:S01]  /*1090*/  LDS R31, [R62+UR10+0x1600] ;  /* 0x0016000a3e1f7984 */ /* 0x000ea20008000800 */
[-C--:B---3--:R-:W-:Y:S01]  /*10a0*/  FFMA R46, R19, R21.reuse, R46 ;  /* 0x00000015132e7223 */ /* 0x088fe2000000002e */
[----:B------:R-:W-:-:S02]  /*10b0*/  FFMA R27, R17, R21, R27 ;  /* 0x00000015111b7223 */ /* 0x000fc4000000001b */
[----:B------:R-:W3:Y:S01]  /*10c0*/  LDS R21, [R6+UR9+0x600] ;  /* 0x0006000906157984 */ /* 0x000ee20008000800 */
[C---:B0-----:R-:W-:Y:S01]  /*10d0*/  FFMA R29, R9.reuse, R48, R29 ;  /* 0x00000030091d7223 */ /* 0x041fe2000000001d */
[----:B------:R-:W-:Y:S01]  /*10e0*/  FFMA R16, R9, R23, R16 ;  /* 0x0000001709107223 */ /* 0x000fe20000000010 */
[-C--:B-1----:R-:W-:Y:S01]  /*10f0*/  FFMA R18, R19, R24.reuse, R18 ;  /* 0x0000001813127223 */ /* 0x082fe20000000012 */
[----:B------:R-:W-:Y:S01]  /*1100*/  FFMA R22, R17, R24, R22 ;  /* 0x0000001811167223 */ /* 0x000fe20000000016 */
[----:B------:R-:W0:Y:S01]  /*1110*/  LDS R19, [R62+UR10+0x1680] ;  /* 0x0016800a3e137984 */ /* 0x000e220008000800 */
[----:B--2---:R-:W-:-:S03]  /*1120*/  FFMA R58, R9, R31, R58 ;  /* 0x0000001f093a7223 */ /* 0x004fc6000000003a */
[----:B------:R-:W1:Y:S01]  /*1130*/  LDS R24, [R62+UR10+0x1640] ;  /* 0x0016400a3e187984 */ /* 0x000e620008000800 */
[C---:B---3--:R-:W-:Y:S01]  /*1140*/  FFMA R60, R21.reuse, R31, R60 ;  /* 0x0000001f153c7223 */ /* 0x048fe2000000003c */
[C---:B------:R-:W-:Y:S02]  /*1150*/  FFMA R56, R21.reuse, R48, R56 ;  /* 0x0000003015387223 */ /* 0x040fe40000000038 */
[----:B------:R-:W2:Y:S01]  /*1160*/  LDS R31, [R62+UR10+0x1660] ;  /* 0x0016600a3e1f7984 */ /* 0x000ea20008000800 */
[----:B------:R-:W-:-:S03]  /*1170*/  FFMA R50, R21, R23, R50 ;  /* 0x0000001715327223 */ /* 0x000fc60000000032 */
        /* <DEDUP_REMOVED lines=53> */
[----:B------:R-:W4:Y:S04]  /*14d0*/  LDS R23, [R62+UR10+0x18e0] ;  /* 0x0018e00a3e177984 */ /* 0x000f280008000800 */
        /* <DEDUP_REMOVED lines=13> */
[-C--:B----4-:R-:W-:Y:S01]  /*15b0*/  FFMA R50, R21, R23.reuse, R50 ;  /* 0x0000001715327223 */ /* 0x090fe20000000032 */
[----:B------:R-:W-:Y:S02]  /*15c0*/  FFMA R16, R9, R23, R16 ;  /* 0x0000001709107223 */ /* 0x000fe40000000010 */
[----:B------:R-:W4:Y:S04]  /*15d0*/  LDS R21, [R62+UR10+0x1980] ;  /* 0x0019800a3e157984 */ /* 0x000f280008000800 */
[----:B------:R-:W5:Y:S04]  /*15e0*/  LDS R9, [R62+UR10+0x19a0] ;  /* 0x0019a00a3e097984 */ /* 0x000f680008000800 */
[----:B------:R-:W5:Y:S01]  /*15f0*/  LDS R23, [R62+UR10+0x19c0] ;  /* 0x0019c00a3e177984 */ /* 0x000f620008000800 */
[C---:B0-----:R-:W-:Y:S01]  /*1600*/  FFMA R29, R17.reuse, R48, R29 ;  /* 0x00000030111d7223 */ /* 0x041fe2000000001d */
[CC--:B------:R-:W-:Y:S01]  /*1610*/  FFMA R16, R17.reuse, R71.reuse, R16 ;  /* 0x0000004711107223 */ /* 0x0c0fe20000000010 */
[-C--:B-1----:R-:W-:Y:S01]  /*1620*/  FFMA R58, R17, R24.reuse, R58 ;  /* 0x00000018113a7223 */ /* 0x082fe2000000003a */
[C---:B--2---:R-:W-:Y:S01]  /*1630*/  FFMA R60, R19.reuse, R24, R60 ;  /* 0x00000018133c7223 */ /* 0x044fe2000000003c */
[C---:B------:R-:W-:Y:S01]  /*1640*/  FFMA R56, R19.reuse, R48, R56 ;  /* 0x0000003013387223 */ /* 0x040fe20000000038 */
[----:B------:R-:W0:Y:S01]  /*1650*/  LDS R24, [R62+UR10+0x1940] ;  /* 0x0019400a3e187984 */ /* 0x000e220008000800 */
[C---:B------:R-:W-:Y:S01]  /*1660*/  FFMA R50, R19.reuse, R71, R50 ;  /* 0x0000004713327223 */ /* 0x040fe20000000032 */
[-C--:B---3--:R-:W-:Y:S01]  /*1670*/  FFMA R26, R19, R31.reuse, R26 ;  /* 0x0000001f131a7223 */ /* 0x088fe2000000001a */
[----:B------:R-:W-:Y:S01]  /*1680*/  FFMA R54, R17, R31, R54 ;  /* 0x0000001f11367223 */ /* 0x000fe20000000036 */
[----:B------:R-:W-:Y:S01]  /*1690*/  LDS R48, [R62+UR10+0x1a40] ;  /* 0x001a400a3e307984 */ /* 0x000fe20008000800 */
[-C--:B----4-:R-:W-:Y:S01]  /*16a0*/  FFMA R46, R19, R21.reuse, R46 ;  /* 0x00000015132e7223 */ /* 0x090fe2000000002e */
[----:B------:R-:W-:-:S02]  /*16b0*/  FFMA R27, R17, R21, R27 ;  /* 0x00000015111b7223 */ /* 0x000fc4000000001b */
[----:B------:R-:W-:Y:S01]  /*16c0*/  LDS R31, [R62+UR10+0x1a00] ;  /* 0x001a000a3e1f7984 */ /* 0x000fe20008000800 */
[-C--:B-----5:R-:W-:Y:S01]  /*16d0*/  FFMA R28, R19, R9.reuse, R28 ;  /* 0x00000009131c7223 */ /* 0x0a0fe2000000001c */
[----:B------:R-:W-:Y:S02]  /*16e0*/  FFMA R20, R17, R9, R20 ;  /* 0x0000000911147223 */ /* 0x000fe40000000014 */
[----:B------:R-:W1:Y:S01]  /*16f0*/  LDS R21, [R6+UR9+0xa00] ;  /* 0x000a000906157984 */ /* 0x000e620008000800 */
[-C--:B------:R-:W-:Y:S01]  /*1700*/  FFMA R18, R19, R23.reuse, R18 ;  /* 0x0000001713127223 */ /* 0x080fe20000000012 */
[----:B------:R-:W-:Y:S02]  /*1710*/  FFMA R22, R17, R23, R22 ;  /* 0x0000001711167223 */ /* 0x000fe40000000016 */
[----:B------:R-:W2:Y:S04]  /*1720*/  LDS R9, [R6+UR9+0xa10] ;  /* 0x000a100906097984 */ /* 0x000ea80008000800 */
[----:B------:R-:W3:Y:S04]  /*1730*/  LDS R23, [R62+UR10+0x1ac0] ;  /* 0x001ac00a3e177984 */ /* 0x000ee80008000800 */
[----:B------:R-:W4:Y:S01]  /*1740*/  LDS R71, [R62+UR10+0x1ae0] ;  /* 0x001ae00a3e477984 */ /* 0x000f220008000800 */
[-C--:B0-----:R-:W-:Y:S01]  /*1750*/  FFMA R25, R19, R24.reuse, R25 ;  /* 0x0000001813197223 */ /* 0x081fe20000000019 */
[----:B------:R-:W-:-:S02]  /*1760*/  FFMA R30, R17, R24, R30 ;  /* 0x00000018111e7223 */ /* 0x000fc4000000001e */
[----:B------:R-:W0:Y:S04]  /*1770*/  LDS R19, [R62+UR10+0x1a80] ;  /* 0x001a800a3e137984 */ /* 0x000e280008000800 */
[----:B------:R-:W5:Y:S04]  /*1780*/  LDS R17, [R62+UR10+0x1aa0] ;  /* 0x001aa00a3e117984 */ /* 0x000f680008000800 */
[----:B------:R-:W5:Y:S01]  /*1790*/  LDS R24, [R62+UR10+0x1a20] ;  /* 0x001a200a3e187984 */ /* 0x000f620008000800 */
[CC--:B-1----:R-:W-:Y:S01]  /*17a0*/  FFMA R60, R21.reuse, R31.reuse, R60 ;  /* 0x0000001f153c7223 */ /* 0x0c2fe2000000003c */
[-C--:B------:R-:W-:Y:S01]  /*17b0*/  FFMA R25, R21, R48.reuse, R25 ;  /* 0x0000003015197223 */ /* 0x080fe20000000019 */
[C---:B--2---:R-:W-:Y:S01]  /*17c0*/  FFMA R58, R9.reuse, R31, R58 ;  /* 0x0000001f093a7223 */ /* 0x044fe2000000003a */
[----:B------:R-:W-:Y:S01]  /*17d0*/  FFMA R30, R9, R48, R30 ;  /* 0x00000030091e7223 */ /* 0x000fe2000000001e */
[----:B------:R-:W1:Y:S01]  /*17e0*/  LDS R31, [R62+UR10+0x1a60] ;  /* 0x001a600a3e1f7984 */ /* 0x000e620008000800 */
[-C--:B---3--:R-:W-:Y:S01]  /*17f0*/  FFMA R18, R21, R23.reuse, R18 ;  /* 0x0000001715127223 */ /* 0x088fe20000000012 */
[----:B------:R-:W-:-:S02]  /*1800*/  FFMA R22, R9, R23, R22 ;  /* 0x0000001709167223 */ /* 0x000fc40000000016 */
[----:B------:R-:W-:Y:S01]  /*1810*/  LDS R48, [R62+UR10+0x1b40] ;  /* 0x001b400a3e307984 */ /* 0x000fe20008000800 */
[-C--:B----4-:R-:W-:Y:S01]  /*1820*/  FFMA R50, R21, R71.reuse, R50 ;  /* 0x0000004715327223 */ /* 0x090fe20000000032 */
[----:B------:R-:W-:Y:S02]  /*1830*/  FFMA R16, R9, R71, R16 ;  /* 0x0000004709107223 */ /* 0x000fe40000000010 */
[----:B------:R-:W-:Y:S04]  /*1840*/  LDS R23, [R62+UR10+0x1bc0] ;  /* 0x001bc00a3e177984 */ /* 0x000fe80008000800 */
[----:B------:R-:W-:Y:S01]  /*1850*/  LDS R71, [R62+UR10+0x1be0] ;  /* 0x001be00a3e477984 */ /* 0x000fe20008000800 */
[-C--:B0-----:R-:W-:Y:S01]  /*1860*/  FFMA R46, R21, R19.reuse, R46 ;  /* 0x00000013152e7223 */ /* 0x081fe2000000002e */
[----:B------:R-:W-:-:S02]  /*1870*/  FFMA R27, R9, R19, R27 ;  /* 0x00000013091b7223 */ /* 0x000fc4000000001b */
[----:B------:R-:W0:Y:S01]  /*1880*/  LDS R19, [R6+UR9+0xb10] ;  /* 0x000b100906137984 */ /* 0x000e220008000800 */
[-C--:B-----5:R-:W-:Y:S01]  /*1890*/  FFMA R28, R21, R17.reuse, R28 ;  /* 0x00000011151c7223 */ /* 0x0a0fe2000000001c */
[----:B------:R-:W-:Y:S02]  /*18a0*/  FFMA R20, R9, R17, R20 ;  /* 0x0000001109147223 */ /* 0x000fe40000000014 */
[----:B------:R-:W2:Y:S01]  /*18b0*/  LDS R17, [R6+UR9+0xb00] ;  /* 0x000b000906117984 */ /* 0x000ea20008000800 */
[-C--:B------:R-:W-:Y:S01]  /*18c0*/  FFMA R56, R21, R24.reuse, R56 ;  /* 0x0000001815387223 */ /* 0x080fe20000000038 */
[----:B------:R-:W-:Y:S02]  /*18d0*/  FFMA R29, R9, R24, R29 ;  /* 0x00000018091d7223 */ /* 0x000fe4000000001d */
[----:B------:R-:W3:Y:S01]  /*18e0*/  LDS R24, [R62+UR10+0x1b20] ;  /* 0x001b200a3e187984 */ /* 0x000ee20008000800 */
[-C--:B-1----:R-:W-:Y:S01]  /*18f0*/  FFMA R26, R21, R31.reuse, R26 ;  /* 0x0000001f151a7223 */ /* 0x082fe2000000001a */
[----:B------:R-:W-:-:S02]  /*1900*/  FFMA R54, R9, R31, R54 ;  /* 0x0000001f09367223 */ /* 0x000fc40000000036 */
[----:B------:R-:W1:Y:S04]  /*1910*/  LDS R21, [R62+UR10+0x1b80] ;  /* 0x001b800a3e157984 */ /* 0x000e680008000800 */
[----:B------:R-:W4:Y:S04]  /*1920*/  LDS R31, [R62+UR10+0x1b00] ;  /* 0x001b000a3e1f7984 */ /* 0x000f280008000800 */
[----:B------:R-:W5:Y:S01]  /*1930*/  LDS R9, [R62+UR10+0x1ba0] ;  /* 0x001ba00a3e097984 */ /* 0x000f620008000800 */
[C---:B0-----:R-:W-:Y:S01]  /*1940*/  FFMA R22, R19.reuse, R23, R22 ;  /* 0x0000001713167223 */ /* 0x041fe20000000016 */
[CC--:B------:R-:W-:Y:S01]  /*1950*/  FFMA R30, R19.reuse, R48.reuse, R30 ;  /* 0x00000030131e7223 */ /* 0x0c0fe2000000001e */
[----:B------:R-:W-:Y:S01]  /*1960*/  FFMA R16, R19, R71, R16 ;  /* 0x0000004713107223 */ /* 0x000fe20000000010 */
[C---:B--2---:R-:W-:Y:S01]  /*1970*/  FFMA R18, R17.reuse, R23, R18 ;  /* 0x0000001711127223 */ /* 0x044fe20000000012 */
[C---:B------:R-:W-:Y:S01]  /*1980*/  FFMA R25, R17.reuse, R48, R25 ;  /* 0x0000003011197223 */ /* 0x040fe20000000019 */
[----:B------:R-:W-:Y:S01]  /*1990*/  LDS R23, [R62+UR10+0x1c80] ;  /* 0x001c800a3e177984 */ /* 0x000fe20008000800 */
[C---:B------:R-:W-:Y:S01]  /*19a0*/  FFMA R50, R17.reuse, R71, R50 ;  /* 0x0000004711327223 */ /* 0x040fe20000000032 */
[-C--:B---3--:R-:W-:Y:S01]  /*19b0*/  FFMA R56, R17, R24.reuse, R56 ;  /* 0x0000001811387223 */ /* 0x088fe20000000038 */
[----:B------:R-:W-:Y:S01]  /*19c0*/  FFMA R29, R19, R24, R29 ;  /* 0x00000018131d7223 */ /* 0x000fe2000000001d */
[----:B------:R-:W-:Y:S04]  /*19d0*/  LDS R48, [R62+UR10+0x1c40] ;  /* 0x001c400a3e307984 */ /* 0x000fe80008000800 */
[----:B------:R-:W-:Y:S01]  /*19e0*/  LDS R24, [R62+UR10+0x1c20] ;  /* 0x001c200a3e187984 */ /* 0x000fe20008000800 */
[-C--:B-1----:R-:W-:Y:S01]  /*19f0*/  FFMA R46, R17, R21.reuse, R46 ;  /* 0x00000015112e7223 */ /* 0x082fe2000000002e */
[----:B------:R-:W-:-:S02]  /*1a00*/  FFMA R27, R19, R21, R27 ;  /* 0x00000015131b7223 */ /* 0x000fc4000000001b */
[----:B------:R-:W0:Y:S01]  /*1a10*/  LDS R21, [R6+UR9+0xc10] ;  /* 0x000c100906157984 */ /* 0x000e220008000800 */
[-C--:B----4-:R-:W-:Y:S01]  /*1a20*/  FFMA R60, R17, R31.reuse, R60 ;  /* 0x0000001f113c7223 */ /* 0x090fe2000000003c */
[----:B------:R-:W-:Y:S02]  /*1a30*/  FFMA R58, R19, R31, R58 ;  /* 0x0000001f133a7223 */ /* 0x000fe4000000003a */
[----:B------:R-:W1:Y:S01]  /*1a40*/  LDS R31, [R62+UR10+0x1b60] ;  /* 0x001b600a3e1f7984 */ /* 0x000e620008000800 */
[-C--:B-----5:R-:W-:Y:S01]  /*1a50*/  FFMA R28, R17, R9.reuse, R28 ;  /* 0x00000009111c7223 */ /* 0x0a0fe2000000001c */
[----:B------:R-:W-:Y:S02]  /*1a60*/  FFMA R20, R19, R9, R20 ;  /* 0x0000000913147223 */ /* 0x000fe40000000014 */
[----:B------:R-:W2:Y:S04]  /*1a70*/  LDS R9, [R6+UR9+0xc00] ;  /* 0x000c000906097984 */ /* 0x000ea80008000800 */
[----:B------:R-:W-:Y:S01]  /*1a80*/  LDS R71, [R62+UR10+0x1ea0] ;  /* 0x001ea00a3e477984 */ /* 0x000fe20008000800 */
        /* <DEDUP_REMOVED lines=31> */
[C---:B--2---:R-:W-:Y:S01]  /*1c80*/  FFMA R25, R19.reuse, R24, R25 ;  /* 0x0000001813197223 */ /* 0x044fe20000000019 */
[C---:B------:R-:W-:Y:S02]  /*1c90*/  FFMA R60, R19.reuse, R48, R60 ;  /* 0x00000030133c7223 */ /* 0x040fe4000000003c */
[----:B------:R-:W1:Y:S01]  /*1ca0*/  LDS R31, [R62+UR10+0x1d20] ;  /* 0x001d200a3e1f7984 */ /* 0x000e620008000800 */
[-C--:B---3--:R-:W-:Y:S01]  /*1cb0*/  FFMA R26, R19, R23.reuse, R26 ;  /* 0x00000017131a7223 */ /* 0x088fe2000000001a */
[----:B------:R-:W-:-:S02]  /*1cc0*/  FFMA R54, R17, R23, R54 ;  /* 0x0000001711367223 */ /* 0x000fc40000000036 */
        /* <DEDUP_REMOVED lines=11> */
[C---:B------:R-:W-:Y:S02]  /*1d80*/  FFMA R27, R17.reuse, R21, R27 ;  /* 0x00000015111b7223 */ /* 0x040fe4000000001b */
[----:B------:R-:W2:Y:S01]  /*1d90*/  LDS R21, [R6+UR9+0xe10] ;  /* 0x000e100906157984 */ /* 0x000ea20008000800 */
[-C--:B---3--:R-:W-:Y:S01]  /*1da0*/  FFMA R16, R17, R23.reuse, R16 ;  /* 0x0000001711107223 */ /* 0x088fe20000000010 */
[----:B------:R-:W-:Y:S01]  /*1db0*/  FFMA R50, R19, R23, R50 ;  /* 0x0000001713327223 */ /* 0x000fe20000000032 */
[CC--:B0-----:R-:W-:Y:S01]  /*1dc0*/  FFMA R56, R9.reuse, R24.reuse, R56 ;  /* 0x0000001809387223 */ /* 0x0c1fe20000000038 */
[----:B------:R-:W-:Y:S01]  /*1dd0*/  FFMA R18, R9, R73, R18 ;  /* 0x0000004909127223 */ /* 0x000fe20000000012 */
[-C--:B-1----:R-:W-:Y:S01]  /*1de0*/  FFMA R28, R19, R31.reuse, R28 ;  /* 0x0000001f131c7223 */ /* 0x082fe2000000001c */
[----:B------:R-:W-:Y:S01]  /*1df0*/  FFMA R20, R17, R31, R20 ;  /* 0x0000001f11147223 */ /* 0x000fe20000000014 */
[----:B------:R-:W0:Y:S01]  /*1e00*/  LDS R19, [R62+UR10+0x1e60] ;  /* 0x001e600a3e137984 */ /* 0x000e220008000800 */
[----:B--2---:R-:W-:Y:S01]  /*1e10*/  FFMA R29, R21, R24, R29 ;  /* 0x00000018151d7223 */ /* 0x004fe2000000001d */
[----:B------:R-:W-:-:S02]  /*1e20*/  FFMA R24, R9, R48, R25 ;  /* 0x0000003009187223 */ /* 0x000fc40000000019 */
[----:B------:R-:W1:Y:S01]  /*1e30*/  LDS R31, [R62+UR10+0x1e00] ;  /* 0x001e000a3e1f7984 */ /* 0x000e620008000800 */
[----:B------:R-:W-:Y:S01]  /*1e40*/  FFMA R23, R21, R48, R30 ;  /* 0x0000003015177223 */ /* 0x000fe2000000001e */
[-C--:B------:R-:W-:Y:S01]  /*1e50*/  FFMA R28, R9, R71.reuse, R28 ;  /* 0x00000047091c7223 */ /* 0x080fe2000000001c */
[C---:B------:R-:W-:Y:S01]  /*1e60*/  FFMA R71, R21.reuse, R71, R20 ;  /* 0x0000004715477223 */ /* 0x040fe20000000014 */
[----:B------:R-:W2:Y:S01]  /*1e70*/  LDS R17, [R62+UR10+0x1e80] ;  /* 0x001e800a3e117984 */ /* 0x000ea20008000800 */
[----:B------:R-:W-:-:S03]  /*1e80*/  FFMA R73, R21, R73, R22 ;  /* 0x0000004915497223 */ /* 0x000fc60000000016 */
[----:B------:R-:W3:Y:S04]  /*1e90*/  LDS R25, [R62+UR10+0x1ee0] ;  /* 0x001ee00a3e197984 */ /* 0x000ee80008000800 */
[----:B------:R-:W4:Y:S04]  /*1ea0*/  LDS R48, [R6+UR9+0xf10] ;  /* 0x000f100906307984 */ /* 0x000f280008000800 */
[----:B------:R-:W-:Y:S01]  /*1eb0*/  LDS R30, [R62+UR10+0x1f40] ;  /* 0x001f400a3e1e7984 */ /* 0x000fe20008000800 */
[-C--:B0-----:R-:W-:Y:S01]  /*1ec0*/  FFMA R26, R9, R19.reuse, R26 ;  /* 0x00000013091a7223 */ /* 0x081fe2000000001a */
[----:B------:R-:W-:Y:S01]  /*1ed0*/  FFMA R19, R21, R19, R54 ;  /* 0x0000001315137223 */ /* 0x000fe20000000036 */
[-C--:B-1----:R-:W-:Y:S01]  /*1ee0*/  FFMA R60, R9, R31.reuse, R60 ;  /* 0x0000001f093c7223 */ /* 0x082fe2000000003c */
[----:B------:R-:W-:-:S02]  /*1ef0*/  FFMA R31, R21, R31, R58 ;  /* 0x0000001f151f7223 */ /* 0x000fc4000000003a */
[----:B------:R-:W-:Y:S01]  /*1f00*/  LDS R58, [R62+UR10+0x1f00] ;  /* 0x001f000a3e3a7984 */ /* 0x000fe20008000800 */
[-C--:B--2---:R-:W-:Y:S01]  /*1f10*/  FFMA R46, R9, R17.reuse, R46 ;  /* 0x00000011092e7223 */ /* 0x084fe2000000002e */
[----:B------:R-:W-:Y:S02]  /*1f20*/  FFMA R27, R21, R17, R27 ;  /* 0x00000011151b7223 */ /* 0x000fe4000000001b */
[----:B------:R-:W0:Y:S01]  /*1f30*/  LDS R17, [R6+UR9+0xf00] ;  /* 0x000f000906117984 */ /* 0x000e220008000800 */
[-C--:B---3--:R-:W-:Y:S01]  /*1f40*/  FFMA R50, R9, R25.reuse, R50 ;  /* 0x0000001909327223 */ /* 0x088fe20000000032 */
[----:B------:R-:W-:Y:S02]  /*1f50*/  FFMA R21, R21, R25, R16 ;  /* 0x0000001915157223 */ /* 0x000fe40000000010 */
[----:B------:R-:W1:Y:S01]  /*1f60*/  LDS R9, [R62+UR10+0x1fa0] ;  /* 0x001fa00a3e097984 */ /* 0x000e620008000800 */
[C---:B----4-:R-:W-:Y:S01]  /*1f70*/  FFMA R29, R48.reuse, R75, R29 ;  /* 0x0000004b301d7223 */ /* 0x050fe2000000001d */
[----:B------:R-:W-:Y:S01]  /*1f80*/  FFMA R54, R48, R77, R19 ;  /* 0x0000004d30367223 */ /* 0x000fe20000000013 */
[----:B------:R-:W-:Y:S01]  /*1f90*/  MOV R19, UR11 ;  /* 0x0000000b00137c02 */ /* 0x000fe20008000f00 */
[----:B------:R-:W2:Y:S03]  /*1fa0*/  LDS R16, [R62+UR10+0x1fe0] ;  /* 0x001fe00a3e107984 */ /* 0x000ea60008000800 */
[----:B------:R-:W-:-:S02]  /*1fb0*/  LEA R8, R19, R8, 0x4 ;  /* 0x0000000813087211 */ /* 0x000fc400078e20ff */
[----:B------:R-:W-:Y:S01]  /*1fc0*/  LEA R52, R19, R52, 0x4 ;  /* 0x0000003413347211 */ /* 0x000fe200078e20ff */
[CC--:B0-----:R-:W-:Y:S01]  /*1fd0*/  FFMA R60, R17.reuse, R58.reuse, R60 ;  /* 0x0000003a113c7223 */ /* 0x0c1fe2000000003c */
[C---:B------:R-:W-:Y:S01]  /*1fe0*/  FFMA R58, R48.reuse, R58, R31 ;  /* 0x0000003a303a7223 */ /* 0x040fe2000000001f */
[C---:B------:R-:W-:Y:S01]  /*1ff0*/  FFMA R56, R17.reuse, R75, R56 ;  /* 0x0000004b11387223 */ /* 0x040fe20000000038 */
[----:B------:R-:W0:Y:S01]  /*2000*/  LDS R31, [R62+UR10+0x1f80] ;  /* 0x001f800a3e1f7984 */ /* 0x000e220008000800 */
[CC--:B------:R-:W-:Y:S01]  /*2010*/  FFMA R25, R17.reuse, R30.reuse, R24 ;  /* 0x0000001e11197223 */ /* 0x0c0fe20000000018 */
[CC--:B-1----:R-:W-:Y:S01]  /*2020*/  FFMA R28, R17.reuse, R9.reuse, R28 ;  /* 0x00000009111c7223 */ /* 0x0c2fe2000000001c */
[C---:B------:R-:W-:Y:S01]  /*2030*/  FFMA R30, R48.reuse, R30, R23 ;  /* 0x0000001e301e7223 */ /* 0x040fe20000000017 */
[----:B------:R-:W1:Y:S01]  /*2040*/  LDS R75, [R62+UR10+0x1fc0] ;  /* 0x001fc00a3e4b7984 */ /* 0x000e620008000800 */
[C---:B------:R-:W-:Y:S01]  /*2050*/  FFMA R9, R48.reuse, R9, R71 ;  /* 0x0000000930097223 */ /* 0x040fe20000000047 */
[C---:B------:R-:W-:Y:S01]  /*2060*/  FFMA R26, R17.reuse, R77, R26 ;  /* 0x0000004d111a7223 */ /* 0x040fe2000000001a */
[CC--:B--2---:R-:W-:Y:S01]  /*2070*/  FFMA R50, R17.reuse, R16.reuse, R50 ;  /* 0x0000001011327223 */ /* 0x0c4fe20000000032 */
[CC--:B0-----:R-:W-:Y:S01]  /*2080*/  FFMA R46, R17.reuse, R31.reuse, R46 ;  /* 0x0000001f112e7223 */ /* 0x0c1fe2000000002e */
[C---:B------:R-:W-:Y:S01]  /*2090*/  FFMA R27, R48.reuse, R31, R27 ;  /* 0x0000001f301b7223 */ /* 0x040fe2000000001b */
[CC--:B-1----:R-:W-:Y:S01]  /*20a0*/  FFMA R24, R48.reuse, R75.reuse, R73 ;  /* 0x0000004b30187223 */ /* 0x0c2fe20000000049 */
[----:B------:R-:W-:Y:S01]  /*20b0*/  FFMA R31, R17, R75, R18 ;  /* 0x0000004b111f7223 */ /* 0x000fe20000000012 */
[----:B------:R-:W-:Y:S01]  /*20c0*/  FFMA R48, R48, R16, R21 ;  /* 0x0000001030307223 */ /* 0x000fe20000000015 */
[----:B------:R-:W-:Y:S06]  /*20d0*/  BRA.U !UP0, `(.L_x_1) ;  /* 0xffffffe508147547 */ /* 0x000fec000b83ffff */
[----:B------:R-:W-:Y:S01]  /*20e0*/  HFMA2 R16, -RZ, RZ, 0.96630859375, -0.0022525787353515625 ;  /* 0x3bbb989dff107431 */ /* 0x000fe200000001ff */
[----:B------:R-:W-:Y:S01]  /*20f0*/  FMNMX R21, R60, -3.40282346638528859812e+38, !PT ;  /* 0xff7fffff3c157809 */ /* 0x000fe20007800000 */
[----:B------:R-:W-:Y:S01]  /*2100*/  BSSY.RECONVERGENT B0, `(.L_x_2) ;  /* 0x0000203000007945 */ /* 0x000fe20003800200 */
[----:B------:R-:W-:Y:S02]  /*2110*/  MOV R17, 0x437c0000 ;  /* 0x437c000000117802 */ /* 0x000fe40000000f00 */
[----:B------:R-:W-:Y:S01]  /*2120*/  LOP3.LUT P0, RZ, R0, 0x7, RZ, 0xc0, !PT ;  /* 0x0000000700ff7812 */ /* 0x000fe2000780c0ff */
[----:B------:R-:W-:Y:S01]  /*2130*/  FADD R23, -R21, -3.40282346638528859812e+38 ;  /* 0xff7fffff15177421 */ /* 0x000fe20000000100 */
[----:B------:R-:W-:-:S03]  /*2140*/  FADD R71, R60, -R21 ;  /* 0x800000153c477221 */ /* 0x000fc60000000000 */
[-C--:B------:R-:W-:Y:S01]  /*2150*/  FFMA.SAT R8, R23, R16.reuse, 0.5 ;  /* 0x3f00000017087423 */ /* 0x080fe20000002010 */
[----:B------:R-:W-:-:S03]  /*2160*/  FFMA.SAT R20, R71, R16, 0.5 ;  /* 0x3f00000047147423 */ /* 0x000fc60000002010 */
[----:B------:R-:W-:-:S04]  /*2170*/  FFMA.RM R19, R8, R17, 12582913 ;  /* 0x4b40000108137423 */ /* 0x000fc80000004011 */
[----:B------:R-:W-:-:S04]  /*2180*/  FADD R8, R19, -12583039 ;  /* 0xcb40007f13087421 */ /* 0x000fc80000000000 */
[----:B------:R-:W-:Y:S01]  /*2190*/  FFMA R18, R23, 1.4426950216293334961, -R8 ;  /* 0x3fb8aa3b17127823 */ /* 0x000fe20000000808 */
[----:B------:R-:W-:-:S03]  /*21a0*/  FFMA.RM R8, R20, R17, 12582913 ;  /* 0x4b40000114087423 */ /* 0x000fc60000004011 */
[----:B------:R-:W-:Y:S01]  /*21b0*/  FFMA R22, R23, 1.925963033500011079e-08, R18 ;  /* 0x32a5706017167823 */ /* 0x000fe20000000012 */
[----:B------:R-:W-:Y:S01]  /*21c0*/  FADD R18, R8, -12583039 ;  /* 0xcb40007f08127421 */ /* 0x000fe20000000000 */
[----:B------:R-:W-:-:S03]  /*21d0*/  SHF.L.U32 R23, R19, 0x17, RZ ;  /* 0x0000001713177819 */ /* 0x000fc600000006ff */
[C---:B------:R-:W-:Y:S01]  /*21e0*/  FFMA R18, R71.reuse, 1.4426950216293334961, -R18 ;  /* 0x3fb8aa3b47127823 */ /* 0x040fe20000000812 */
[----:B------:R-:W0:Y:S03]  /*21f0*/  MUFU.EX2 R22, R22 ;  /* 0x0000001600167308 */ /* 0x000e260000000800 */
[----:B------:R-:W-:Y:S01]  /*2200*/  FFMA R20, R71, 1.925963033500011079e-08, R18 ;  /* 0x32a5706047147823 */ /* 0x000fe20000000012 */
[----:B------:R-:W-:Y:S02]  /*2210*/  FMNMX R18, R56, R21, !PT ;  /* 0x0000001538127209 */ /* 0x000fe40007800000 */
[----:B------:R-:W-:-:S03]  /*2220*/  SHF.L.U32 R71, R8, 0x17, RZ ;  /* 0x0000001708477819 */ /* 0x000fc600000006ff */
[----:B------:R-:W1:Y:S01]  /*2230*/  MUFU.EX2 R20, R20 ;  /* 0x0000001400147308 */ /* 0x000e620000000800 */
[----:B------:R-:W-:-:S04]  /*2240*/  FADD R21, R21, -R18 ;  /* 0x8000001215157221 */ /* 0x000fc80000000000 */
[----:B------:R-:W-:Y:S01]  /*2250*/  FFMA.SAT R52, R21, R16, 0.5 ;  /* 0x3f00000015347423 */ /* 0x000fe20000002010 */
[----:B0-----:R-:W-:-:S03]  /*2260*/  FMUL R23, R23, R22 ;  /* 0x0000001617177220 */ /* 0x001fc60000400000 */
[----:B------:R-:W-:-:S04]  /*2270*/  FFMA.RM R19, R52, R17, 12582913 ;  /* 0x4b40000134137423 */ /* 0x000fc80000004011 */
[C---:B------:R-:W-:Y:S01]  /*2280*/  FADD R52, R19.reuse, -12583039 ;  /* 0xcb40007f13347421 */ /* 0x040fe20000000000 */
[----:B------:R-:W-:Y:S01]  /*2290*/  SHF.L.U32 R19, R19, 0x17, RZ ;  /* 0x0000001713137819 */ /* 0x000fe200000006ff */
[----:B-1----:R-:W-:Y:S01]  /*22a0*/  FMUL R8, R71, R20 ;  /* 0x0000001447087220 */ /* 0x002fe20000400000 */
[----:B------:R-:W-:Y:S01]  /*22b0*/  FADD R71, R56, -R18 ;  /* 0x8000001238477221 */ /* 0x000fe20000000000 */
[----:B------:R-:W-:Y:S02]  /*22c0*/  FFMA R52, R21, 1.4426950216293334961, -R52 ;  /* 0x3fb8aa3b15347823 */ /* 0x000fe40000000834 */
[----:B------:R-:W-:Y:S01]  /*22d0*/  FFMA R8, RZ, R23, R8 ;  /* 0x00000017ff087223 */ /* 0x000fe20000000008 */
[----:B------:R-:W-:Y:S01]  /*22e0*/  FFMA.SAT R20, R71, R16, 0.5 ;  /* 0x3f00000047147423 */ /* 0x000fe20000002010 */
[----:B------:R-:W-:-:S03]  /*22f0*/  FFMA R21, R21, 1.925963033500011079e-08, R52 ;  /* 0x32a5706015157823 */ /* 0x000fc60000000034 */
[----:B------:R-:W-:-:S04]  /*2300*/  FFMA.RM R20, R20, R17, 12582913 ;  /* 0x4b40000114147423 */ /* 0x000fc80000004011 */
[C---:B------:R-:W-:Y:S01]  /*2310*/  FADD R22, R20.reuse, -12583039 ;  /* 0xcb40007f14167421 */ /* 0x040fe20000000000 */
[----:B------:R-:W-:-:S03]  /*2320*/  SHF.L.U32 R20, R20, 0x17, RZ ;  /* 0x0000001714147819 */ /* 0x000fc600000006ff */
[C---:B------:R-:W-:Y:S02]  /*2330*/  FFMA R52, R71.reuse, 1.4426950216293334961, -R22 ;  /* 0x3fb8aa3b47347823 */ /* 0x040fe40000000816 */
[----:B------:R-:W0:Y:S02]  /*2340*/  MUFU.EX2 R22, R21 ;  /* 0x0000001500167308 */ /* 0x000e240000000800 */
[----:B------:R-:W-:-:S06]  /*2350*/  FFMA R52, R71, 1.925963033500011079e-08, R52 ;  /* 0x32a5706047347823 */ /* 0x000fcc0000000034 */
[----:B------:R-:W1:Y:S01]  /*2360*/  MUFU.EX2 R23, R52 ;  /* 0x0000003400177308 */ /* 0x000e620000000800 */
[----:B0-----:R-:W-:Y:S01]  /*2370*/  FMUL R19, R19, R22 ;  /* 0x0000001613137220 */ /* 0x001fe20000400000 */
[----:B-1----:R-:W-:-:S04]  /*2380*/  FMUL R23, R20, R23 ;  /* 0x0000001714177220 */ /* 0x002fc80000400000 */
[----:B------:R-:W-:Y:S01]  /*2390*/  FFMA R8, R8, R19, R23 ;  /* 0x0000001308087223 */ /* 0x000fe20000000017 */
[----:B------:R-:W-:-:S05]  /*23a0*/  FMNMX R19, R25, R18, !PT ;  /* 0x0000001219137209 */ /* 0x000fca0007800000 */
[--C-:B------:R-:W-:Y:S01]  /*23b0*/  FADD R23, R18, -R19.reuse ;  /* 0x8000001312177221 */ /* 0x100fe20000000000 */
[----:B------:R-:W-:-:S03]  /*23c0*/  FADD R21, R25, -R19 ;  /* 0x8000001319157221 */ /* 0x000fc60000000000 */
[-C--:B------:R-:W-:Y:S01]  /*23d0*/  FFMA.SAT R18, R23, R16.reuse, 0.5 ;  /* 0x3f00000017127423 */ /* 0x080fe20000002010 */
[----:B------:R-:W-:-:S03]  /*23e0*/  FFMA.SAT R52, R21, R16, 0.5 ;  /* 0x3f00000015347423 */ /* 0x000fc60000002010 */
[----:B------:R-:W-:-:S04]  /*23f0*/  FFMA.RM R18, R18, R17, 12582913 ;  /* 0x4b40000112127423 */ /* 0x000fc80000004011 */
[C---:B------:R-:W-:Y:S01]  /*2400*/  FADD R20, R18.reuse, -12583039 ;  /* 0xcb40007f12147421 */ /* 0x040fe20000000000 */
[----:B------:R-:W-:-:S03]  /*2410*/  SHF.L.U32 R18, R18, 0x17, RZ ;  /* 0x0000001712127819 */ /* 0x000fc600000006ff */
[----:B------:R-:W-:Y:S01]  /*2420*/  FFMA R22, R23, 1.4426950216293334961, -R20 ;  /* 0x3fb8aa3b17167823 */ /* 0x000fe20000000814 */
[----:B------:R-:W-:-:S03]  /*2430*/  FFMA.RM R20, R52, R17, 12582913 ;  /* 0x4b40000134147423 */ /* 0x000fc60000004011 */
[----:B------:R-:W-:Y:S01]  /*2440*/  FFMA R22, R23, 1.925963033500011079e-08, R22 ;  /* 0x32a5706017167823 */ /* 0x000fe20000000016 */
[C---:B------:R-:W-:Y:S01]  /*2450*/  FADD R52, R20.reuse, -12583039 ;  /* 0xcb40007f14347421 */ /* 0x040fe20000000000 */
[----:B------:R-:W-:Y:S02]  /*2460*/  SHF.L.U32 R20, R20, 0x17, RZ ;  /* 0x0000001714147819 */ /* 0x000fe400000006ff */
[----:B------:R-:W0:Y:S01]  /*2470*/  MUFU.EX2 R23, R22 ;  /* 0x0000001600177308 */ /* 0x000e220000000800 */
[----:B------:R-:W-:-:S04]  /*2480*/  FFMA R52, R21, 1.4426950216293334961, -R52 ;  /* 0x3fb8aa3b15347823 */ /* 0x000fc80000000834 */
[----:B------:R-:W-:-:S04]  /*2490*/  FFMA R52, R21, 1.925963033500011079e-08, R52 ;  /* 0x32a5706015347823 */ /* 0x000fc80000000034 */
        /* <DEDUP_REMOVED lines=56> */
[----:B------:R-:W-:-:S03]  /*2820*/  SHF.L.U32 R20, R20, 0x17, RZ ;  /* 0x0000001714147819 */ /* 0x000fc600000006ff */
[C---:B------:R-:W-:Y:S01]  /*2830*/  FFMA R52, R21.reuse, 1.4426950216293334961, -R52 ;  /* 0x3fb8aa3b15347823 */ /* 0x040fe20000000834 */
[----:B------:R-:W0:Y:S03]  /*2840*/  MUFU.EX2 R22, R22 ;  /* 0x0000001600167308 */ /* 0x000e260000000800 */
[----:B------:R-:W-:-:S05]  /*2850*/  FFMA R52, R21, 1.925963033500011079e-08, R52 ;  /* 0x32a5706015347823 */ /* 0x000fca0000000034 */
        /* <DEDUP_REMOVED lines=22> */
[----:B------:R-:W-:Y:S01]  /*29c0*/  FMNMX R8, R50, R19, !PT ;  /* 0x0000001332087209 */ /* 0x000fe20007800000 */
[----:B-1----:R-:W-:-:S04]  /*29d0*/  FMUL R21, R20, R21 ;  /* 0x0000001514157220 */ /* 0x002fc80000400000 */
[----:B------:R-:W-:Y:S01]  /*29e0*/  FFMA R18, R18, R23, R21 ;  /* 0x0000001712127223 */ /* 0x000fe20000000015 */
        /* <DEDUP_REMOVED lines=14> */
[----:B------:R-:W-:Y:S02]  /*2ad0*/  FFMA R52, R21, 1.925963033500011079e-08, R52 ;  /* 0x32a5706015347823 */ /* 0x000fe40000000034 */
[----:B------:R-:W1:Y:S03]  /*2ae0*/  SHFL.DOWN PT, R21, R8, 0x1, 0x181f ;  /* 0x08381f0008157f89 */ /* 0x000e6600000e0000 */
[----:B------:R-:W2:Y:S01]  /*2af0*/  MUFU.EX2 R23, R52 ;  /* 0x0000003400177308 */ /* 0x000ea20000000800 */
[----:B0-----:R-:W-:Y:S01]  /*2b00*/  FMUL R19, R19, R22 ;  /* 0x0000001613137220 */ /* 0x001fe20000400000 */
[----:B--2---:R-:W-:-:S04]  /*2b10*/  FMUL R23, R20, R23 ;  /* 0x0000001714177220 */ /* 0x004fc80000400000 */
[----:B------:R-:W-:Y:S01]  /*2b20*/  FFMA R19, R18, R19, R23 ;  /* 0x0000001312137223 */ /* 0x000fe20000000017 */
[----:B-1----:R-:W-:-:S05]  /*2b30*/  FMNMX R18, R8, R21, !PT ;  /* 0x0000001508127209 */ /* 0x002fca0007800000 */
[--C-:B------:R-:W-:Y:S01]  /*2b40*/  FADD R23, R8, -R18.reuse ;  /* 0x8000001208177221 */ /* 0x100fe20000000000 */
[----:B------:R-:W-:-:S03]  /*2b50*/  FADD R21, R21, -R18 ;  /* 0x8000001215157221 */ /* 0x000fc60000000000 */
[----:B------:R-:W-:-:S04]  /*2b60*/  FFMA.SAT R20, R23, R16, 0.5 ;  /* 0x3f00000017147423 */ /* 0x000fc80000002010 */
[----:B------:R-:W-:-:S04]  /*2b70*/  FFMA.RM R20, R20, R17, 12582913 ;  /* 0x4b40000114147423 */ /* 0x000fc80000004011 */
[C---:B------:R-:W-:Y:S01]  /*2b80*/  FADD R8, R20.reuse, -12583039 ;  /* 0xcb40007f14087421 */ /* 0x040fe20000000000 */
[----:B------:R-:W-:-:S03]  /*2b90*/  SHF.L.U32 R20, R20, 0x17, RZ ;  /* 0x0000001714147819 */ /* 0x000fc600000006ff */
[----:B------:R-:W-:-:S04]  /*2ba0*/  FFMA R8, R23, 1.4426950216293334961, -R8 ;  /* 0x3fb8aa3b17087823 */ /* 0x000fc80000000808 */
[----:B------:R-:W-:Y:S01]  /*2bb0*/  FFMA R52, R23, 1.925963033500011079e-08, R8 ;  /* 0x32a5706017347823 */ /* 0x000fe20000000008 */
[----:B------:R-:W-:-:S03]  /*2bc0*/  FFMA.SAT R8, R21, R16, 0.5 ;  /* 0x3f00000015087423 */ /* 0x000fc60000002010 */
[----:B------:R-:W0:Y:S01]  /*2bd0*/  MUFU.EX2 R23, R52 ;  /* 0x0000003400177308 */ /* 0x000e220000000800 */
[----:B------:R-:W-:-:S04]  /*2be0*/  FFMA.RM R8, R8, R17, 12582913 ;  /* 0x4b40000108087423 */ /* 0x000fc80000004011 */
[C---:B------:R-:W-:Y:S01]  /*2bf0*/  FADD R22, R8.reuse, -12583039 ;  /* 0xcb40007f08167421 */ /* 0x040fe20000000000 */
[----:B------:R-:W-:-:S03]  /*2c00*/  SHF.L.U32 R8, R8, 0x17, RZ ;  /* 0x0000001708087819 */ /* 0x000fc600000006ff */
[----:B------:R-:W-:-:S04]  /*2c10*/  FFMA R22, R21, 1.4426950216293334961, -R22 ;  /* 0x3fb8aa3b15167823 */ /* 0x000fc80000000816 */
[----:B------:R-:W-:Y:S02]  /*2c20*/  FFMA R22, R21, 1.925963033500011079e-08, R22 ;  /* 0x32a5706015167823 */ /* 0x000fe40000000016 */
[----:B------:R-:W-:Y:S01]  /*2c30*/  SHFL.DOWN PT, R21, R18, 0x2, 0x181f ;  /* 0x08581f0012157f89 */ /* 0x000fe200000e0000 */
[----:B0-----:R-:W-:-:S03]  /*2c40*/  FMUL R64, R20, R23 ;  /* 0x0000001714407220 */ /* 0x001fc60000400000 */
[----:B------:R-:W0:Y:S01]  /*2c50*/  SHFL.DOWN PT, R20, R19, 0x1, 0x181f ;  /* 0x08381f0013147f89 */ /* 0x000e2200000e0000 */
[----:B------:R-:W1:Y:S01]  /*2c60*/  MUFU.EX2 R23, R22 ;  /* 0x0000001600177308 */ /* 0x000e620000000800 */
[----:B------:R-:W-:Y:S01]  /*2c70*/  FMUL R71, R19, R64 ;  /* 0x0000004013477220 */ /* 0x000fe20000400000 */
[----:B-1----:R-:W-:-:S04]  /*2c80*/  FMUL R23, R8, R23 ;  /* 0x0000001708177220 */ /* 0x002fc80000400000 */
[----:B0-----:R-:W-:Y:S01]  /*2c90*/  FFMA R8, R20, R23, R71 ;  /* 0x0000001714087223 */ /* 0x001fe20000000047 */
[----:B------:R-:W-:-:S05]  /*2ca0*/  FMNMX R23, R18, R21, !PT ;  /* 0x0000001512177209 */ /* 0x000fca0007800000 */
[--C-:B------:R-:W-:Y:S01]  /*2cb0*/  FADD R71, R18, -R23.reuse ;  /* 0x8000001712477221 */ /* 0x100fe20000000000 */
[----:B------:R-:W-:Y:S01]  /*2cc0*/  FADD R21, R21, -R23 ;  /* 0x8000001715157221 */ /* 0x000fe20000000000 */
[----:B------:R-:W0:Y:S02]  /*2cd0*/  SHFL.DOWN PT, R19, R23, 0x4, 0x181f ;  /* 0x08981f0017137f89 */ /* 0x000e2400000e0000 */
[-C--:B------:R-:W-:Y:S01]  /*2ce0*/  FFMA.SAT R20, R71, R16.reuse, 0.5 ;  /* 0x3f00000047147423 */ /* 0x080fe20000002010 */
[----:B------:R-:W-:-:S03]  /*2cf0*/  FFMA.SAT R18, R21, R16, 0.5 ;  /* 0x3f00000015127423 */ /* 0x000fc60000002010 */
[-C--:B------:R-:W-:Y:S01]  /*2d00*/  FFMA.RM R20, R20, R17.reuse, 12582913 ;  /* 0x4b40000114147423 */ /* 0x080fe20000004011 */
[----:B------:R-:W-:-:S03]  /*2d10*/  FFMA.RM R18, R18, R17, 12582913 ;  /* 0x4b40000112127423 */ /* 0x000fc60000004011 */
[C---:B------:R-:W-:Y:S01]  /*2d20*/  FADD R22, R20.reuse, -12583039 ;  /* 0xcb40007f14167421 */ /* 0x040fe20000000000 */
[----:B------:R-:W-:-:S03]  /*2d30*/  SHF.L.U32 R20, R20, 0x17, RZ ;  /* 0x0000001714147819 */ /* 0x000fc600000006ff */
[----:B------:R-:W-:-:S04]  /*2d40*/  FFMA R22, R71, 1.4426950216293334961, -R22 ;  /* 0x3fb8aa3b47167823 */ /* 0x000fc80000000816 */
[----:B------:R-:W-:Y:S01]  /*2d50*/  FFMA R71, R71, 1.925963033500011079e-08, R22 ;  /* 0x32a5706047477823 */ /* 0x000fe20000000016 */
[C---:B------:R-:W-:Y:S01]  /*2d60*/  FADD R22, R18.reuse, -12583039 ;  /* 0xcb40007f12167421 */ /* 0x040fe20000000000 */
[----:B------:R-:W-:-:S03]  /*2d70*/  SHF.L.U32 R18, R18, 0x17, RZ ;  /* 0x0000001712127819 */ /* 0x000fc600000006ff */
[C---:B------:R-:W-:Y:S01]  /*2d80*/  FFMA R22, R21.reuse, 1.4426950216293334961, -R22 ;  /* 0x3fb8aa3b15167823 */ /* 0x040fe20000000816 */
[----:B------:R-:W1:Y:S03]  /*2d90*/  MUFU.EX2 R71, R71 ;  /* 0x0000004700477308 */ /* 0x000e660000000800 */
[----:B------:R-:W-:-:S05]  /*2da0*/  FFMA R22, R21, 1.925963033500011079e-08, R22 ;  /* 0x32a5706015167823 */ /* 0x000fca0000000016 */
[----:B------:R-:W2:Y:S01]  /*2db0*/  MUFU.EX2 R21, R22 ;  /* 0x0000001600157308 */ /* 0x000ea20000000800 */
[----:B-1----:R-:W-:Y:S02]  /*2dc0*/  FMUL R73, R20, R71 ;  /* 0x0000004714497220 */ /* 0x002fe40000400000 */
[----:B------:R1:W3:Y:S02]  /*2dd0*/  SHFL.DOWN PT, R20, R8, 0x2, 0x181f ;  /* 0x08581f0008147f89 */ /* 0x0002e400000e0000 */
[----:B------:R-:W-:Y:S01]  /*2de0*/  FMUL R73, R8, R73 ;  /* 0x0000004908497220 */ /* 0x000fe20000400000 */
[----:B--2---:R-:W-:Y:S01]  /*2df0*/  FMUL R21, R18, R21 ;  /* 0x0000001512157220 */ /* 0x004fe20000400000 */
[----:B0-----:R-:W-:-:S05]  /*2e00*/  FMNMX R18, R23, R19, !PT ;  /* 0x0000001317127209 */ /* 0x001fca0007800000 */
[--C-:B------:R-:W-:Y:S01]  /*2e10*/  FADD R71, R23, -R18.reuse ;  /* 0x8000001217477221 */ /* 0x100fe20000000000 */
[----:B------:R-:W-:-:S03]  /*2e20*/  FADD R19, R19, -R18 ;  /* 0x8000001213137221 */ /* 0x000fc60000000000 */
[-C--:B------:R-:W-:Y:S01]  /*2e30*/  FFMA.SAT R52, R71, R16.reuse, 0.5 ;  /* 0x3f00000047347423 */ /* 0x080fe20000002010 */
[----:B-1----:R-:W-:-:S04]  /*2e40*/  FFMA.SAT R8, R19, R16, 0.5 ;  /* 0x3f00000013087423 */ /* 0x002fc80000002010 */
[----:B------:R-:W-:Y:S01]  /*2e50*/  FFMA.RM R8, R8, R17, 12582913 ;  /* 0x4b40000108087423 */ /* 0x000fe20000004011 */
[----:B---3--:R-:W-:Y:S01]  /*2e60*/  FFMA R20, R20, R21, R73 ;  /* 0x0000001514147223 */ /* 0x008fe20000000049 */
[----:B------:R-:W-:-:S04]  /*2e70*/  FFMA.RM R21, R52, R17, 12582913 ;  /* 0x4b40000134157423 */ /* 0x000fc80000004011 */
[C---:B------:R-:W-:Y:S01]  /*2e80*/  FADD R22, R21.reuse, -12583039 ;  /* 0xcb40007f15167421 */ /* 0x040fe20000000000 */
[----:B------:R-:W-:-:S03]  /*2e90*/  SHF.L.U32 R21, R21, 0x17, RZ ;  /* 0x0000001715157819 */ /* 0x000fc600000006ff */
[----:B------:R-:W-:-:S04]  /*2ea0*/  FFMA R22, R71, 1.4426950216293334961, -R22 ;  /* 0x3fb8aa3b47167823 */ /* 0x000fc80000000816 */
[----:B------:R-:W-:Y:S01]  /*2eb0*/  FFMA R71, R71, 1.925963033500011079e-08, R22 ;  /* 0x32a5706047477823 */ /* 0x000fe20000000016 */
[C---:B------:R-:W-:Y:S01]  /*2ec0*/  FADD R22, R8.reuse, -12583039 ;  /* 0xcb40007f08167421 */ /* 0x040fe20000000000 */
[----:B------:R-:W-:Y:S02]  /*2ed0*/  SHF.L.U32 R8, R8, 0x17, RZ ;  /* 0x0000001708087819 */ /* 0x000fe400000006ff */
[----:B------:R-:W0:Y:S01]  /*2ee0*/  MUFU.EX2 R64, R71 ;  /* 0x0000004700407308 */ /* 0x000e220000000800 */
[----:B------:R-:W-:-:S04]  /*2ef0*/  FFMA R22, R19, 1.4426950216293334961, -R22 ;  /* 0x3fb8aa3b13167823 */ /* 0x000fc80000000816 */
[----:B------:R-:W-:Y:S02]  /*2f00*/  FFMA R52, R19, 1.925963033500011079e-08, R22 ;  /* 0x32a5706013347823 */ /* 0x000fe40000000016 */
[----:B------:R-:W1:Y:S01]  /*2f10*/  SHFL.DOWN PT, R19, R20, 0x4, 0x181f ;  /* 0x08981f0014137f89 */ /* 0x000e6200000e0000 */
[----:B0-----:R-:W-:Y:S02]  /*2f20*/  FMUL R23, R21, R64 ;  /* 0x0000004015177220 */ /* 0x001fe40000400000 */
[----:B------:R-:W0:Y:S02]  /*2f30*/  MUFU.EX2 R21, R52 ;  /* 0x0000003400157308 */ /* 0x000e240000000800 */
[----:B------:R-:W-:Y:S01]  /*2f40*/  FMUL R22, R20, R23 ;  /* 0x0000001714167220 */ /* 0x000fe20000400000 */
[----:B0-----:R-:W-:Y:S01]  /*2f50*/  FMUL R8, R8, R21 ;  /* 0x0000001508087220 */ /* 0x001fe20000400000 */
[----:B------:R-:W-:-:S03]  /*2f60*/  FMNMX R21, RZ, R58, !PT ;  /* 0x0000003aff157209 */ /* 0x000fc60007800000 */
[----:B-1----:R-:W-:Y:S02]  /*2f70*/  FFMA R19, R19, R8, R22 ;  /* 0x0000000813137223 */ /* 0x002fe40000000016 */
[--C-:B------:R-:W-:Y:S01]  /*2f80*/  FADD R23, RZ, -R21.reuse ;  /* 0x80000015ff177221 */ /* 0x100fe20000000000 */
[----:B------:R-:W-:-:S03]  /*2f90*/  FADD R71, R58, -R21 ;  /* 0x800000153a477221 */ /* 0x000fc60000000000 */
[-C--:B------:R-:W-:Y:S01]  /*2fa0*/  FFMA.SAT R8, R23, R16.reuse, 0.5 ;  /* 0x3f00000017087423 */ /* 0x080fe20000002010 */
[----:B------:R-:W-:-:S03]  /*2fb0*/  FFMA.SAT R20, R71, R16, 0.5 ;  /* 0x3f00000047147423 */ /* 0x000fc60000002010 */
[----:B------:R-:W-:-:S04]  /*2fc0*/  FFMA.RM R8, R8, R17, 12582913 ;  /* 0x4b40000108087423 */ /* 0x000fc80000004011 */
[----:B------:R-:W-:-:S04]  /*2fd0*/  FADD R22, R8, -12583039 ;  /* 0xcb40007f08167421 */ /* 0x000fc80000000000 */
[----:B------:R-:W-:-:S04]  /*2fe0*/  FFMA R22, R23, 1.4426950216293334961, -R22 ;  /* 0x3fb8aa3b17167823 */ /* 0x000fc80000000816 */
[----:B------:R-:W-:Y:S01]  /*2ff0*/  FFMA R22, R23, 1.925963033500011079e-08, R22 ;  /* 0x32a5706017167823 */ /* 0x000fe20000000016 */
[----:B------:R-:W-:Y:S01]  /*3000*/  SHF.L.U32 R23, R8, 0x17, RZ ;  /* 0x0000001708177819 */ /* 0x000fe200000006ff */
[----:B------:R-:W-:-:S04]  /*3010*/  FFMA.RM R8, R20, R17, 12582913 ;  /* 0x4b40000114087423 */ /* 0x000fc80000004011 */
[C---:B------:R-:W-:Y:S01]  /*3020*/  FADD R20, R8.reuse, -12583039 ;  /* 0xcb40007f08147421 */ /* 0x040fe20000000000 */
[----:B------:R-:W0:Y:S01]  /*3030*/  MUFU.EX2 R22, R22 ;  /* 0x0000001600167308 */ /* 0x000e220000000800 */
[----:B------:R-:W-:Y:S02]  /*3040*/  SHF.L.U32 R8, R8, 0x17, RZ ;  /* 0x0000001708087819 */ /* 0x000fe400000006ff */
[----:B------:R-:W-:-:S04]  /*3050*/  FFMA R20, R71, 1.4426950216293334961, -R20 ;  /* 0x3fb8aa3b47147823 */ /* 0x000fc80000000814 */
[----:B------:R-:W-:Y:S01]  /*3060*/  FFMA R71, R71, 1.925963033500011079e-08, R20 ;  /* 0x32a5706047477823 */ /* 0x000fe20000000014 */
[----:B------:R-:W-:-:S05]  /*3070*/  FMNMX R20, R29, R21, !PT ;  /* 0x000000151d147209 */ /* 0x000fca0007800000 */
[----:B------:R-:W1:Y:S01]  /*3080*/  MUFU.EX2 R71, R71 ;  /* 0x0000004700477308 */ /* 0x000e620000000800 */
[----:B------:R-:W-:Y:S01]  /*3090*/  FADD R21, R21, -R20 ;  /* 0x8000001415157221 */ /* 0x000fe20000000000 */
[----:B0-----:R-:W-:-:S03]  /*30a0*/  FMUL R23, R23, R22 ;  /* 0x0000001617177220 */ /* 0x001fc60000400000 */
[----:B------:R-:W-:-:S04]  /*30b0*/  FFMA.SAT R22, R21, R16, 0.5 ;  /* 0x3f00000015167423 */ /* 0x000fc80000002010 */
[----:B------:R-:W-:-:S04]  /*30c0*/  FFMA.RM R22, R22, R17, 12582913 ;  /* 0x4b40000116167423 */ /* 0x000fc80000004011 */
[----:B------:R-:W-:Y:S01]  /*30d0*/  FADD R52, R22, -12583039 ;  /* 0xcb40007f16347421 */ /* 0x000fe20000000000 */
[----:B-1----:R-:W-:-:S03]  /*30e0*/  FMUL R8, R8, R71 ;  /* 0x0000004708087220 */ /* 0x002fc60000400000 */
[----:B------:R-:W-:Y:S01]  /*30f0*/  FFMA R52, R21, 1.4426950216293334961, -R52 ;  /* 0x3fb8aa3b15347823 */ /* 0x000fe20000000834 */
[----:B------:R-:W-:Y:S01]  /*3100*/  FFMA R8, RZ, R23, R8 ;  /* 0x00000017ff087223 */ /* 0x000fe20000000008 */
[----:B------:R-:W-:Y:S02]  /*3110*/  FADD R23, R29, -R20 ;  /* 0x800000141d177221 */ /* 0x000fe40000000000 */
[----:B------:R-:W-:Y:S01]  /*3120*/  FFMA R52, R21, 1.925963033500011079e-08, R52 ;  /* 0x32a5706015347823 */ /* 0x000fe20000000034 */
[----:B------:R-:W-:Y:S01]  /*3130*/  SHF.L.U32 R21, R22, 0x17, RZ ;  /* 0x0000001716157819 */ /* 0x000fe200000006ff */
[----:B------:R-:W-:-:S04]  /*3140*/  FFMA.SAT R22, R23, R16, 0.5 ;  /* 0x3f00000017167423 */ /* 0x000fc80000002010 */
[----:B------:R-:W0:Y:S01]  /*3150*/  MUFU.EX2 R52, R52 ;  /* 0x0000003400347308 */ /* 0x000e220000000800 */
[----:B------:R-:W-:-:S04]  /*3160*/  FFMA.RM R22, R22, R17, 12582913 ;  /* 0x4b40000116167423 */ /* 0x000fc80000004011 */
[C---:B------:R-:W-:Y:S01]  /*3170*/  FADD R64, R22.reuse, -12583039 ;  /* 0xcb40007f16407421 */ /* 0x040fe20000000000 */
[----:B------:R-:W-:-:S03]  /*3180*/  SHF.L.U32 R22, R22, 0x17, RZ ;  /* 0x0000001716167819 */ /* 0x000fc600000006ff */
        /* <DEDUP_REMOVED lines=9> */
[----:B------:R-:W-:-:S04]  /*3220*/  FFMA.SAT R20, R23, R16, 0.5 ;  /* 0x3f00000017147423 */ /* 0x000fc80000002010 */
[----:B------:R-:W-:-:S04]  /*3230*/  FFMA.RM R20, R20, R17, 12582913 ;  /* 0x4b40000114147423 */ /* 0x000fc80000004011 */
[----:B------:R-:W-:-:S04]  /*3240*/  FADD R22, R20, -12583039 ;  /* 0xcb40007f14167421 */ /* 0x000fc80000000000 */
[----:B------:R-:W-:-:S04]  /*3250*/  FFMA R22, R23, 1.4426950216293334961, -R22 ;  /* 0x3fb8aa3b17167823 */ /* 0x000fc80000000816 */
[----:B------:R-:W-:Y:S01]  /*3260*/  FFMA R22, R23, 1.925963033500011079e-08, R22 ;  /* 0x32a5706017167823 */ /* 0x000fe20000000016 */
[----:B------:R-:W-:Y:S01]  /*3270*/  SHF.L.U32 R23, R20, 0x17, RZ ;  /* 0x0000001714177819 */ /* 0x000fe200000006ff */
[----:B------:R-:W-:-:S04]  /*3280*/  FFMA.SAT R20, R71, R16, 0.5 ;  /* 0x3f00000047147423 */ /* 0x000fc80000002010 */
[----:B------:R-:W-:Y:S01]  /*3290*/  FFMA.RM R20, R20, R17, 12582913 ;  /* 0x4b40000114147423 */ /* 0x000fe20000004011 */
[----:B------:R-:W0:Y:S03]  /*32a0*/  MUFU.EX2 R22, R22 ;  /* 0x0000001600167308 */ /* 0x000e260000000800 */
        /* <DEDUP_REMOVED lines=9> */
[----:B------:R-:W-:-:S04]  /*3340*/  FADD R21, R21, -R8 ;  /* 0x8000000815157221 */ /* 0x000fc80000000000 */
[----:B------:R-:W-:-:S04]  /*3350*/  FFMA.SAT R20, R21, R16, 0.5 ;  /* 0x3f00000015147423 */ /* 0x000fc80000002010 */
[----:B------:R-:W-:-:S04]  /*3360*/  FFMA.RM R20, R20, R17, 12582913 ;  /* 0x4b40000114147423 */ /* 0x000fc80000004011 */
[C---:B------:R-:W-:Y:S01]  /*3370*/  FADD R22, R20.reuse, -12583039 ;  /* 0xcb40007f14167421 */ /* 0x040fe20000000000 */
[----:B------:R-:W-:-:S03]  /*3380*/  SHF.L.U32 R20, R20, 0x17, RZ ;  /* 0x0000001714147819 */ /* 0x000fc600000006ff */
[----:B------:R-:W-:-:S04]  /*3390*/  FFMA R22, R21, 1.4426950216293334961, -R22 ;  /* 0x3fb8aa3b15167823 */ /* 0x000fc80000000816 */
[----:B------:R-:W-:-:S04]  /*33a0*/  FFMA R22, R21, 1.925963033500011079e-08, R22 ;  /* 0x32a5706015167823 */ /* 0x000fc80000000016 */
[----:B------:R-:W0:Y:S02]  /*33b0*/  MUFU.EX2 R21, R22 ;  /* 0x0000001600157308 */ /* 0x000e240000000800 */
[----:B0-----:R-:W-:Y:S01]  /*33c0*/  FMUL R20, R20, R21 ;  /* 0x0000001514147220 */ /* 0x001fe20000400000 */
        /* <DEDUP_REMOVED lines=8> */
[----:B0-----:R-:W-:-:S04]  /*3450*/  FMUL R52, R52, R21 ;  /* 0x0000001534347220 */ /* 0x001fc80000400000 */
        /* <DEDUP_REMOVED lines=20> */
[----:B------:R-:W-:-:S03]  /*35a0*/  FMNMX R21, R9, R20, !PT ;  /* 0x0000001409157209 */ /* 0x000fc60007800000 */
[----:B------:R-:W-:Y:S02]  /*35b0*/  FFMA R8, R23, R8, R52 ;  /* 0x0000000817087223 */ /* 0x000fe40000000034 */
        /* <DEDUP_REMOVED lines=47> */
[----:B------:R0:W1:Y:S02]  /*38b0*/  MUFU.EX2 R23, R22 ;  /* 0x0000001600177308 */ /* 0x0000640000000800 */
[----:B0-----:R-:W0:Y:S01]  /*38c0*/  SHFL.DOWN PT, R22, R8, 0x1, 0x181f ;  /* 0x08381f0008167f89 */ /* 0x001e2200000e0000 */
[----:B-1----:R-:W-:Y:S01]  /*38d0*/  FMUL R20, R20, R23 ;  /* 0x0000001714147220 */ /* 0x002fe20000400000 */
[----:B------:R-:W-:-:S04]  /*38e0*/  FADD R23, R48, -R8 ;  /* 0x8000000830177221 */ /* 0x000fc80000000000 */
[----:B------:R-:W-:-:S04]  /*38f0*/  FFMA.SAT R52, R23, R16, 0.5 ;  /* 0x3f00000017347423 */ /* 0x000fc80000002010 */
[----:B------:R-:W-:-:S04]  /*3900*/  FFMA.RM R52, R52, R17, 12582913 ;  /* 0x4b40000134347423 */ /* 0x000fc80000004011 */
[C---:B------:R-:W-:Y:S01]  /*3910*/  FADD R64, R52.reuse, -12583039 ;  /* 0xcb40007f34407421 */ /* 0x040fe20000000000 */
[----:B------:R-:W-:-:S03]  /*3920*/  SHF.L.U32 R52, R52, 0x17, RZ ;  /* 0x0000001734347819 */ /* 0x000fc600000006ff */
[----:B------:R-:W-:-:S04]  /*3930*/  FFMA R64, R23, 1.4426950216293334961, -R64 ;  /* 0x3fb8aa3b17407823 */ /* 0x000fc80000000840 */
[----:B------:R-:W-:-:S04]  /*3940*/  FFMA R64, R23, 1.925963033500011079e-08, R64 ;  /* 0x32a5706017407823 */ /* 0x000fc80000000040 */
[----:B------:R-:W1:Y:S02]  /*3950*/  MUFU.EX2 R23, R64 ;  /* 0x0000004000177308 */ /* 0x000e640000000800 */
[----:B-1----:R-:W-:-:S04]  /*3960*/  FMUL R52, R52, R23 ;  /* 0x0000001734347220 */ /* 0x002fc80000400000 */
[----:B------:R-:W-:Y:S01]  /*3970*/  FFMA R20, R21, R20, R52 ;  /* 0x0000001415147223 */ /* 0x000fe20000000034 */
[----:B0-----:R-:W-:-:S05]  /*3980*/  FMNMX R21, R8, R22, !PT ;  /* 0x0000001608157209 */ /* 0x001fca0007800000 */
[--C-:B------:R-:W-:Y:S01]  /*3990*/  FADD R23, R8, -R21.reuse ;  /* 0x8000001508177221 */ /* 0x100fe20000000000 */
[----:B------:R-:W-:-:S03]  /*39a0*/  FADD R71, R22, -R21 ;  /* 0x8000001516477221 */ /* 0x000fc60000000000 */
[-C--:B------:R-:W-:Y:S01]  /*39b0*/  FFMA.SAT R52, R23, R16.reuse, 0.5 ;  /* 0x3f00000017347423 */ /* 0x080fe20000002010 */
[----:B------:R-:W-:-:S03]  /*39c0*/  FFMA.SAT R8, R71, R16, 0.5 ;  /* 0x3f00000047087423 */ /* 0x000fc60000002010 */
[-C--:B------:R-:W-:Y:S01]  /*39d0*/  FFMA.RM R52, R52, R17.reuse, 12582913 ;  /* 0x4b40000134347423 */ /* 0x080fe20000004011 */
[----:B------:R-:W-:-:S03]  /*39e0*/  FFMA.RM R8, R8, R17, 12582913 ;  /* 0x4b40000108087423 */ /* 0x000fc60000004011 */
[----:B------:R-:W-:Y:S01]  /*39f0*/  FADD R66, R52, -12583039 ;  /* 0xcb40007f34427421 */ /* 0x000fe20000000000 */
[C---:B------:R-:W-:Y:S01]  /*3a00*/  FADD R22, R8.reuse, -12583039 ;  /* 0xcb40007f08167421 */ /* 0x040fe20000000000 */
[----:B------:R-:W-:Y:S02]  /*3a10*/  SHF.L.U32 R8, R8, 0x17, RZ ;  /* 0x0000001708087819 */ /* 0x000fe400000006ff */
[----:B------:R-:W-:Y:S01]  /*3a20*/  FFMA R66, R23, 1.4426950216293334961, -R66 ;  /* 0x3fb8aa3b17427823 */ /* 0x000fe20000000842 */
[----:B------:R-:W-:-:S03]  /*3a30*/  FFMA R22, R71, 1.4426950216293334961, -R22 ;  /* 0x3fb8aa3b47167823 */ /* 0x000fc60000000816 */
[----:B------:R-:W-:Y:S01]  /*3a40*/  FFMA R66, R23, 1.925963033500011079e-08, R66 ;  /* 0x32a5706017427823 */ /* 0x000fe20000000042 */
[----:B------:R-:W-:Y:S01]  /*3a50*/  SHF.L.U32 R23, R52, 0x17, RZ ;  /* 0x0000001734177819 */ /* 0x000fe200000006ff */
[----:B------:R-:W-:Y:S02]  /*3a60*/  FFMA R71, R71, 1.925963033500011079e-08, R22 ;  /* 0x32a5706047477823 */ /* 0x000fe40000000016 */
[----:B------:R-:W0:Y:S02]  /*3a70*/  SHFL.DOWN PT, R22, R20, 0x1, 0x181f ;  /* 0x08381f0014167f89 */ /* 0x000e2400000e0000 */
[----:B------:R-:W1:Y:S08]  /*3a80*/  MUFU.EX2 R66, R66 ;  /* 0x0000004200427308 */ /* 0x000e700000000800 */
[----:B------:R-:W2:Y:S01]  /*3a90*/  MUFU.EX2 R71, R71 ;  /* 0x0000004700477308 */ /* 0x000ea20000000800 */
[----:B-1----:R-:W-:-:S04]  /*3aa0*/  FMUL R23, R23, R66 ;  /* 0x0000004217177220 */ /* 0x002fc80000400000 */
[----:B------:R-:W-:Y:S02]  /*3ab0*/  FMUL R75, R20, R23 ;  /* 0x00000017144b7220 */ /* 0x000fe40000400000 */
[----:B------:R-:W1:Y:S01]  /*3ac0*/  SHFL.DOWN PT, R23, R21, 0x2, 0x181f ;  /* 0x08581f0015177f89 */ /* 0x000e6200000e0000 */
[----:B--2---:R-:W-:-:S04]  /*3ad0*/  FMUL R73, R8, R71 ;  /* 0x0000004708497220 */ /* 0x004fc80000400000 */
[----:B0-----:R-:W-:Y:S01]  /*3ae0*/  FFMA R22, R22, R73, R75 ;  /* 0x0000004916167223 */ /* 0x001fe2000000004b */
[----:B-1----:R-:W-:-:S05]  /*3af0*/  FMNMX R8, R21, R23, !PT ;  /* 0x0000001715087209 */ /* 0x002fca0007800000 */
[--C-:B------:R-:W-:Y:S01]  /*3b00*/  FADD R73, R21, -R8.reuse ;  /* 0x8000000815497221 */ /* 0x100fe20000000000 */
[----:B------:R-:W-:-:S03]  /*3b10*/  FADD R23, R23, -R8 ;  /* 0x8000000817177221 */ /* 0x000fc60000000000 */
[-C--:B------:R-:W-:Y:S01]  /*3b20*/  FFMA.SAT R52, R73, R16.reuse, 0.5 ;  /* 0x3f00000049347423 */ /* 0x080fe20000002010 */
[----:B------:R-:W-:-:S03]  /*3b30*/  FFMA.SAT R20, R23, R16, 0.5 ;  /* 0x3f00000017147423 */ /* 0x000fc60000002010 */
[-C--:B------:R-:W-:Y:S01]  /*3b40*/  FFMA.RM R52, R52, R17.reuse, 12582913 ;  /* 0x4b40000134347423 */ /* 0x080fe20000004011 */
[----:B------:R-:W-:-:S03]  /*3b50*/  FFMA.RM R20, R20, R17, 12582913 ;  /* 0x4b40000114147423 */ /* 0x000fc60000004011 */
[C---:B------:R-:W-:Y:S01]  /*3b60*/  FADD R64, R52.reuse, -12583039 ;  /* 0xcb40007f34407421 */ /* 0x040fe20000000000 */
[----:B------:R-:W-:-:S03]  /*3b70*/  SHF.L.U32 R52, R52, 0x17, RZ ;  /* 0x0000001734347819 */ /* 0x000fc600000006ff */
[----:B------:R-:W-:-:S04]  /*3b80*/  FFMA R64, R73, 1.4426950216293334961, -R64 ;  /* 0x3fb8aa3b49407823 */ /* 0x000fc80000000840 */
[----:B------:R-:W-:-:S04]  /*3b90*/  FFMA R64, R73, 1.925963033500011079e-08, R64 ;  /* 0x32a5706049407823 */ /* 0x000fc80000000040 */
[----:B------:R-:W0:Y:S02]  /*3ba0*/  MUFU.EX2 R71, R64 ;  /* 0x0000004000477308 */ /* 0x000e240000000800 */
[----:B0-----:R-:W-:Y:S01]  /*3bb0*/  FMUL R21, R52, R71 ;  /* 0x0000004734157220 */ /* 0x001fe20000400000 */
[C---:B------:R-:W-:Y:S01]  /*3bc0*/  FADD R52, R20.reuse, -12583039 ;  /* 0xcb40007f14347421 */ /* 0x040fe20000000000 */
[----:B------:R-:W-:Y:S02]  /*3bd0*/  SHF.L.U32 R20, R20, 0x17, RZ ;  /* 0x0000001714147819 */ /* 0x000fe400000006ff */
[----:B------:R-:W-:Y:S01]  /*3be0*/  FMUL R64, R22, R21 ;  /* 0x0000001516407220 */ /* 0x000fe20000400000 */
[C---:B------:R-:W-:Y:S01]  /*3bf0*/  FFMA R52, R23.reuse, 1.4426950216293334961, -R52 ;  /* 0x3fb8aa3b17347823 */ /* 0x040fe20000000834 */
[----:B------:R-:W0:Y:S03]  /*3c00*/  SHFL.DOWN PT, R21, R22, 0x2, 0x181f ;  /* 0x08581f0016157f89 */ /* 0x000e2600000e0000 */
[----:B------:R-:W-:-:S04]  /*3c10*/  FFMA R52, R23, 1.925963033500011079e-08, R52 ;  /* 0x32a5706017347823 */ /* 0x000fc80000000034 */
[----:B------:R-:W1:Y:S02]  /*3c20*/  MUFU.EX2 R23, R52 ;  /* 0x0000003400177308 */ /* 0x000e640000000800 */
[----:B-1----:R-:W-:Y:S02]  /*3c30*/  FMUL R20, R20, R23 ;  /* 0x0000001714147220 */ /* 0x002fe40000400000 */
[----:B------:R-:W1:Y:S02]  /*3c40*/  SHFL.DOWN PT, R23, R8, 0x4, 0x181f ;  /* 0x08981f0008177f89 */ /* 0x000e6400000e0000 */
        /* <DEDUP_REMOVED lines=9> */
[----:B------:R-:W-:Y:S01]  /*3ce0*/  SHF.L.U32 R64, R64, 0x17, RZ ;  /* 0x0000001740407819 */ /* 0x000fe200000006ff */
[C---:B------:R-:W-:Y:S01]  /*3cf0*/  FADD R22, R8.reuse, -12583039 ;  /* 0xcb40007f08167421 */ /* 0x040fe20000000000 */
[----:B------:R-:W-:Y:S01]  /*3d00*/  SHF.L.U32 R8, R8, 0x17, RZ ;  /* 0x0000001708087819 */ /* 0x000fe200000006ff */
[----:B------:R-:W-:Y:S02]  /*3d10*/  FFMA R52, R71, 1.4426950216293334961, -R52 ;  /* 0x3fb8aa3b47347823 */ /* 0x000fe40000000834 */
[----:B------:R-:W-:Y:S02]  /*3d20*/  FFMA R22, R23, 1.4426950216293334961, -R22 ;  /* 0x3fb8aa3b17167823 */ /* 0x000fe40000000816 */
[----:B------:R-:W-:Y:S02]  /*3d30*/  FFMA R52, R71, 1.925963033500011079e-08, R52 ;  /* 0x32a5706047347823 */ /* 0x000fe40000000034 */
[----:B------:R-:W-:-:S02]  /*3d40*/  FFMA R22, R23, 1.925963033500011079e-08, R22 ;  /* 0x32a5706017167823 */ /* 0x000fc40000000016 */
[----:B------:R-:W0:Y:S08]  /*3d50*/  MUFU.EX2 R71, R52 ;  /* 0x0000003400477308 */ /* 0x000e300000000800 */
[----:B------:R-:W1:Y:S01]  /*3d60*/  MUFU.EX2 R23, R22 ;  /* 0x0000001600177308 */ /* 0x000e620000000800 */
[----:B0-----:R-:W-:-:S04]  /*3d70*/  FMUL R64, R64, R71 ;  /* 0x0000004740407220 */ /* 0x001fc80000400000 */
[----:B------:R-:W-:Y:S02]  /*3d80*/  FMUL R64, R21, R64 ;  /* 0x0000004015407220 */ /* 0x000fe40000400000 */
[----:B------:R-:W0:Y:S01]  /*3d90*/  SHFL.DOWN PT, R21, R21, 0x4, 0x181f ;  /* 0x08981f0015157f89 */ /* 0x000e2200000e0000 */
[----:B-1----:R-:W-:-:S04]  /*3da0*/  FMUL R8, R8, R23 ;  /* 0x0000001708087220 */ /* 0x002fc80000400000 */
[----:B0-----:R-:W-:Y:S01]  /*3db0*/  FFMA R8, R21, R8, R64 ;  /* 0x0000000815087223 */ /* 0x001fe20000000040 */
[----:B------:R-:W-:Y:S06]  /*3dc0*/  @P0 BRA `(.L_x_3) ;  /* 0x0000000000d80947 */ /* 0x000fec0003800000 */
[----:B------:R-:W0:Y:S02]  /*3dd0*/  LDS R22, [R6+UR9+0x8000] ;  /* 0x0080000906167984 */ /* 0x000e240008000800 */
[----:B0-----:R-:W-:-:S05]  /*3de0*/  FMNMX R21, R18, R22, !PT ;  /* 0x0000001612157209 */ /* 0x001fca0007800000 */
[----:B------:R-:W-:Y:S01]  /*3df0*/  FADD R23, R18, -R21 ;  /* 0x8000001512177221 */ /* 0x000fe20000000000 */
[----:B------:R-:W-:Y:S03]  /*3e00*/  STS [R6+UR9+0x8000], R21 ;  /* 0x0080001506007988 */ /* 0x000fe60008000809 */
[----:B------:R-:W-:-:S04]  /*3e10*/  FFMA.SAT R18, R23, R16, 0.5 ;  /* 0x3f00000017127423 */ /* 0x000fc80000002010 */
[----:B------:R-:W-:-:S04]  /*3e20*/  FFMA.RM R18, R18, R17, 12582913 ;  /* 0x4b40000112127423 */ /* 0x000fc80000004011 */
[C---:B------:R-:W-:Y:S01]  /*3e30*/  FADD R52, R18.reuse, -12583039 ;  /* 0xcb40007f12347421 */ /* 0x040fe20000000000 */
[----:B------:R-:W-:-:S03]  /*3e40*/  SHF.L.U32 R18, R18, 0x17, RZ ;  /* 0x0000001712127819 */ /* 0x000fc600000006ff */
[----:B------:R-:W-:-:S04]  /*3e50*/  FFMA R52, R23, 1.4426950216293334961, -R52 ;  /* 0x3fb8aa3b17347823 */ /* 0x000fc80000000834 */
[----:B------:R-:W-:Y:S01]  /*3e60*/  FFMA R52, R23, 1.925963033500011079e-08, R52 ;  /* 0x32a5706017347823 */ /* 0x000fe20000000034 */
[----:B------:R-:W-:-:S03]  /*3e70*/  FADD R23, R22, -R21 ;  /* 0x8000001516177221 */ /* 0x000fc60000000000 */
[----:B------:R-:W0:Y:S02]  /*3e80*/  MUFU.EX2 R71, R52 ;  /* 0x0000003400477308 */ /* 0x000e240000000800 */
[----:B0-----:R-:W-:Y:S01]  /*3e90*/  FMUL R22, R18, R71 ;  /* 0x0000004712167220 */ /* 0x001fe20000400000 */
[----:B------:R-:W-:-:S03]  /*3ea0*/  FFMA.SAT R18, R23, R16, 0.5 ;  /* 0x3f00000017127423 */ /* 0x000fc60000002010 */
[----:B------:R-:W-:Y:S01]  /*3eb0*/  FMUL R19, R19, R22 ;  /* 0x0000001613137220 */ /* 0x000fe20000400000 */
[----:B------:R-:W-:-:S04]  /*3ec0*/  FFMA.RM R18, R18, R17, 12582913 ;  /* 0x4b40000112127423 */ /* 0x000fc80000004011 */
[C---:B------:R-:W-:Y:S01]  /*3ed0*/  FADD R22, R18.reuse, -12583039 ;  /* 0xcb40007f12167421 */ /* 0x040fe20000000000 */
[----:B------:R-:W-:-:S03]  /*3ee0*/  SHF.L.U32 R18, R18, 0x17, RZ ;  /* 0x0000001712127819 */ /* 0x000fc600000006ff */
[----:B------:R-:W-:-:S04]  /*3ef0*/  FFMA R22, R23, 1.4426950216293334961, -R22 ;  /* 0x3fb8aa3b17167823 */ /* 0x000fc80000000816 */
[----:B------:R-:W-:Y:S02]  /*3f00*/  FFMA R23, R23, 1.925963033500011079e-08, R22 ;  /* 0x32a5706017177823 */ /* 0x000fe40000000016 */
[----:B------:R-:W0:Y:S04]  /*3f10*/  LDS R22, [R6+UR9+0x8100] ;  /* 0x0081000906167984 */ /* 0x000e280008000800 */
[----:B------:R-:W1:Y:S02]  /*3f20*/  MUFU.EX2 R23, R23 ;  /* 0x0000001700177308 */ /* 0x000e640000000800 */
[----:B-1----:R-:W-:Y:S02]  /*3f30*/  FMUL R73, R18, R23 ;  /* 0x0000001712497220 */ /* 0x002fe40000400000 */
[----:B------:R-:W1:Y:S04]  /*3f40*/  LDS R18, [R6+UR9+0x8010] ;  /* 0x0080100906127984 */ /* 0x000e680008000800 */
[----:B------:R2:W-:Y:S01]  /*3f50*/  STS [R6+UR9+0x8200], R73 ;  /* 0x0082004906007988 */ /* 0x0005e20008000809 */
[----:B0-----:R-:W-:-:S05]  /*3f60*/  FFMA R75, R22, R73, R19 ;  /* 0x00000049164b7223 */ /* 0x001fca0000000013 */
[----:B------:R-:W-:Y:S01]  /*3f70*/  STS [R6+UR9+0x8100], R75 ;  /* 0x0081004b06007988 */ /* 0x000fe20008000809 */
[----:B-1----:R-:W-:-:S05]  /*3f80*/  FMNMX R19, R20, R18, !PT ;  /* 0x0000001214137209 */ /* 0x002fca0007800000 */
        /* <DEDUP_REMOVED lines=8> */
[----:B------:R-:W-:-:S04]  /*4010*/  FADD R71, R18, -R19 ;  /* 0x8000001312477221 */ /* 0x000fc80000000000 */
[----:B------:R-:W-:Y:S01]  /*4020*/  FFMA.SAT R18, R71, R16, 0.5 ;  /* 0x3f00000047127423 */ /* 0x000fe20000002010 */
[----:B------:R-:W0:Y:S03]  /*4030*/  MUFU.EX2 R22, R22 ;  /* 0x0000001600167308 */ /* 0x000e260000000800 */
[----:B------:R-:W-:-:S04]  /*4040*/  FFMA.RM R18, R18, R17, 12582913 ;  /* 0x4b40000112127423 */ /* 0x000fc80000004011 */
[C---:B------:R-:W-:Y:S01]  /*4050*/  FADD R20, R18.reuse, -12583039 ;  /* 0xcb40007f12147421 */ /* 0x040fe20000000000 */
[----:B------:R-:W-:-:S03]  /*4060*/  SHF.L.U32 R18, R18, 0x17, RZ ;  /* 0x0000001712127819 */ /* 0x000fc600000006ff */
[----:B------:R-:W-:-:S04]  /*4070*/  FFMA R20, R71, 1.4426950216293334961, -R20 ;  /* 0x3fb8aa3b47147823 */ /* 0x000fc80000000814 */
[----:B------:R-:W-:Y:S02]  /*4080*/  FFMA R71, R71, 1.925963033500011079e-08, R20 ;  /* 0x32a5706047477823 */ /* 0x000fe40000000014 */
[----:B------:R-:W1:Y:S01]  /*4090*/  LDS R20, [R6+UR9+0x8110] ;  /* 0x0081100906147984 */ /* 0x000e620008000800 */
[----:B0-----:R-:W-:-:S03]  /*40a0*/  FMUL R23, R23, R22 ;  /* 0x0000001617177220 */ /* 0x001fc60000400000 */
[----:B------:R-:W2:Y:S01]  /*40b0*/  MUFU.EX2 R71, R71 ;  /* 0x0000004700477308 */ /* 0x000ea20000000800 */
[----:B------:R-:W-:Y:S01]  /*40c0*/  FMUL R23, R8, R23 ;  /* 0x0000001708177220 */ /* 0x000fe20000400000 */
[----:B--2---:R-:W-:Y:S01]  /*40d0*/  FMUL R73, R18, R71 ;  /* 0x0000004712497220 */ /* 0x004fe20000400000 */
[----:B------:R-:W-:-:S04]  /*40e0*/  MOV R18, R21 ;  /* 0x0000001500127202 */ /* 0x000fc80000000f00 */
[----:B------:R0:W-:Y:S01]  /*40f0*/  STS [R6+UR9+0x8210], R73 ;  /* 0x0082104906007988 */ /* 0x0001e20008000809 */
[----:B-1----:R-:W-:Y:S01]  /*4100*/  FFMA R23, R20, R73, R23 ;  /* 0x0000004914177223 */ /* 0x002fe20000000017 */
[----:B------:R-:W-:-:S04]  /*4110*/  MOV R20, R19 ;  /* 0x0000001300147202 */ /* 0x000fc80000000f00 */
[----:B------:R0:W-:Y:S03]  /*4120*/  STS [R6+UR9+0x8110], R23 ;  /* 0x0081101706007988 */ /* 0x0001e60008000809 */
.L_x_3:
[----:B------:R-:W-:Y:S05]  /*4130*/  BSYNC.RECONVERGENT B0 ;  /* 0x0000000000007941 */ /* 0x000fea0003800200 */
.L_x_2:
[----:B------:R-:W1:Y:S01]  /*4140*/  SHFL.IDX PT, R77, R18, RZ, 0x181f ;  /* 0x00181fff124d7589 */ /* 0x000e6200000e0000 */
[----:B------:R-:W2:Y:S03]  /*4150*/  LDCU.64 UR14, c[0x0][0x390] ;  /* 0x00007200ff0e77ac */ /* 0x000ea60008000a00 */
[----:B------:R-:W3:Y:S01]  /*4160*/  SHFL.IDX PT, R19, R20, RZ, 0x181f ;  /* 0x00181fff14137589 */ /* 0x000ee200000e0000 */
[----:B------:R-:W-:Y:S01]  /*4170*/  UMOV UR5, URZ ;  /* 0x000000ff00057c82 */ /* 0x000fe20008000000 */
[--C-:B-1----:R-:W-:Y:S01]  /*4180*/  FADD R21, R60, -R77.reuse ;  /* 0x8000004d3c157221 */ /* 0x102fe20000000000 */
[--C-:B0-----:R-:W-:Y:S01]  /*4190*/  FADD R23, R56, -R77.reuse ;  /* 0x8000004d38177221 */ /* 0x101fe20000000000 */
[--C-:B------:R-:W-:Y:S01]  /*41a0*/  FADD R25, R25, -R77.reuse ;  /* 0x8000004d19197221 */ /* 0x100fe20000000000 */
[--C-:B------:R-:W-:Y:S01]  /*41b0*/  FADD R71, R26, -R77.reuse ;  /* 0x8000004d1a477221 */ /* 0x100fe20000000000 */
[-C--:B------:R-:W-:Y:S01]  /*41c0*/  FFMA.SAT R8, R21, R16.reuse, 0.5 ;  /* 0x3f00000015087423 */ /* 0x080fe20000002010 */
[-C--:B------:R-:W-:Y:S01]  /*41d0*/  FFMA.SAT R26, R23, R16.reuse, 0.5 ;  /* 0x3f000000171a7423 */ /* 0x080fe20000002010 */
[----:B------:R-:W-:Y:S01]  /*41e0*/  FADD R75, R28, -R77 ;  /* 0x8000004d1c4b7221 */ /* 0x000fe20000000000 */
[--C-:B---3--:R-:W-:Y:S01]  /*41f0*/  FADD R58, R58, -R19.reuse ;  /* 0x800000133a3a7221 */ /* 0x108fe20000000000 */
[-C--:B------:R-:W-:Y:S01]  /*4200*/  FFMA.RM R8, R8, R17.reuse, 12582913 ;  /* 0x4b40000108087423 */ /* 0x080fe20000004011 */
[-C--:B------:R-:W-:Y:S01]  /*4210*/  FFMA.RM R26, R26, R17.reuse, 12582913 ;  /* 0x4b4000011a1a7423 */ /* 0x080fe20000004011 */
[--C-:B------:R-:W-:Y:S01]  /*4220*/  FADD R29, R29, -R19.reuse ;  /* 0x800000131d1d7221 */ /* 0x100fe20000000000 */
[--C-:B------:R-:W-:Y:S01]  /*4230*/  FADD R30, R30, -R19.reuse ;  /* 0x800000131e1e7221 */ /* 0x100fe20000000000 */
[----:B------:R-:W-:Y:S01]  /*4240*/  FADD R18, R8, -12583039 ;  /* 0xcb40007f08127421 */ /* 0x000fe20000000000 */
[----:B------:R-:W-:Y:S01]  /*4250*/  FADD R20, R26, -12583039 ;  /* 0xcb40007f1a147421 */ /* 0x000fe20000000000 */
[--C-:B------:R-:W-:Y:S01]  /*4260*/  FADD R54, R54, -R19.reuse ;  /* 0x8000001336367221 */ /* 0x100fe20000000000 */
[--C-:B------:R-:W-:Y:S01]  /*4270*/  FADD R27, R27, -R19.reuse ;  /* 0x800000131b1b7221 */ /* 0x100fe20000000000 */
[----:B------:R-:W-:Y:S01]  /*4280*/  FFMA R18, R21, 1.4426950216293334961, -R18 ;  /* 0x3fb8aa3b15127823 */ /* 0x000fe20000000812 */
[----:B------:R-:W-:Y:S01]  /*4290*/  FFMA R20, R23, 1.4426950216293334961, -R20 ;  /* 0x3fb8aa3b17147823 */ /* 0x000fe20000000814 */
[--C-:B------:R-:W-:Y:S01]  /*42a0*/  FADD R9, R9, -R19.reuse ;  /* 0x8000001309097221 */ /* 0x100fe20000000000 */
[--C-:B------:R-:W-:Y:S01]  /*42b0*/  FADD R24, R24, -R19.reuse ;  /* 0x8000001318187221 */ /* 0x100fe20000000000 */
[----:B------:R-:W-:Y:S01]  /*42c0*/  FFMA R28, R21, 1.925963033500011079e-08, R18 ;  /* 0x32a57060151c7823 */ /* 0x000fe20000000012 */
[-C--:B------:R-:W-:Y:S01]  /*42d0*/  FFMA.SAT R18, R25, R16.reuse, 0.5 ;  /* 0x3f00000019127423 */ /* 0x080fe20000002010 */
[----:B------:R-:W-:Y:S01]  /*42e0*/  FADD R19, R48, -R19 ;  /* 0x8000001330137221 */ /* 0x000fe20000000000 */
[--C-:B------:R-:W-:Y:S01]  /*42f0*/  FADD R73, R46, -R77.reuse ;  /* 0x8000004d2e497221 */ /* 0x100fe20000000000 */
[----:B------:R-:W-:Y:S01]  /*4300*/  FFMA R48, R23, 1.925963033500011079e-08, R20 ;  /* 0x32a5706017307823 */ /* 0x000fe20000000014 */
[-C--:B------:R-:W-:Y:S01]  /*4310*/  FFMA.RM R18, R18, R17.reuse, 12582913 ;  /* 0x4b40000112127423 */ /* 0x080fe20000004011 */
[-C--:B------:R-:W-:Y:S01]  /*4320*/  FFMA.SAT R20, R71, R16.reuse, 0.5 ;  /* 0x3f00000047147423 */ /* 0x080fe20000002010 */
[----:B------:R-:W0:Y:S01]  /*4330*/  MUFU.EX2 R28, R28 ;  /* 0x0000001c001c7308 */ /* 0x000e220000000800 */
[--C-:B------:R-:W-:Y:S01]  /*4340*/  FADD R31, R31, -R77.reuse ;  /* 0x8000004d1f1f7221 */ /* 0x100fe20000000000 */
[----:B------:R-:W-:Y:S01]  /*4350*/  FADD R22, R18, -12583039 ;  /* 0xcb40007f12167421 */ /* 0x000fe20000000000 */
[-C--:B------:R-:W-:Y:S01]  /*4360*/  FFMA.RM R21, R20, R17.reuse, 12582913 ;  /* 0x4b40000114157423 */ /* 0x080fe20000004011 */
[----:B------:R-:W-:Y:S01]  /*4370*/  FADD R77, R50, -R77 ;  /* 0x8000004d324d7221 */ /* 0x000fe20000000000 */
[----:B------:R-:W-:Y:S01]  /*4380*/  SHF.L.U32 R18, R18, 0x17, RZ ;  /* 0x0000001712127819 */ /* 0x000fe200000006ff */
[----:B------:R-:W-:Y:S01]  /*4390*/  FFMA R22, R25, 1.4426950216293334961, -R22 ;  /* 0x3fb8aa3b19167823 */ /* 0x000fe20000000816 */
[-C--:B------:R-:W-:Y:S01]  /*43a0*/  FFMA.SAT R52, R27, R16.reuse, 0.5 ;  /* 0x3f0000001b347423 */ /* 0x080fe20000002010 */
[----:B------:R-:W1:Y:S02]  /*43b0*/  MUFU.EX2 R48, R48 ;  /* 0x0000003000307308 */ /* 0x000e640000000800 */
[----:B------:R-:W-:Y:S01]  /*43c0*/  FFMA R46, R25, 1.925963033500011079e-08, R22 ;  /* 0x32a57060192e7823 */ /* 0x000fe20000000016 */
[----:B------:R-:W-:Y:S01]  /*43d0*/  FFMA.SAT R22, R73, R16, 0.5 ;  /* 0x3f00000049167423 */ /* 0x000fe20000002010 */
[----:B------:R-:W-:Y:S01]  /*43e0*/  SHF.L.U32 R25, R8, 0x17, RZ ;  /* 0x0000001708197819 */ /* 0x000fe200000006ff */
[----:B------:R-:W-:-:S02]  /*43f0*/  FFMA.RM R52, R52, R17, 12582913 ;  /* 0x4b40000134347423 */ /* 0x000fc40000004011 */
[-C--:B------:R-:W-:Y:S01]  /*4400*/  FFMA.RM R20, R22, R17.reuse, 12582913 ;  /* 0x4b40000116147423 */ /* 0x080fe20000004011 */
[----:B------:R-:W-:Y:S01]  /*4410*/  FADD R22, R21, -12583039 ;  /* 0xcb40007f15167421 */ /* 0x000fe20000000000 */
[----:B0-----:R-:W-:Y:S01]  /*4420*/  FMUL R8, R25, R28 ;  /* 0x0000001c19087220 */ /* 0x001fe20000400000 */
[----:B------:R-:W-:Y:S01]  /*4430*/  SHF.L.U32 R25, R26, 0x17, RZ ;  /* 0x000000171a197819 */ /* 0x000fe200000006ff */
[----:B------:R-:W-:Y:S01]  /*4440*/  FADD R50, R20, -12583039 ;  /* 0xcb40007f14327421 */ /* 0x000fe20000000000 */
[----:B------:R-:W-:Y:S01]  /*4450*/  FFMA R22, R71, 1.4426950216293334961, -R22 ;  /* 0x3fb8aa3b47167823 */ /* 0x000fe20000000816 */
[-C--:B------:R-:W-:Y:S01]  /*4460*/  FFMA.SAT R28, R77, R16.reuse, 0.5 ;  /* 0x3f0000004d1c7423 */ /* 0x080fe20000002010 */
[----:B------:R-:W0:Y:S01]  /*4470*/  MUFU.EX2 R46, R46 ;  /* 0x0000002e002e7308 */ /* 0x000e220000000800 */
[----:B------:R-:W-:Y:S01]  /*4480*/  FFMA R50, R73, 1.4426950216293334961, -R50 ;  /* 0x3fb8aa3b49327823 */ /* 0x000fe20000000832 */
[----:B------:R-:W-:Y:S01]  /*4490*/  FFMA R71, R71, 1.925963033500011079e-08, R22 ;  /* 0x32a5706047477823 */ /* 0x000fe20000000016 */
[----:B------:R-:W-:Y:S01]  /*44a0*/  FFMA.SAT R22, R75, R16, 0.5 ;  /* 0x3f0000004b167423 */ /* 0x000fe20000002010 */
[----:B-1----:R-:W-:Y:S01]  /*44b0*/  FMUL R26, R25, R48 ;  /* 0x00000030191a7220 */ /* 0x002fe20000400000 */
[----:B------:R-:W-:Y:S01]  /*44c0*/  FFMA R73, R73, 1.925963033500011079e-08, R50 ;  /* 0x32a5706049497823 */ /* 0x000fe20000000032 */
[-C--:B------:R-:W-:Y:S01]  /*44d0*/  FFMA.RM R25, R28, R17.reuse, 12582913 ;  /* 0x4b4000011c197423 */ /* 0x080fe20000004011 */
[-C--:B------:R-:W-:Y:S01]  /*44e0*/  FFMA.RM R22, R22, R17.reuse, 12582913 ;  /* 0x4b40000116167423 */ /* 0x080fe20000004011 */
[----:B------:R-:W1:Y:S01]  /*44f0*/  MUFU.EX2 R71, R71 ;  /* 0x0000004700477308 */ /* 0x000e620000000800 */
[----:B------:R-:W-:Y:S01]  /*4500*/  SHF.L.U32 R48, R21, 0x17, RZ ;  /* 0x0000001715307819 */ /* 0x000fe200000006ff */
[----:B------:R-:W-:Y:S01]  /*4510*/  FADD R28, R25, -12583039 ;  /* 0xcb40007f191c7421 */ /* 0x000fe20000000000 */
[----:B------:R-:W-:Y:S01]  /*4520*/  FADD R50, R22, -12583039 ;  /* 0xcb40007f16327421 */ /* 0x000fe20000000000 */
[----:B------:R-:W-:Y:S01]  /*4530*/  FADD R60, R52, -12583039 ;  /* 0xcb40007f343c7421 */ /* 0x000fe20000000000 */
[----:B------:R-:W-:Y:S01]  /*4540*/  SHF.L.U32 R20, R20, 0x17, RZ ;  /* 0x0000001714147819 */ /* 0x000fe200000006ff */
[----:B------:R-:W-:Y:S01]  /*4550*/  FFMA R28, R77, 1.4426950216293334961, -R28 ;  /* 0x3fb8aa3b4d1c7823 */ /* 0x000fe2000000081c */
[----:B------:R-:W-:Y:S01]  /*4560*/  FFMA R50, R75, 1.4426950216293334961, -R50 ;  /* 0x3fb8aa3b4b327823 */ /* 0x000fe20000000832 */
[----:B------:R-:W-:Y:S01]  /*4570*/  FFMA R60, R27, 1.4426950216293334961, -R60 ;  /* 0x3fb8aa3b1b3c7823 */ /* 0x000fe2000000083c */
[----:B0-----:R-:W-:Y:S01]  /*4580*/  FMUL R18, R18, R46 ;  /* 0x0000002e12127220 */ /* 0x001fe20000400000 */
[----:B------:R-:W-:Y:S01]  /*4590*/  FFMA R77, R77, 1.925963033500011079e-08, R28 ;  /* 0x32a570604d4d7823 */ /* 0x000fe2000000001c */
[----:B------:R-:W-:Y:S01]  /*45a0*/  FFMA R75, R75, 1.925963033500011079e-08, R50 ;  /* 0x32a570604b4b7823 */ /* 0x000fe20000000032 */
[-C--:B------:R-:W-:Y:S01]  /*45b0*/  FFMA.SAT R50, R31, R16.reuse, 0.5 ;  /* 0x3f0000001f327423 */ /* 0x080fe20000002010 */
[-C--:B------:R-:W-:Y:S01]  /*45c0*/  FFMA.SAT R28, R58, R16.reuse, 0.5 ;  /* 0x3f0000003a1c7423 */ /* 0x080fe20000002010 */
[-C--:B------:R-:W-:Y:S01]  /*45d0*/  FFMA.SAT R46, R29, R16.reuse, 0.5 ;  /* 0x3f0000001d2e7423 */ /* 0x080fe20000002010 */
[----:B------:R-:W-:Y:S01]  /*45e0*/  FFMA R27, R27, 1.925963033500011079e-08, R60 ;  /* 0x32a570601b1b7823 */ /* 0x000fe2000000003c */
[-C--:B------:R-:W-:Y:S01]  /*45f0*/  FFMA.RM R23, R50, R17.reuse, 12582913 ;  /* 0x4b40000132177423 */ /* 0x080fe20000004011 */
[-C--:B------:R-:W-:Y:S01]  /*4600*/  FFMA.RM R28, R28, R17.reuse, 12582913 ;  /* 0x4b4000011c1c7423 */ /* 0x080fe20000004011 */
[----:B------:R-:W-:Y:S01]  /*4610*/  FFMA.RM R46, R46, R17, 12582913 ;  /* 0x4b4000012e2e7423 */ /* 0x000fe20000004011 */
[----:B------:R-:W-:Y:S01]  /*4620*/  MUFU.EX2 R77, R77 ;  /* 0x0000004d004d7308 */ /* 0x000fe20000000800 */
[C---:B------:R-:W-:Y:S01]  /*4630*/  FADD R50, R23.reuse, -12583039 ;  /* 0xcb40007f17327421 */ /* 0x040fe20000000000 */
[----:B------:R-:W-:Y:S01]  /*4640*/  SHF.L.U32 R56, R23, 0x17, RZ ;  /* 0x0000001717387819 */ /* 0x000fe200000006ff */
[----:B------:R-:W-:Y:S01]  /*4650*/  FFMA.SAT R60, R19, R16, 0.5 ;  /* 0x3f000000133c7423 */ /* 0x000fe20000002010 */
[----:B------:R-:W-:Y:S01]  /*4660*/  SHF.L.U32 R22, R22, 0x17, RZ ;  /* 0x0000001716167819 */ /* 0x000fe200000006ff */
[----:B------:R-:W-:Y:S01]  /*4670*/  FFMA R50, R31, 1.4426950216293334961, -R50 ;  /* 0x3fb8aa3b1f327823 */ /* 0x000fe20000000832 */
[----:B------:R-:W-:-:S02]  /*4680*/  SHF.L.U32 R52, R52, 0x17, RZ ;  /* 0x0000001734347819 */ /* 0x000fc400000006ff */
[----:B------:R-:W0:Y:S01]  /*4690*/  MUFU.EX2 R73, R73 ;  /* 0x0000004900497308 */ /* 0x000e220000000800 */
[----:B------:R-:W-:Y:S01]  /*46a0*/  FFMA R31, R31, 1.925963033500011079e-08, R50 ;  /* 0x32a570601f1f7823 */ /* 0x000fe20000000032 */
[----:B------:R-:W-:-:S04]  /*46b0*/  FADD R50, R28, -12583039 ;  /* 0xcb40007f1c327421 */ /* 0x000fc80000000000 */
[----:B------:R-:W-:Y:S01]  /*46c0*/  FFMA R21, R58, 1.4426950216293334961, -R50 ;  /* 0x3fb8aa3b3a157823 */ /* 0x000fe20000000832 */
[----:B------:R-:W-:Y:S01]  /*46d0*/  FFMA.SAT R50, R54, R16, 0.5 ;  /* 0x3f00000036327423 */ /* 0x000fe20000002010 */
[----:B------:R-:W3:Y:S02]  /*46e0*/  MUFU.EX2 R31, R31 ;  /* 0x0000001f001f7308 */ /* 0x000ee40000000800 */
[----:B------:R-:W-:Y:S01]  /*46f0*/  FFMA R58, R58, 1.925963033500011079e-08, R21 ;  /* 0x32a570603a3a7823 */ /* 0x000fe20000000015 */
[----:B-1----:R-:W-:Y:S01]  /*4700*/  FMUL R21, R48, R71 ;  /* 0x0000004730157220 */ /* 0x002fe20000400000 */
[----:B------:R-:W-:Y:S01]  /*4710*/  FADD R48, R46, -12583039 ;  /* 0xcb40007f2e307421 */ /* 0x000fe20000000000 */
[----:B------:R-:W-:Y:S01]  /*4720*/  FFMA.RM R50, R50, R17, 12582913 ;  /* 0x4b40000132327423 */ /* 0x000fe20000004011 */
[----:B------:R-:W-:Y:S02]  /*4730*/  SHF.L.U32 R46, R46, 0x17, RZ ;  /* 0x000000172e2e7819 */ /* 0x000fe400000006ff */
[----:B------:R-:W-:Y:S01]  /*4740*/  FFMA R48, R29, 1.4426950216293334961, -R48 ;  /* 0x3fb8aa3b1d307823 */ /* 0x000fe20000000830 */
[----:B------:R-:W-:Y:S01]  /*4750*/  MUFU.EX2 R58, R58 ;  /* 0x0000003a003a7308 */ /* 0x000fe20000000800 */
[----:B0-----:R-:W-:-:S02]  /*4760*/  FMUL R20, R20, R73 ;  /* 0x0000004914147220 */ /* 0x001fc40000400000 */
[----:B------:R-:W-:Y:S01]  /*4770*/  FFMA R29, R29, 1.925963033500011079e-08, R48 ;  /* 0x32a570601d1d7823 */ /* 0x000fe20000000030 */
[-C--:B------:R-:W-:Y:S01]  /*4780*/  FFMA.SAT R48, R30, R16.reuse, 0.5 ;  /* 0x3f0000001e307423 */ /* 0x080fe20000002010 */
[----:B---3--:R-:W-:Y:S01]  /*4790*/  FMUL R23, R56, R31 ;  /* 0x0000001f38177220 */ /* 0x008fe20000400000 */
[----:B------:R-:W-:Y:S02]  /*47a0*/  SHF.L.U32 R56, R25, 0x17, RZ ;  /* 0x0000001719387819 */ /* 0x000fe400000006ff */
[----:B------:R-:W-:Y:S01]  /*47b0*/  FFMA.RM R48, R48, R17, 12582913 ;  /* 0x4b40000130307423 */ /* 0x000fe20000004011 */
[----:B------:R-:W0:Y:S02]  /*47c0*/  MUFU.EX2 R29, R29 ;  /* 0x0000001d001d7308 */ /* 0x000e240000000800 */
[----:B------:R-:W-:Y:S01]  /*47d0*/  FMUL R25, R56, R77 ;  /* 0x0000004d38197220 */ /* 0x000fe20000400000 */
[----:B------:R-:W-:Y:S01]  /*47e0*/  FFMA.SAT R56, R9, R16, 0.5 ;  /* 0x3f00000009387423 */ /* 0x000fe20000002010 */
[----:B------:R-:W-:-:S03]  /*47f0*/  FADD R71, R48, -12583039 ;  /* 0xcb40007f30477421 */ /* 0x000fc60000000000 */
[----:B------:R-:W-:Y:S01]  /*4800*/  FFMA.RM R31, R56, R17, 12582913 ;  /* 0x4b400001381f7423 */ /* 0x000fe20000004011 */
[C---:B------:R-:W-:Y:S01]  /*4810*/  FFMA R71, R30.reuse, 1.4426950216293334961, -R71 ;  /* 0x3fb8aa3b1e477823 */ /* 0x040fe20000000847 */
[----:B------:R-:W1:Y:S02]  /*4820*/  MUFU.EX2 R75, R75 ;  /* 0x0000004b004b7308 */ /* 0x000e640000000800 */
[----:B------:R-:W-:Y:S01]  /*4830*/  FADD R56, R31, -12583039 ;  /* 0xcb40007f1f387421 */ /* 0x000fe20000000000 */
[----:B------:R-:W-:Y:S01]  /*4840*/  FFMA R30, R30, 1.925963033500011079e-08, R71 ;  /* 0x32a570601e1e7823 */ /* 0x000fe20000000047 */
[----:B------:R-:W-:Y:S02]  /*4850*/  FADD R71, R50, -12583039 ;  /* 0xcb40007f32477421 */ /* 0x000fe40000000000 */
[C---:B------:R-:W-:Y:S01]  /*4860*/  FFMA R56, R9.reuse, 1.4426950216293334961, -R56 ;  /* 0x3fb8aa3b09387823 */ /* 0x040fe20000000838 */
[----:B0-----:R-:W-:Y:S01]  /*4870*/  FMUL R29, R46, R29 ;  /* 0x0000001d2e1d7220 */ /* 0x001fe20000400000 */
[----:B------:R-:W-:Y:S01]  /*4880*/  FFMA R71, R54, 1.4426950216293334961, -R71 ;  /* 0x3fb8aa3b36477823 */ /* 0x000fe20000000847 */
[----:B------:R-:W0:Y:S01]  /*4890*/  MUFU.EX2 R30, R30 ;  /* 0x0000001e001e7308 */ /* 0x000e220000000800 */
[----:B------:R-:W-:Y:S01]  /*48a0*/  FFMA R9, R9, 1.925963033500011079e-08, R56 ;  /* 0x32a5706009097823 */ /* 0x000fe20000000038 */
[----:B------:R-:W-:Y:S01]  /*48b0*/  FFMA.SAT R56, R24, R16, 0.5 ;  /* 0x3f00000018387423 */ /* 0x000fe20000002010 */
[----:B------:R-:W-:Y:S01]  /*48c0*/  FFMA R54, R54, 1.925963033500011079e-08, R71 ;  /* 0x32a5706036367823 */ /* 0x000fe20000000047 */
[----:B------:R-:W-:-:S02]  /*48d0*/  SHF.L.U32 R71, R28, 0x17, RZ ;  /* 0x000000171c477819 */ /* 0x000fc400000006ff */
[-C--:B------:R-:W-:Y:S01]  /*48e0*/  FFMA.RM R16, R56, R17.reuse, 12582913 ;  /* 0x4b40000138107423 */ /* 0x080fe20000004011 */
[----:B------:R-:W-:Y:S01]  /*48f0*/  FFMA.RM R17, R60, R17, 12582913 ;  /* 0x4b4000013c117423 */ /* 0x000fe20000004011 */
[----:B------:R-:W3:Y:S01]  /*4900*/  MUFU.EX2 R27, R27 ;  /* 0x0000001b001b7308 */ /* 0x000ee20000000800 */
[----:B------:R-:W-:Y:S01]  /*4910*/  FMUL R28, R71, R58 ;  /* 0x0000003a471c7220 */ /* 0x000fe20000400000 */
[C---:B------:R-:W-:Y:S01]  /*4920*/  FADD R71, R16.reuse, -12583039 ;  /* 0xcb40007f10477421 */ /* 0x040fe20000000000 */
[----:B------:R-:W-:Y:S01]  /*4930*/  FADD R56, R17, -12583039 ;  /* 0xcb40007f11387421 */ /* 0x000fe20000000000 */
[----:B------:R-:W-:Y:S01]  /*4940*/  SHF.L.U32 R16, R16, 0x17, RZ ;  /* 0x0000001710107819 */ /* 0x000fe200000006ff */
[----:B-1----:R-:W-:Y:S01]  /*4950*/  FMUL R22, R22, R75 ;  /* 0x0000004b16167220 */ /* 0x002fe20000400000 */
[C---:B------:R-:W-:Y:S01]  /*4960*/  FFMA R71, R24.reuse, 1.4426950216293334961, -R71 ;  /* 0x3fb8aa3b18477823 */ /* 0x040fe20000000847 */
[----:B------:R-:W-:Y:S01]  /*4970*/  FFMA R56, R19, 1.4426950216293334961, -R56 ;  /* 0x3fb8aa3b13387823 */ /* 0x000fe20000000838 */
[----:B------:R-:W1:Y:S01]  /*4980*/  MUFU.EX2 R54, R54 ;  /* 0x0000003600367308 */ /* 0x000e620000000800 */
[----:B------:R-:W-:Y:S01]  /*4990*/  SHF.L.U32 R17, R17, 0x17, RZ ;  /* 0x0000001711117819 */ /* 0x000fe200000006ff */
[----:B------:R-:W-:Y:S01]  /*49a0*/  FFMA R24, R24, 1.925963033500011079e-08, R71 ;  /* 0x32a5706018187823 */ /* 0x000fe20000000047 */
[----:B------:R-:W-:Y:S01]  /*49b0*/  FFMA R56, R19, 1.925963033500011079e-08, R56 ;  /* 0x32a5706013387823 */ /* 0x000fe20000000038 */
[----:B------:R-:W-:-:S02]  /*49c0*/  SHF.L.U32 R71, R48, 0x17, RZ ;  /* 0x0000001730477819 */ /* 0x000fc400000006ff */
[----:B------:R-:W-:Y:S02]  /*49d0*/  SHF.L.U32 R48, R31, 0x17, RZ ;  /* 0x000000171f307819 */ /* 0x000fe400000006ff */
[----:B------:R-:W4:Y:S01]  /*49e0*/  MUFU.EX2 R9, R9 ;  /* 0x0000000900097308 */ /* 0x000f220000000800 */
[----:B0-----:R-:W-:Y:S01]  /*49f0*/  FMUL R30, R71, R30 ;  /* 0x0000001e471e7220 */ /* 0x001fe20000400000 */
[----:B------:R-:W-:Y:S01]  /*4a00*/  SHF.L.U32 R71, R50, 0x17, RZ ;  /* 0x0000001732477819 */ /* 0x000fe200000006ff */
[----:B---3--:R-:W-:Y:S01]  /*4a10*/  FMUL R27, R52, R27 ;  /* 0x0000001b341b7220 */ /* 0x008fe20000400000 */
[----:B------:R-:W-:-:S04]  /*4a20*/  SHF.L.U32 R50, R0, 0x5, RZ ;  /* 0x0000000500327819 */ /* 0x000fc800000006ff */
[----:B------:R-:W0:Y:S01]  /*4a30*/  MUFU.EX2 R19, R24 ;  /* 0x0000001800137308 */ /* 0x000e220000000800 */
[----:B-1----:R-:W-:Y:S01]  /*4a40*/  FMUL R54, R71, R54 ;  /* 0x0000003647367220 */ /* 0x002fe20000400000 */
[----:B------:R-:W-:-:S04]  /*4a50*/  SHF.L.U32 R71, R0, 0x6, RZ ;  /* 0x0000000600477819 */ /* 0x000fc800000006ff */
[----:B------:R-:W-:Y:S02]  /*4a60*/  LOP3.LUT R71, R62, 0xf800, R71, 0xf8, !PT ;  /* 0x0000f8003e477812 */ /* 0x000fe400078ef847 */
[----:B------:R-:W1:Y:S01]  /*4a70*/  MUFU.EX2 R46, R56 ;  /* 0x00000038002e7308 */ /* 0x000e620000000800 */
[----:B----4-:R-:W-:Y:S01]  /*4a80*/  FMUL R9, R48, R9 ;  /* 0x0000000930097220 */ /* 0x010fe20000400000 */
[----:B------:R-:W-:-:S05]  /*4a90*/  LOP3.LUT R71, R71, 0x300, R50, 0xf8, !PT ;  /* 0x0000030047477812 */ /* 0x000fca00078ef832 */
[----:B------:R-:W-:Y:S01]  /*4aa0*/  STS [R71+UR10+0x2000], R8 ;  /* 0x0020000847007988 */ /* 0x000fe2000800080a */
[----:B0-----:R-:W-:Y:S01]  /*4ab0*/  FMUL R16, R16, R19 ;  /* 0x0000001310107220 */ /* 0x001fe20000400000 */
[--C-:B------:R-:W-:Y:S02]  /*4ac0*/  SHF.R.U32.HI R19, RZ, 0x1, R0.reuse ;  /* 0x00000001ff137819 */ /* 0x100fe40000011600 */
[----:B------:R-:W-:Y:S02]  /*4ad0*/  STS [R71+UR10+0x2020], R26 ;  /* 0x0020201a47007988 */ /* 0x000fe4000800080a */
[----:B------:R-:W-:Y:S02]  /*4ae0*/  LOP3.LUT R19, R19, 0x1c0, RZ, 0xc0, !PT ;  /* 0x000001c013137812 */ /* 0x000fe400078ec0ff */
[----:B------:R-:W-:Y:S01]  /*4af0*/  STS [R71+UR10+0x2400], R28 ;  /* 0x0024001c47007988 */ /* 0x000fe2000800080a */
[----:B-1----:R-:W-:Y:S01]  /*4b00*/  FMUL R17, R17, R46 ;  /* 0x0000002e11117220 */ /* 0x002fe20000400000 */
[----:B------:R-:W-:-:S02]  /*4b10*/  LOP3.LUT R19, R19, 0x1c, R0, 0xf8, !PT ;  /* 0x0000001c13137812 */ /* 0x000fc400078ef800 */
[----:B------:R-:W-:Y:S04]  /*4b20*/  STS [R71+UR10+0x2420], R29 ;  /* 0x0024201d47007988 */ /* 0x000fe8000800080a */
        /* <DEDUP_REMOVED lines=11> */
[----:B------:R-:W-:Y:S01]  /*4be0*/  STS [R71+UR10+0x24e0], R17 ;  /* 0x0024e01147007988 */ /* 0x000fe2000800080a */
[----:B------:R-:W-:Y:S06]  /*4bf0*/  BAR.SYNC.DEFER_BLOCKING 0x0 ;  /* 0x0000000000007b1d */ /* 0x000fec0000010000 */
[----:B------:R-:W0:Y:S04]  /*4c00*/  LDS R8, [R19+UR10+0x8200] ;  /* 0x0082000a13087984 */ /* 0x000e280008000800 */
[----:B------:R-:W1:Y:S04]  /*4c10*/  LDS R18, [R19+UR10+0x8220] ;  /* 0x0082200a13127984 */ /* 0x000e680008000800 */
[----:B------:R-:W3:Y:S04]  /*4c20*/  LDS R20, [R19+UR10+0x8280] ;  /* 0x0082800a13147984 */ /* 0x000ee80008000800 */
[----:B------:R-:W4:Y:S01]  /*4c30*/  LDS R21, [R19+UR10+0x82a0] ;  /* 0x0082a00a13157984 */ /* 0x000f220008000800 */
[C---:B0-----:R-:W-:Y:S01]  /*4c40*/  FMUL R40, R8.reuse, R40 ;  /* 0x0000002808287220 */ /* 0x041fe20000400000 */
[C---:B------:R-:W-:Y:S01]  /*4c50*/  FMUL R42, R8.reuse, R42 ;  /* 0x0000002a082a7220 */ /* 0x040fe20000400000 */
[C---:B------:R-:W-:Y:S01]  /*4c60*/  FMUL R38, R8.reuse, R38 ;  /* 0x0000002608267220 */ /* 0x040fe20000400000 */
[C---:B------:R-:W-:Y:S01]  /*4c70*/  FMUL R36, R8.reuse, R36 ;  /* 0x0000002408247220 */ /* 0x040fe20000400000 */
[C---:B------:R-:W-:Y:S01]  /*4c80*/  FMUL R11, R8.reuse, R11 ;  /* 0x0000000b080b7220 */ /* 0x040fe20000400000 */
[C---:B------:R-:W-:Y:S01]  /*4c90*/  FMUL R13, R8.reuse, R13 ;  /* 0x0000000d080d7220 */ /* 0x040fe20000400000 */
[C---:B------:R-:W-:Y:S01]  /*4ca0*/  FMUL R35, R8.reuse, R35 ;  /* 0x0000002308237220 */ /* 0x040fe20000400000 */
[----:B------:R-:W-:Y:S01]  /*4cb0*/  FMUL R15, R8, R15 ;  /* 0x0000000f080f7220 */ /* 0x000fe20000400000 */
[C---:B-1----:R-:W-:Y:S01]  /*4cc0*/  FMUL R33, R18.reuse, R33 ;  /* 0x0000002112217220 */ /* 0x042fe20000400000 */
[C---:B------:R-:W-:Y:S01]  /*4cd0*/  FMUL R37, R18.reuse, R37 ;  /* 0x0000002512257220 */ /* 0x040fe20000400000 */
[C---:B------:R-:W-:Y:S01]  /*4ce0*/  FMUL R41, R18.reuse, R41 ;  /* 0x0000002912297220 */ /* 0x040fe20000400000 */
[C---:B------:R-:W-:Y:S01]  /*4cf0*/  FMUL R45, R18.reuse, R45 ;  /* 0x0000002d122d7220 */ /* 0x040fe20000400000 */
[C---:B------:R-:W-:Y:S01]  /*4d00*/  FMUL R47, R18.reuse, R47 ;  /* 0x0000002f122f7220 */ /* 0x040fe20000400000 */
[C---:B------:R-:W-:Y:S01]  /*4d10*/  FMUL R49, R18.reuse, R49 ;  /* 0x0000003112317220 */ /* 0x040fe20000400000 */
[C---:B------:R-:W-:Y:S01]  /*4d20*/  FMUL R39, R18.reuse, R39 ;  /* 0x0000002712277220 */ /* 0x040fe20000400000 */
[----:B------:R-:W-:Y:S01]  /*4d30*/  FMUL R51, R18, R51 ;  /* 0x0000003312337220 */ /* 0x000fe20000400000 */
[C---:B---3--:R-:W-:Y:S01]  /*4d40*/  FMUL R53, R20.reuse, R53 ;  /* 0x0000003514357220 */ /* 0x048fe20000400000 */
[C---:B------:R-:W-:Y:S01]  /*4d50*/  FMUL R55, R20.reuse, R55 ;  /* 0x0000003714377220 */ /* 0x040fe20000400000 */
[C---:B------:R-:W-:Y:S01]  /*4d60*/  FMUL R57, R20.reuse, R57 ;  /* 0x0000003914397220 */ /* 0x040fe20000400000 */
[C---:B------:R-:W-:Y:S01]  /*4d70*/  FMUL R59, R20.reuse, R59 ;  /* 0x0000003b143b7220 */ /* 0x040fe20000400000 */
[C---:B------:R-:W-:Y:S01]  /*4d80*/  FMUL R61, R20.reuse, R61 ;  /* 0x0000003d143d7220 */ /* 0x040fe20000400000 */
[C---:B------:R-:W-:Y:S01]  /*4d90*/  FMUL R63, R20.reuse, R63 ;  /* 0x0000003f143f7220 */ /* 0x040fe20000400000 */
[C---:B------:R-:W-:Y:S01]  /*4da0*/  FMUL R44, R20.reuse, R44 ;  /* 0x0000002c142c7220 */ /* 0x040fe20000400000 */
[----:B------:R-:W-:Y:S01]  /*4db0*/  FMUL R65, R20, R65 ;  /* 0x0000004114417220 */ /* 0x000fe20000400000 */
[C---:B----4-:R-:W-:Y:S01]  /*4dc0*/  FMUL R67, R21.reuse, R67 ;  /* 0x0000004315437220 */ /* 0x050fe20000400000 */
[C---:B------:R-:W-:Y:S01]  /*4dd0*/  FMUL R69, R21.reuse, R69 ;  /* 0x0000004515457220 */ /* 0x040fe20000400000 */
[C---:B------:R-:W-:Y:S01]  /*4de0*/  FMUL R10, R21.reuse, R10 ;  /* 0x0000000a150a7220 */ /* 0x040fe20000400000 */
[C---:B------:R-:W-:Y:S01]  /*4df0*/  FMUL R12, R21.reuse, R12 ;  /* 0x0000000c150c7220 */ /* 0x040fe20000400000 */
[C---:B------:R-:W-:Y:S01]  /*4e00*/  FMUL R14, R21.reuse, R14 ;  /* 0x0000000e150e7220 */ /* 0x040fe20000400000 */
[C---:B------:R-:W-:Y:S01]  /*4e10*/  FMUL R32, R21.reuse, R32 ;  /* 0x0000002015207220 */ /* 0x040fe20000400000 */
[C---:B------:R-:W-:Y:S01]  /*4e20*/  FMUL R43, R21.reuse, R43 ;  /* 0x0000002b152b7220 */ /* 0x040fe20000400000 */
[----:B--2---:R-:W-:-:S07]  /*4e30*/  FMUL R34, R21, R34 ;  /* 0x0000002215227220 */ /* 0x004fce0000400000 */
.L_x_4:
[----:B------:R-:W-:Y:S01]  /*4e40*/  UIADD3 UR6, UPT, UPT, UR5, UR4, URZ ;  /* 0x0000000405067290 */ /* 0x000fe2000fffe0ff */
[----:B------:R-:W-:Y:S05]  /*4e50*/  BAR.SYNC.DEFER_BLOCKING 0x0 ;  /* 0x0000000000007b1d */ /* 0x000fea0000010000 */
[----:B------:R-:W-:-:S04]  /*4e60*/  MOV R9, UR6 ;  /* 0x0000000600097c02 */ /* 0x000fc80008000f00 */
[----:B------:R-:W-:-:S04]  /*4e70*/  LEA R8, R9, R4, 0x7 ;  /* 0x0000000409087211 */ /* 0x000fc800078e38ff */
[----:B------:R-:W-:-:S04]  /*4e80*/  LOP3.LUT R8, R5, 0xffffff80, R8, 0xf8, !PT ;  /* 0xffffff8005087812 */ /* 0x000fc800078ef808 */
[C---:B------:R-:W-:Y:S02]  /*4e90*/  IADD3 R9, PT, PT, R8.reuse, 0x400, RZ ;  /* 0x0000040008097810 */ /* 0x040fe40007ffe0ff */
[----:B------:R-:W-:Y:S02]  /*4ea0*/  IADD3 R16, P0, PT, R8, UR7, RZ ;  /* 0x0000000708107c10 */ /* 0x000fe4000ff1e0ff */
[----:B------:R-:W-:Y:S02]  /*4eb0*/  IADD3 R9, P1, PT, R9, UR7, RZ ;  /* 0x0000000709097c10 */ /* 0x000fe4000ff3e0ff */
[----:B------:R-:W-:Y:S02]  /*4ec0*/  IADD3.X R17, PT, PT, RZ, UR8, RZ, P0, !PT ;  /* 0x00000008ff117c10 */ /* 0x000fe400087fe4ff */
[----:B------:R-:W-:Y:S02]  /*4ed0*/  LEA R20, P0, R16, UR14, 0x2 ;  /* 0x0000000e10147c11 */ /* 0x000fe4000f8010ff */
[----:B------:R-:W-:-:S02]  /*4ee0*/  IADD3.X R8, PT, PT, RZ, UR8, RZ, P1, !PT ;  /* 0x00000008ff087c10 */ /* 0x000fc40008ffe4ff */
[C---:B------:R-:W-:Y:S02]  /*4ef0*/  LEA R24, P1, R9.reuse, UR14, 0x2 ;  /* 0x0000000e09187c11 */ /* 0x040fe4000f8210ff */
[----:B------:R-:W-:Y:S02]  /*4f00*/  LEA.HI.X R21, R16, UR15, R17, 0x2, P0 ;  /* 0x0000000f10157c11 */ /* 0x000fe400080f1411 */
[----:B------:R-:W-:-:S04]  /*4f10*/  LEA.HI.X R25, R9, UR15, R8, 0x2, P1 ;  /* 0x0000000f09197c11 */ /* 0x000fc800088f1408 */
[----:B------:R-:W2:Y:S04]  /*4f20*/  LDG.E.128 R20, desc[UR12][R20.64] ;  /* 0x0000000c14147981 */ /* 0x000ea8000c1e1d00 */
[----:B------:R-:W3:Y:S01]  /*4f30*/  LDG.E.128 R24, desc[UR12][R24.64] ;  /* 0x0000000c18187981 */ /* 0x000ee2000c1e1d00 */
[C---:B------:R-:W-:Y:S02]  /*4f40*/  SHF.L.U32 R8, R0.reuse, 0x3, RZ ;  /* 0x0000000300087819 */ /* 0x040fe400000006ff */
[----:B------:R-:W-:Y:S02]  /*4f50*/  SHF.L.U32 R9, R0, 0x4, RZ ;  /* 0x0000000400097819 */ /* 0x000fe400000006ff */
[----:B------:R-:W-:Y:S02]  /*4f60*/  LOP3.LUT R8, R8, 0x1c00, RZ, 0xc0, !PT ;  /* 0x00001c0008087812 */ /* 0x000fe400078ec0ff */
[----:B------:R-:W-:-:S02]  /*4f70*/  LOP3.LUT R17, R0, 0x60, RZ, 0xc0, !PT ;  /* 0x0000006000117812 */ /* 0x000fc400078ec0ff */
[----:B------:R-:W-:-:S04]  /*4f80*/  LOP3.LUT R8, R8, 0x1c0, R9, 0xf8, !PT ;  /* 0x000001c008087812 */ /* 0x000fc800078ef809 */
[----:B------:R-:W-:Y:S01]  /*4f90*/  IADD3 R9, PT, PT, R8, UR5, RZ ;  /* 0x0000000508097c10 */ /* 0x000fe2000fffe0ff */
[----:B------:R-:W-:Y:S01]  /*4fa0*/  UIADD3 UR5, UPT, UPT, UR5, 0x10, URZ ;  /* 0x0000001005057890 */ /* 0x000fe2000fffe0ff */
[----:B------:R-:W-:Y:S02]  /*4fb0*/  LOP3.LUT R8, R17, 0xc, R4, 0xf8, !PT ;  /* 0x0000000c11087812 */ /* 0x000fe400078ef804 */
[----:B------:R-:W-:Y:S01]  /*4fc0*/  LEA R9, R9, UR10, 0x2 ;  /* 0x0000000a09097c11 */ /* 0x000fe2000f8e10ff */
[----:B------:R-:W-:Y:S01]  /*4fd0*/  UISETP.GE.U32.AND UP0, UPT, UR5, 0x40, UPT ;  /* 0x000000400500788c */ /* 0x000fe2000bf06070 */
[----:B--2---:R-:W-:Y:S04]  /*4fe0*/  STS.128 [R7+0x6000], R20 ;  /* 0x0060001407007388 */ /* 0x004fe80000000c00 */
[----:B---3--:R-:W-:Y:S01]  /*4ff0*/  STS.128 [R3+0x6000], R24 ;  /* 0x0060001803007388 */ /* 0x008fe20000000c00 */
[----:B------:R-:W-:Y:S06]  /*5000*/  BAR.SYNC.DEFER_BLOCKING 0x0 ;  /* 0x0000000000007b1d */ /* 0x000fec0000010000 */
[----:B------:R-:W-:Y:S04]  /*5010*/  LDS R60, [R8+UR10+0x6000] ;  /* 0x0060000a083c7984 */ /* 0x000fe80008000800 */
[----:B------:R-:W0:Y:S04]  /*5020*/  LDS.128 R16, [R9+0x2000] ;  /* 0x0020000009107984 */ /* 0x000e280000000c00 */
[----:B------:R-:W1:Y:S04]  /*5030*/  LDS R58, [R8+UR10+0x6010] ;  /* 0x0060100a083a7984 */ /* 0x000e680008000800 */
[----:B------:R-:W2:Y:S04]  /*5040*/  LDS R48, [R8+UR10+0x6080] ;  /* 0x0060800a08307984 */ /* 0x000ea80008000800 */
[----:B------:R-:W3:Y:S04]  /*5050*/  LDS R52, [R8+UR10+0x6090] ;  /* 0x0060900a08347984 */ /* 0x000ee80008000800 */
[----:B------:R-:W4:Y:S04]  /*5060*/  LDS R54, [R8+UR10+0x6100] ;  /* 0x0061000a08367984 */ /* 0x000f280008000800 */
[----:B------:R-:W5:Y:S04]  /*5070*/  LDS R50, [R8+UR10+0x6110] ;  /* 0x0061100a08327984 */ /* 0x000f680008000800 */
[----:B------:R-:W5:Y:S04]  /*5080*/  LDS R46, [R8+UR10+0x6180] ;  /* 0x0061800a082e7984 */ /* 0x000f680008000800 */
[----:B------:R-:W5:Y:S04]  /*5090*/  LDS.128 R24, [R9+0x4000] ;  /* 0x0040000009187984 */ /* 0x000f680000000c00 */
[----:B------:R-:W5:Y:S04]  /*50a0*/  LDS R56, [R8+UR10+0x6190] ;  /* 0x0061900a08387984 */ /* 0x000f680008000800 */
[----:B------:R-:W5:Y:S04]  /*50b0*/  LDS.128 R20, [R9+0x2800] ;  /* 0x0028000009147984 */ /* 0x000f680000000c00 */
[----:B------:R-:W5:Y:S01]  /*50c0*/  LDS.128 R28, [R9+0x4800] ;  /* 0x00480000091c7984 */ /* 0x000f620000000c00 */
[C---:B0-----:R-:W-:Y:S01]  /*50d0*/  FFMA R40, R16.reuse, R60, R40 ;  /* 0x0000003c10287223 */ /* 0x041fe20000000028 */
[----:B-1----:R-:W-:-:S02]  /*50e0*/  FFMA R42, R16, R58, R42 ;  /* 0x0000003a102a7223 */ /* 0x002fc4000000002a */
[----:B------:R-:W-:Y:S01]  /*50f0*/  LDS R75, [R8+UR10+0x6800] ;  /* 0x0068000a084b7984 */ /* 0x000fe20008000800 */
[----:B--2---:R-:W-:-:S03]  /*5100*/  FFMA R38, R16, R48, R38 ;  /* 0x0000003010267223 */ /* 0x004fc60000000026 */
[----:B------:R-:W-:Y:S01]  /*5110*/  LDS R73, [R8+UR10+0x6810] ;  /* 0x0068100a08497984 */ /* 0x000fe20008000800 */
[----:B---3--:R-:W-:-:S03]  /*5120*/  FFMA R36, R16, R52, R36 ;  /* 0x0000003410247223 */ /* 0x008fc60000000024 */
[----:B------:R-:W-:Y:S01]  /*5130*/  LDS R77, [R8+UR10+0x7000] ;  /* 0x0070000a084d7984 */ /* 0x000fe20008000800 */
[C---:B----4-:R-:W-:Y:S01]  /*5140*/  FFMA R62, R16.reuse, R54, R11 ;  /* 0x00000036103e7223 */ /* 0x050fe2000000000b */
[C---:B-----5:R-:W-:Y:S01]  /*5150*/  FFMA R64, R16.reuse, R50, R13 ;  /* 0x0000003210407223 */ /* 0x060fe2000000000d */
[----:B------:R-:W-:Y:S02]  /*5160*/  FFMA R66, R16, R46, R35 ;  /* 0x0000002e10427223 */ /* 0x000fe40000000023 */
[----:B------:R-:W-:Y:S01]  /*5170*/  LDS R35, [R8+UR10+0x6380] ;  /* 0x0063800a08237984 */ /* 0x000fe20008000800 */
[C---:B------:R-:W-:Y:S01]  /*5180*/  FFMA R72, R24.reuse, R54, R61 ;  /* 0x0000003618487223 */ /* 0x040fe2000000003d */
[C---:B------:R-:W-:Y:S01]  /*5190*/  FFMA R53, R24.reuse, R60, R53 ;  /* 0x0000003c18357223 */ /* 0x040fe20000000035 */
[C---:B------:R-:W-:Y:S01]  /*51a0*/  FFMA R11, R24.reuse, R58, R55 ;  /* 0x0000003a180b7223 */ /* 0x040fe20000000037 */
[----:B------:R-:W-:Y:S01]  /*51b0*/  FFMA R57, R24, R48, R57 ;  /* 0x0000003018397223 */ /* 0x000fe20000000039 */
[----:B------:R-:W-:Y:S01]  /*51c0*/  FFMA R16, R16, R56, R15 ;  /* 0x0000003810107223 */ /* 0x000fe2000000000f */
[C---:B------:R-:W-:Y:S01]  /*51d0*/  FFMA R59, R24.reuse, R52, R59 ;  /* 0x00000034183b7223 */ /* 0x040fe2000000003b */
[C---:B------:R-:W-:Y:S01]  /*51e0*/  FFMA R61, R24.reuse, R50, R63 ;  /* 0x00000032183d7223 */ /* 0x040fe2000000003f */
[C---:B------:R-:W-:Y:S01]  /*51f0*/  FFMA R44, R24.reuse, R46, R44 ;  /* 0x0000002e182c7223 */ /* 0x040fe2000000002c */
[----:B------:R-:W-:Y:S01]  /*5200*/  FFMA R24, R24, R56, R65 ;  /* 0x0000003818187223 */ /* 0x000fe20000000041 */
[----:B------:R-:W0:Y:S01]  /*5210*/  LDS R15, [R8+UR10+0x6200] ;  /* 0x0062000a080f7984 */ /* 0x000e220008000800 */
[C---:B------:R-:W-:Y:S01]  /*5220*/  FFMA R70, R20.reuse, R60, R33 ;  /* 0x0000003c14467223 */ /* 0x040fe20000000021 */
[----:B------:R-:W-:Y:S01]  /*5230*/  FFMA R37, R20, R58, R37 ;  /* 0x0000003a14257223 */ /* 0x000fe20000000025 */
[C---:B------:R-:W-:Y:S01]  /*5240*/  FFMA R67, R28.reuse, R60, R67 ;  /* 0x0000003c1c437223 */ /* 0x040fe20000000043 */
[C---:B------:R-:W-:Y:S01]  /*5250*/  FFMA R65, R28.reuse, R48, R10 ;  /* 0x000000301c417223 */ /* 0x040fe2000000000a */
[----:B------:R-:W1:Y:S01]  /*5260*/  LDS R63, [R8+UR10+0x6290] ;  /* 0x0062900a083f7984 */ /* 0x000e620008000800 */
[----:B------:R-:W-:Y:S01]  /*5270*/  FFMA R10, R28, R52, R12 ;  /* 0x000000341c0a7223 */ /* 0x000fe2000000000c */
[C---:B------:R-:W-:Y:S01]  /*5280*/  FFMA R74, R20.reuse, R48, R41 ;  /* 0x00000030144a7223 */ /* 0x040fe20000000029 */
[C---:B------:R-:W-:Y:S01]  /*5290*/  FFMA R13, R20.reuse, R52, R45 ;  /* 0x00000034140d7223 */ /* 0x040fe2000000002d */
[----:B------:R-:W2:Y:S01]  /*52a0*/  LDS R60, [R8+UR10+0x6210] ;  /* 0x0062100a083c7984 */ /* 0x000ea20008000800 */
[C---:B------:R-:W-:Y:S01]  /*52b0*/  FFMA R47, R20.reuse, R54, R47 ;  /* 0x00000036142f7223 */ /* 0x040fe2000000002f */
[C---:B------:R-:W-:Y:S01]  /*52c0*/  FFMA R49, R20.reuse, R50, R49 ;  /* 0x0000003214317223 */ /* 0x040fe20000000031 */
[C---:B------:R-:W-:Y:S01]  /*52d0*/  FFMA R68, R20.reuse, R46, R39 ;  /* 0x0000002e14447223 */ /* 0x040fe20000000027 */
[----:B------:R-:W3:Y:S01]  /*52e0*/  LDS R12, [R8+UR10+0x6280] ;  /* 0x0062800a080c7984 */ /* 0x000ee20008000800 */
[----:B------:R-:W-:Y:S01]  /*52f0*/  FFMA R20, R20, R56, R51 ;  /* 0x0000003814147223 */ /* 0x000fe20000000033 */
[C---:B------:R-:W-:Y:S01]  /*5300*/  FFMA R58, R28.reuse, R58, R69 ;  /* 0x0000003a1c3a7223 */ /* 0x040fe20000000045 */
[C---:B------:R-:W-:Y:S01]  /*5310*/  FFMA R51, R28.reuse, R54, R14 ;  /* 0x000000361c337223 */ /* 0x040fe2000000000e */
[----:B------:R-:W4:Y:S01]  /*5320*/  LDS R41, [R8+UR10+0x6300] ;  /* 0x0063000a08297984 */ /* 0x000f220008000800 */
[C---:B------:R-:W-:Y:S01]  /*5330*/  FFMA R76, R28.reuse, R56, R34 ;  /* 0x000000381c4c7223 */ /* 0x040fe20000000022 */
[C---:B------:R-:W-:Y:S01]  /*5340*/  FFMA R39, R28.reuse, R50, R32 ;  /* 0x000000321c277223 */ /* 0x040fe20000000020 */
[----:B------:R-:W-:Y:S01]  /*5350*/  FFMA R43, R28, R46, R43 ;  /* 0x0000002e1c2b7223 */ /* 0x000fe2000000002b */
[----:B------:R-:W5:Y:S04]  /*5360*/  LDS R14, [R8+UR10+0x6310] ;  /* 0x0063100a080e7984 */ /* 0x000f680008000800 */
[----:B------:R-:W5:Y:S04]  /*5370*/  LDS R55, [R8+UR10+0x6390] ;  /* 0x0063900a08377984 */ /* 0x000f680008000800 */
[----:B------:R-:W-:Y:S04]  /*5380*/  LDS R69, [R8+UR10+0x6500] ;  /* 0x0065000a08457984 */ /* 0x000fe80008000800 */
[----:B------:R-:W5:Y:S01]  /*5390*/  LDS R54, [R8+UR10+0x6400] ;  /* 0x0064000a08367984 */ /* 0x000f620008000800 */
[C---:B0-----:R-:W-:Y:S01]  /*53a0*/  FFMA R33, R15.reuse, R21, R70 ;  /* 0x000000150f217223 */ /* 0x041fe20000000046 */
[C---:B------:R-:W-:Y:S01]  /*53b0*/  FFMA R71, R15.reuse, R17, R40 ;  /* 0x000000110f477223 */ /* 0x040fe20000000028 */
[C---:B------:R-:W-:Y:S01]  /*53c0*/  FFMA R53, R15.reuse, R25, R53 ;  /* 0x000000190f357223 */ /* 0x040fe20000000035 */
[----:B------:R-:W-:Y:S01]  /*53d0*/  FFMA R70, R15, R29, R67 ;  /* 0x0000001d0f467223 */ /* 0x000fe20000000043 */
[C---:B-1----:R-:W-:Y:S01]  /*53e0*/  FFMA R56, R63.reuse, R21, R13 ;  /* 0x000000153f387223 */ /* 0x042fe2000000000d */
[----:B------:R-:W0:Y:S01]  /*53f0*/  LDS R15, [R8+UR10+0x6410] ;  /* 0x0064100a080f7984 */ /* 0x000e220008000800 */
[C---:B------:R-:W-:Y:S01]  /*5400*/  FFMA R13, R63.reuse, R29, R10 ;  /* 0x0000001d3f0d7223 */ /* 0x040fe2000000000a */
[C---:B------:R-:W-:Y:S01]  /*5410*/  FFMA R52, R63.reuse, R25, R59 ;  /* 0x000000193f347223 */ /* 0x040fe2000000003b */
[C---:B--2---:R-:W-:Y:S01]  /*5420*/  FFMA R50, R60.reuse, R17, R42 ;  /* 0x000000113c327223 */ /* 0x044fe2000000002a */
[C---:B------:R-:W-:Y:S01]  /*5430*/  FFMA R48, R60.reuse, R21, R37 ;  /* 0x000000153c307223 */ /* 0x040fe20000000025 */
[C---:B------:R-:W-:Y:S01]  /*5440*/  FFMA R46, R60.reuse, R25, R11 ;  /* 0x000000193c2e7223 */ /* 0x040fe2000000000b */
[----:B------:R-:W-:Y:S01]  /*5450*/  FFMA R40, R60, R29, R58 ;  /* 0x0000001d3c287223 */ /* 0x000fe2000000003a */
[C---:B---3--:R-:W-:Y:S01]  /*5460*/  FFMA R45, R12.reuse, R17, R38 ;  /* 0x000000110c2d7223 */ /* 0x048fe20000000026 */
[C---:B------:R-:W-:Y:S01]  /*5470*/  FFMA R60, R12.reuse, R21, R74 ;  /* 0x000000150c3c7223 */ /* 0x040fe2000000004a */
[C---:B------:R-:W-:Y:S01]  /*5480*/  FFMA R58, R12.reuse, R25, R57 ;  /* 0x000000190c3a7223 */ /* 0x040fe20000000039 */
[----:B------:R-:W-:Y:S01]  /*5490*/  FFMA R34, R12, R29, R65 ;  /* 0x0000001d0c227223 */ /* 0x000fe20000000041 */
[----:B------:R-:W1:Y:S01]  /*54a0*/  LDS R10, [R8+UR10+0x6490] ;  /* 0x0064900a080a7984 */ /* 0x000e620008000800 */
[-C--:B------:R-:W-:Y:S01]  /*54b0*/  FFMA R11, R63, R17.reuse, R36 ;  /* 0x000000113f0b7223 */ /* 0x080fe20000000024 */
[----:B----4-:R-:W-:Y:S01]  /*54c0*/  FFMA R28, R41, R17, R62 ;  /* 0x00000011291c7223 */ /* 0x010fe2000000003e */
[C---:B------:R-:W-:Y:S01]  /*54d0*/  FFMA R57, R35.reuse, R21, R68 ;  /* 0x0000001523397223 */ /* 0x040fe20000000044 */
[----:B------:R-:W2:Y:S01]  /*54e0*/  LDS R12, [R8+UR10+0x6480] ;  /* 0x0064800a080c7984 */ /* 0x000ea20008000800 */
[C---:B-----5:R-:W-:Y:S01]  /*54f0*/  FFMA R32, R14.reuse, R17, R64 ;  /* 0x000000110e207223 */ /* 0x060fe20000000040 */
[C---:B------:R-:W-:Y:S01]  /*5500*/  FFMA R65, R14.reuse, R21, R49 ;  /* 0x000000150e417223 */ /* 0x040fe20000000031 */
[C---:B------:R-:W-:Y:S01]  /*5510*/  FFMA R61, R14.reuse, R25, R61 ;  /* 0x000000190e3d7223 */ /* 0x040fe2000000003d */
[----:B------:R-:W-:Y:S01]  /*5520*/  FFMA R59, R14, R29, R39 ;  /* 0x0000001d0e3b7223 */ /* 0x000fe20000000027 */
[----:B------:R-:W3:Y:S01]  /*5530*/  LDS R37, [R8+UR10+0x6580] ;  /* 0x0065800a08257984 */ /* 0x000ee20008000800 */
[C---:B------:R-:W-:Y:S01]  /*5540*/  FFMA R14, R35.reuse, R17, R66 ;  /* 0x00000011230e7223 */ /* 0x040fe20000000042 */
[----:B------:R-:W-:Y:S01]  /*5550*/  FFMA R39, R35, R25, R44 ;  /* 0x0000001923277223 */ /* 0x000fe2000000002c */
[C---:B------:R-:W-:Y:S01]  /*5560*/  FFMA R42, R41.reuse, R21, R47 ;  /* 0x00000015292a7223 */ /* 0x040fe2000000002f */
[----:B------:R-:W4:Y:S01]  /*5570*/  LDS R63, [R8+UR10+0x6510] ;  /* 0x0065100a083f7984 */ /* 0x000f220008000800 */
[----:B------:R-:W-:Y:S01]  /*5580*/  FFMA R67, R41, R25, R72 ;  /* 0x0000001929437223 */ /* 0x000fe20000000048 */
[-C--:B------:R-:W-:Y:S01]  /*5590*/  FFMA R35, R35, R29.reuse, R43 ;  /* 0x0000001d23237223 */ /* 0x080fe2000000002b */
[----:B------:R-:W-:Y:S01]  /*55a0*/  FFMA R41, R41, R29, R51 ;  /* 0x0000001d29297223 */ /* 0x000fe20000000033 */
[----:B------:R-:W5:Y:S01]  /*55b0*/  LDS R49, [R8+UR10+0x6590] ;  /* 0x0065900a08317984 */ /* 0x000f620008000800 */
[C---:B------:R-:W-:Y:S01]  /*55c0*/  FFMA R43, R55.reuse, R21, R20 ;  /* 0x00000015372b7223 */ /* 0x040fe20000000014 */
[C---:B------:R-:W-:Y:S01]  /*55d0*/  FFMA R51, R55.reuse, R25, R24 ;  /* 0x0000001937337223 */ /* 0x040fe20000000018 */
[C---:B------:R-:W-:Y:S01]  /*55e0*/  FFMA R16, R55.reuse, R17, R16 ;  /* 0x0000001137107223 */ /* 0x040fe20000000010 */
[----:B------:R-:W5:Y:S01]  /*55f0*/  LDS R20, [R8+UR10+0x6600] ;  /* 0x0066000a08147984 */ /* 0x000f620008000800 */
[----:B------:R-:W-:Y:S01]  /*5600*/  FFMA R55, R55, R29, R76 ;  /* 0x0000001d37377223 */ /* 0x000fe2000000004c */
[C---:B------:R-:W-:Y:S01]  /*5610*/  FFMA R47, R54.reuse, R18, R71 ;  /* 0x00000012362f7223 */ /* 0x040fe20000000047 */
[C---:B------:R-:W-:Y:S01]  /*5620*/  FFMA R33, R54.reuse, R22, R33 ;  /* 0x0000001636217223 */ /* 0x040fe20000000021 */
[----:B------:R-:W5:Y:S01]  /*5630*/  LDS R24, [R8+UR10+0x6610] ;  /* 0x0066100a08187984 */ /* 0x000f620008000800 */
[C---:B------:R-:W-:Y:S01]  /*5640*/  FFMA R53, R54.reuse, R26, R53 ;  /* 0x0000001a36357223 */ /* 0x040fe20000000035 */
[----:B------:R-:W-:Y:S01]  /*5650*/  FFMA R21, R54, R30, R70 ;  /* 0x0000001e36157223 */ /* 0x000fe20000000046 */
[-C--:B------:R-:W-:Y:S01]  /*5660*/  FFMA R42, R69, R22.reuse, R42 ;  /* 0x00000016452a7223 */ /* 0x080fe2000000002a */
[C---:B0-----:R-:W-:Y:S01]  /*5670*/  FFMA R68, R15.reuse, R22, R48 ;  /* 0x000000160f447223 */ /* 0x041fe20000000030 */
[C---:B------:R-:W-:Y:S01]  /*5680*/  FFMA R66, R15.reuse, R26, R46 ;  /* 0x0000001a0f427223 */ /* 0x040fe2000000002e */
[----:B------:R-:W0:Y:S01]  /*5690*/  LDS R48, [R8+UR10+0x6690] ;  /* 0x0066900a08307984 */ /* 0x000e220008000800 */
[----:B------:R-:W-:Y:S01]  /*56a0*/  FFMA R17, R15, R18, R50 ;  /* 0x000000120f117223 */ /* 0x000fe20000000032 */
[-C--:B------:R-:W-:Y:S01]  /*56b0*/  FFMA R50, R69, R30.reuse, R41 ;  /* 0x0000001e45327223 */ /* 0x080fe20000000029 */
[----:B------:R-:W-:Y:S01]  /*56c0*/  FFMA R15, R15, R30, R40 ;  /* 0x0000001e0f0f7223 */ /* 0x000fe20000000028 */
[----:B------:R-:W0:Y:S01]  /*56d0*/  LDS R46, [R8+UR10+0x6700] ;  /* 0x0067000a082e7984 */ /* 0x000e220008000800 */
[----:B------:R-:W-:-:S03]  /*56e0*/  FFMA R54, R69, R26, R67 ;  /* 0x0000001a45367223 */ /* 0x000fc60000000043 */
[----:B------:R-:W0:Y:S01]  /*56f0*/  LDS R64, [R8+UR10+0x6680] ;  /* 0x0066800a08407984 */ /* 0x000e220008000800 */
[C---:B-1----:R-:W-:Y:S01]  /*5700*/  FFMA R11, R10.reuse, R18, R11 ;  /* 0x000000120a0b7223 */ /* 0x042fe2000000000b */
[C---:B------:R-:W-:Y:S01]  /*5710*/  FFMA R56, R10.reuse, R22, R56 ;  /* 0x000000160a387223 */ /* 0x040fe20000000038 */
[C---:B------:R-:W-:Y:S01]  /*5720*/  FFMA R52, R10.reuse, R26, R52 ;  /* 0x0000001a0a347223 */ /* 0x040fe20000000034 */
[----:B------:R-:W-:Y:S01]  /*5730*/  FFMA R10, R10, R30, R13 ;  /* 0x0000001e0a0a7223 */ /* 0x000fe2000000000d */
[C---:B--2---:R-:W-:Y:S01]  /*5740*/  FFMA R45, R12.reuse, R18, R45 ;  /* 0x000000120c2d7223 */ /* 0x044fe2000000002d */
[C---:B------:R-:W-:Y:S01]  /*5750*/  FFMA R60, R12.reuse, R22, R60 ;  /* 0x000000160c3c7223 */ /* 0x040fe2000000003c */
[C---:B------:R-:W-:Y:S01]  /*5760*/  FFMA R58, R12.reuse, R26, R58 ;  /* 0x0000001a0c3a7223 */ /* 0x040fe2000000003a */
[----:B------:R-:W-:Y:S01]  /*5770*/  FFMA R62, R12, R30, R34 ;  /* 0x0000001e0c3e7223 */ /* 0x000fe20000000022 */
[-C--:B------:R-:W-:Y:S01]  /*5780*/  FFMA R13, R69, R18.reuse, R28 ;  /* 0x00000012450d7223 */ /* 0x080fe2000000001c */
[----:B------:R-:W1:Y:S01]  /*5790*/  LDS R12, [R8+UR10+0x6780] ;  /* 0x0067800a080c7984 */ /* 0x000e620008000800 */
[C---:B---3--:R-:W-:Y:S01]  /*57a0*/  FFMA R29, R37.reuse, R18, R14 ;  /* 0x00000012251d7223 */ /* 0x048fe2000000000e */
[C---:B------:R-:W-:Y:S01]  /*57b0*/  FFMA R34, R37.reuse, R22, R57 ;  /* 0x0000001625227223 */ /* 0x040fe20000000039 */
[----:B------:R-:W-:Y:S01]  /*57c0*/  FFMA R14, R37, R30, R35 ;  /* 0x0000001e250e7223 */ /* 0x000fe20000000023 */
[----:B------:R-:W2:Y:S01]  /*57d0*/  LDS R36, [R8+UR10+0x6710] ;  /* 0x0067100a08247984 */ /* 0x000ea20008000800 */
[C---:B----4-:R-:W-:Y:S01]  /*57e0*/  FFMA R41, R63.reuse, R18, R32 ;  /* 0x000000123f297223 */ /* 0x050fe20000000020 */
[C---:B------:R-:W-:Y:S01]  /*57f0*/  FFMA R44, R63.reuse, R22, R65 ;  /* 0x000000163f2c7223 */ /* 0x040fe20000000041 */
[----:B------:R-:W-:Y:S01]  /*5800*/  FFMA R38, R63, R30, R59 ;  /* 0x0000001e3f267223 */ /* 0x000fe2000000003b */
[----:B------:R-:W3:Y:S01]  /*5810*/  LDS R28, [R8+UR10+0x6790] ;  /* 0x0067900a081c7984 */ /* 0x000ee20008000800 */
[----:B-----5:R-:W-:Y:S01]  /*5820*/  FFMA R25, R49, R18, R16 ;  /* 0x0000001231197223 */ /* 0x020fe20000000010 */
[----:B------:R-:W-:Y:S01]  /*5830*/  FFMA R32, R37, R26, R39 ;  /* 0x0000001a25207223 */ /* 0x000fe20000000027 */
[C---:B------:R-:W-:Y:S01]  /*5840*/  FFMA R22, R49.reuse, R22, R43 ;  /* 0x0000001631167223 */ /* 0x040fe2000000002b */
[-C--:B------:R-:W-:Y:S01]  /*5850*/  FFMA R16, R49, R26.reuse, R51 ;  /* 0x0000001a31107223 */ /* 0x080fe20000000033 */
[----:B------:R-:W-:Y:S01]  /*5860*/  FFMA R40, R63, R26, R61 ;  /* 0x0000001a3f287223 */ /* 0x000fe2000000003d */
[----:B------:R-:W-:Y:S01]  /*5870*/  FFMA R49, R49, R30, R55 ;  /* 0x0000001e31317223 */ /* 0x000fe20000000037 */
[C---:B------:R-:W-:Y:S01]  /*5880*/  FFMA R47, R20.reuse, R19, R47 ;  /* 0x00000013142f7223 */ /* 0x040fe2000000002f */
[C---:B------:R-:W-:Y:S01]  /*5890*/  FFMA R26, R20.reuse, R23, R33 ;  /* 0x00000017141a7223 */ /* 0x040fe20000000021 */
[C---:B------:R-:W-:Y:S01]  /*58a0*/  FFMA R53, R20.reuse, R27, R53 ;  /* 0x0000001b14357223 */ /* 0x040fe20000000035 */
[----:B------:R-:W-:Y:S01]  /*58b0*/  FFMA R30, R20, R31, R21 ;  /* 0x0000001f141e7223 */ /* 0x000fe20000000015 */
[C---:B------:R-:W-:Y:S01]  /*58c0*/  FFMA R20, R24.reuse, R19, R17 ;  /* 0x0000001318147223 */ /* 0x040fe20000000011 */
[C---:B------:R-:W-:Y:S01]  /*58d0*/  FFMA R68, R24.reuse, R23, R68 ;  /* 0x0000001718447223 */ /* 0x040fe20000000044 */
[----:B------:R-:W-:Y:S01]  /*58e0*/  FFMA R66, R24, R27, R66 ;  /* 0x0000001b18427223 */ /* 0x000fe20000000042 */
[C---:B0-----:R-:W-:Y:S01]  /*58f0*/  FFMA R11, R48.reuse, R19, R11 ;  /* 0x00000013300b7223 */ /* 0x041fe2000000000b */
[C---:B------:R-:W-:Y:S01]  /*5900*/  FFMA R56, R48.reuse, R23, R56 ;  /* 0x0000001730387223 */ /* 0x040fe20000000038 */
[C---:B------:R-:W-:Y:S01]  /*5910*/  FFMA R52, R48.reuse, R27, R52 ;  /* 0x0000001b30347223 */ /* 0x040fe20000000034 */
[-C--:B------:R-:W-:Y:S01]  /*5920*/  FFMA R48, R48, R31.reuse, R10 ;  /* 0x0000001f30307223 */ /* 0x080fe2000000000a */
[----:B------:R-:W-:Y:S01]  /*5930*/  FFMA R24, R24, R31, R15 ;  /* 0x0000001f18187223 */ /* 0x000fe2000000000f */
[C---:B------:R-:W-:Y:S01]  /*5940*/  FFMA R10, R46.reuse, R19, R13 ;  /* 0x000000132e0a7223 */ /* 0x040fe2000000000d */
[C---:B------:R-:W-:Y:S01]  /*5950*/  FFMA R42, R46.reuse, R23, R42 ;  /* 0x000000172e2a7223 */ /* 0x040fe2000000002a */
[----:B------:R-:W-:Y:S01]  /*5960*/  FFMA R67, R46, R31, R50 ;  /* 0x0000001f2e437223 */ /* 0x000fe20000000032 */
[C---:B------:R-:W-:Y:S01]  /*5970*/  FFMA R45, R64.reuse, R19, R45 ;  /* 0x00000013402d7223 */ /* 0x040fe2000000002d */
[C---:B------:R-:W-:Y:S01]  /*5980*/  FFMA R60, R64.reuse, R23, R60 ;  /* 0x00000017403c7223 */ /* 0x040fe2000000003c */
[----:B------:R-:W-:Y:S01]  /*5990*/  LDS R71, [R8+UR10+0x6880] ;  /* 0x0068800a08477984 */ /* 0x000fe20008000800 */
[-C--:B------:R-:W-:Y:S01]  /*59a0*/  FFMA R58, R64, R27.reuse, R58 ;  /* 0x0000001b403a7223 */ /* 0x080fe2000000003a */
[----:B------:R-:W-:Y:S01]  /*59b0*/  FFMA R69, R46, R27, R54 ;  /* 0x0000001b2e457223 */ /* 0x000fe20000000036 */
[----:B------:R-:W-:Y:S01]  /*59c0*/  FFMA R64, R64, R31, R62 ;  /* 0x0000001f40407223 */ /* 0x000fe2000000003e */
[----:B------:R-:W-:Y:S01]  /*59d0*/  LDS R50, [R8+UR10+0x6980] ;  /* 0x0069800a08327984 */ /* 0x000fe20008000800 */
        /* <DEDUP_REMOVED lines=8> */
[C---:B---3--:R-:W-:Y:S01]  /*5a60*/  FFMA R25, R28.reuse, R19, R25 ;  /* 0x000000131c197223 */ /* 0x048fe20000000019 */
[C---:B------:R-:W-:Y:S01]  /*5a70*/  FFMA R59, R28.reuse, R23, R22 ;  /* 0x000000171c3b7223 */ /* 0x040fe20000000016 */
[C---:B------:R-:W-:Y:S01]  /*5a80*/  FFMA R21, R28.reuse, R27, R16 ;  /* 0x0000001b1c157223 */ /* 0x040fe20000000010 */
[----:B------:R-:W0:Y:S01]  /*5a90*/  LDS.128 R12, [R9+0x2810] ;  /* 0x00281000090c7984 */ /* 0x000e220000000c00 */
[----:B------:R-:W-:-:S03]  /*5aa0*/  FFMA R49, R28, R31, R49 ;  /* 0x0000001f1c317223 */ /* 0x000fc60000000031 */
[----:B------:R-:W1:Y:S04]  /*5ab0*/  LDS.128 R16, [R9+0x2010] ;  /* 0x0020100009107984 */ /* 0x000e680000000c00 */
[----:B------:R-:W2:Y:S04]  /*5ac0*/  LDS.128 R36, [R9+0x4010] ;  /* 0x0040100009247984 */ /* 0x000ea80000000c00 */
[----:B------:R-:W3:Y:S04]  /*5ad0*/  LDS.128 R32, [R9+0x4810] ;  /* 0x0048100009207984 */ /* 0x000ee80000000c00 */
[----:B------:R-:W4:Y:S04]  /*5ae0*/  LDS R22, [R8+UR10+0x6910] ;  /* 0x0069100a08167984 */ /* 0x000f280008000800 */
[----:B------:R-:W5:Y:S04]  /*5af0*/  LDS R23, [R8+UR10+0x6900] ;  /* 0x0069000a08177984 */ /* 0x000f680008000800 */
[----:B------:R-:W5:Y:S04]  /*5b00*/  LDS R27, [R8+UR10+0x6890] ;  /* 0x0068900a081b7984 */ /* 0x000f680008000800 */
[----:B------:R-:W5:Y:S04]  /*5b10*/  LDS R51, [R8+UR10+0x6990] ;  /* 0x0069900a08337984 */ /* 0x000f680008000800 */
[----:B------:R-:W5:Y:S01]  /*5b20*/  LDS R44, [R8+UR10+0x6b90] ;  /* 0x006b900a082c7984 */ /* 0x000f620008000800 */
[C---:B0-----:R-:W-:Y:S01]  /*5b30*/  FFMA R28, R12.reuse, R75, R26 ;  /* 0x0000004b0c1c7223 */ /* 0x041fe2000000001a */
[----:B------:R-:W-:-:S02]  /*5b40*/  FFMA R60, R12, R71, R60 ;  /* 0x000000470c3c7223 */ /* 0x000fc4000000003c */
[----:B------:R-:W0:Y:S01]  /*5b50*/  LDS R26, [R8+UR10+0x6a10] ;  /* 0x006a100a081a7984 */ /* 0x000e220008000800 */
[-C--:B------:R-:W-:Y:S01]  /*5b60*/  FFMA R62, R12, R50.reuse, R61 ;  /* 0x000000320c3e7223 */ /* 0x080fe2000000003d */
[C---:B-1----:R-:W-:Y:S01]  /*5b70*/  FFMA R31, R16.reuse, R73, R20 ;  /* 0x00000049101f7223 */ /* 0x042fe20000000014 */
[C---:B------:R-:W-:Y:S01]  /*5b80*/  FFMA R45, R16.reuse, R71, R45 ;  /* 0x00000047102d7223 */ /* 0x040fe2000000002d */
[C---:B------:R-:W-:Y:S01]  /*5b90*/  FFMA R47, R16.reuse, R75, R47 ;  /* 0x0000004b102f7223 */ /* 0x040fe2000000002f */
[-C--:B------:R-:W-:Y:S01]  /*5ba0*/  FFMA R29, R16, R50.reuse, R29 ;  /* 0x00000032101d7223 */ /* 0x080fe2000000001d */
[C---:B--2---:R-:W-:Y:S01]  /*5bb0*/  FFMA R58, R36.reuse, R71, R58 ;  /* 0x00000047243a7223 */ /* 0x044fe2000000003a */
[CC--:B------:R-:W-:Y:S01]  /*5bc0*/  FFMA R54, R36.reuse, R50.reuse, R55 ;  /* 0x0000003224367223 */ /* 0x0c0fe20000000037 */
[----:B------:R-:W-:Y:S01]  /*5bd0*/  FFMA R53, R36, R75, R53 ;  /* 0x0000004b24357223 */ /* 0x000fe20000000035 */
[----:B------:R-:W1:Y:S01]  /*5be0*/  LDS R55, [R8+UR10+0x6b00] ;  /* 0x006b000a08377984 */ /* 0x000e620008000800 */
[C---:B---3--:R-:W-:Y:S01]  /*5bf0*/  FFMA R24, R32.reuse, R73, R24 ;  /* 0x0000004920187223 */ /* 0x048fe20000000018 */
[C---:B------:R-:W-:Y:S01]  /*5c00*/  FFMA R64, R32.reuse, R71, R64 ;  /* 0x0000004720407223 */ /* 0x040fe20000000040 */
[C---:B------:R-:W-:Y:S01]  /*5c10*/  FFMA R50, R32.reuse, R50, R43 ;  /* 0x0000003220327223 */ /* 0x040fe2000000002b */
[----:B------:R-:W-:Y:S01]  /*5c20*/  FFMA R30, R32, R75, R30 ;  /* 0x0000004b201e7223 */ /* 0x000fe2000000001e */
[-C--:B----4-:R-:W-:Y:S01]  /*5c30*/  FFMA R41, R16, R22.reuse, R41 ;  /* 0x0000001610297223 */ /* 0x090fe20000000029 */
[-C--:B------:R-:W-:Y:S01]  /*5c40*/  FFMA R65, R12, R22.reuse, R65 ;  /* 0x000000160c417223 */ /* 0x080fe20000000041 */
[-C--:B------:R-:W-:Y:S01]  /*5c50*/  FFMA R63, R36, R22.reuse, R63 ;  /* 0x00000016243f7223 */ /* 0x080fe2000000003f */
[----:B------:R-:W-:Y:S01]  /*5c60*/  FFMA R57, R32, R22, R57 ;  /* 0x0000001620397223 */ /* 0x000fe20000000039 */
[-C--:B-----5:R-:W-:Y:S01]  /*5c70*/  FFMA R10, R16, R23.reuse, R10 ;  /* 0x00000017100a7223 */ /* 0x0a0fe2000000000a */
[----:B------:R-:W2:Y:S01]  /*5c80*/  LDS R22, [R8+UR10+0x6a80] ;  /* 0x006a800a08167984 */ /* 0x000ea20008000800 */
[-C--:B------:R-:W-:Y:S01]  /*5c90*/  FFMA R42, R12, R23.reuse, R42 ;  /* 0x000000170c2a7223 */ /* 0x080fe2000000002a */
[-C--:B------:R-:W-:Y:S01]  /*5ca0*/  FFMA R69, R36, R23.reuse, R69 ;  /* 0x0000001724457223 */ /* 0x080fe20000000045 */
[----:B------:R-:W-:Y:S01]  /*5cb0*/  FFMA R20, R32, R23, R67 ;  /* 0x0000001720147223 */ /* 0x000fe20000000043 */
[-C--:B------:R-:W-:Y:S01]  /*5cc0*/  FFMA R11, R16, R27.reuse, R11 ;  /* 0x0000001b100b7223 */ /* 0x080fe2000000000b */
[----:B------:R-:W3:Y:S01]  /*5cd0*/  LDS R23, [R8+UR10+0x6a00] ;  /* 0x006a000a08177984 */ /* 0x000ee20008000800 */
[----:B------:R-:W-:Y:S01]  /*5ce0*/  FFMA R56, R12, R27, R56 ;  /* 0x0000001b0c387223 */ /* 0x000fe20000000038 */
[-C--:B------:R-:W-:Y:S01]  /*5cf0*/  FFMA R25, R16, R51.reuse, R25 ;  /* 0x0000003310197223 */ /* 0x080fe20000000019 */
[C---:B------:R-:W-:Y:S01]  /*5d00*/  FFMA R40, R36.reuse, R51, R21 ;  /* 0x0000003324287223 */ /* 0x040fe20000000015 */
[-C--:B------:R-:W-:Y:S01]  /*5d10*/  FFMA R52, R36, R27.reuse, R52 ;  /* 0x0000001b24347223 */ /* 0x080fe20000000034 */
[----:B------:R-:W-:Y:S01]  /*5d20*/  FFMA R48, R32, R27, R48 ;  /* 0x0000001b20307223 */ /* 0x000fe20000000030 */
[----:B------:R-:W4:Y:S01]  /*5d30*/  LDS R16, [R8+UR10+0x6b10] ;  /* 0x006b100a08107984 */ /* 0x000f220008000800 */
[C---:B------:R-:W-:Y:S01]  /*5d40*/  FFMA R68, R12.reuse, R73, R68 ;  /* 0x000000490c447223 */ /* 0x040fe20000000044 */
[----:B------:R-:W-:Y:S01]  /*5d50*/  FFMA R46, R12, R51, R59 ;  /* 0x000000330c2e7223 */ /* 0x000fe2000000003b */
[----:B------:R-:W-:Y:S01]  /*5d60*/  FFMA R66, R36, R73, R66 ;  /* 0x0000004924427223 */ /* 0x000fe20000000042 */
[----:B------:R-:W5:Y:S01]  /*5d70*/  LDS R43, [R8+UR10+0x6a90] ;  /* 0x006a900a082b7984 */ /* 0x000f620008000800 */
[----:B------:R-:W-:Y:S01]  /*5d80*/  FFMA R36, R44, R17, R25 ;  /* 0x000000112c247223 */ /* 0x000fe20000000019 */
[----:B------:R-:W-:Y:S01]  /*5d90*/  FFMA R32, R32, R51, R49 ;  /* 0x0000003320207223 */ /* 0x000fe20000000031 */
[----:B------:R-:W-:Y:S01]  /*5da0*/  FFMA R59, R44, R37, R40 ;  /* 0x000000252c3b7223 */ /* 0x000fe20000000028 */
[----:B------:R-:W5:Y:S01]  /*5db0*/  LDS R27, [R8+UR10+0x6b80] ;  /* 0x006b800a081b7984 */ /* 0x000f620008000800 */
[C---:B0-----:R-:W-:Y:S01]  /*5dc0*/  FFMA R21, R26.reuse, R33, R24 ;  /* 0x000000211a157223 */ /* 0x041fe20000000018 */
[----:B------:R-:W-:-:S02]  /*5dd0*/  FFMA R31, R26, R17, R31 ;  /* 0x000000111a1f7223 */ /* 0x000fc4000000001f */
[----:B------:R-:W0:Y:S01]  /*5de0*/  LDS R12, [R8+UR10+0x6c90] ;  /* 0x006c900a080c7984 */ /* 0x000e220008000800 */
[C---:B------:R-:W-:Y:S01]  /*5df0*/  FFMA R68, R26.reuse, R13, R68 ;  /* 0x0000000d1a447223 */ /* 0x040fe20000000044 */
[----:B------:R-:W-:Y:S02]  /*5e00*/  FFMA R66, R26, R37, R66 ;  /* 0x000000251a427223 */ /* 0x000fe40000000042 */
[----:B------:R-:W0:Y:S01]  /*5e10*/  LDS R67, [R8+UR10+0x6d00] ;  /* 0x006d000a08437984 */ /* 0x000e220008000800 */
[----:B-1----:R-:W-:-:S03]  /*5e20*/  FFMA R10, R55, R17, R10 ;  /* 0x00000011370a7223 */ /* 0x002fc6000000000a */
[----:B------:R-:W1:Y:S01]  /*5e30*/  LDS R26, [R8+UR10+0x6c10] ;  /* 0x006c100a081a7984 */ /* 0x000e620008000800 */
[C---:B------:R-:W-:Y:S01]  /*5e40*/  FFMA R42, R55.reuse, R13, R42 ;  /* 0x0000000d372a7223 */ /* 0x040fe2000000002a */
[C---:B------:R-:W-:Y:S01]  /*5e50*/  FFMA R69, R55.reuse, R37, R69 ;  /* 0x0000002537457223 */ /* 0x040fe20000000045 */
[----:B------:R-:W-:Y:S01]  /*5e60*/  FFMA R55, R55, R33, R20 ;  /* 0x0000002137377223 */ /* 0x000fe20000000014 */
[----:B------:R-:W1:Y:S04]  /*5e70*/  LDS R61, [R8+UR10+0x6d10] ;  /* 0x006d100a083d7984 */ /* 0x000e680008000800 */
[----:B------:R-:W1:Y:S01]  /*5e80*/  LDS R25, [R8+UR10+0x6d90] ;  /* 0x006d900a08197984 */ /* 0x000e620008000800 */
[C---:B--2---:R-:W-:Y:S01]  /*5e90*/  FFMA R24, R22.reuse, R17, R45 ;  /* 0x0000001116187223 */ /* 0x044fe2000000002d */
[C---:B------:R-:W-:Y:S01]  /*5ea0*/  FFMA R60, R22.reuse, R13, R60 ;  /* 0x0000000d163c7223 */ /* 0x040fe2000000003c */
[C---:B------:R-:W-:Y:S01]  /*5eb0*/  FFMA R58, R22.reuse, R37, R58 ;  /* 0x00000025163a7223 */ /* 0x040fe2000000003a */
[----:B------:R-:W-:Y:S01]  /*5ec0*/  FFMA R64, R22, R33, R64 ;  /* 0x0000002116407223 */ /* 0x000fe20000000040 */
[----:B------:R-:W-:Y:S01]  /*5ed0*/  LDS R51, [R8+UR10+0x6e00] ;  /* 0x006e000a08337984 */ /* 0x000fe20008000800 */
[C---:B---3--:R-:W-:Y:S01]  /*5ee0*/  FFMA R47, R23.reuse, R17, R47 ;  /* 0x00000011172f7223 */ /* 0x048fe2000000002f */
[C---:B------:R-:W-:Y:S01]  /*5ef0*/  FFMA R28, R23.reuse, R13, R28 ;  /* 0x0000000d171c7223 */ /* 0x040fe2000000001c */
[C---:B------:R-:W-:Y:S01]  /*5f00*/  FFMA R53, R23.reuse, R37, R53 ;  /* 0x0000002517357223 */ /* 0x040fe20000000035 */
[----:B------:R-:W2:Y:S01]  /*5f10*/  LDS R22, [R8+UR10+0x6c80] ;  /* 0x006c800a08167984 */ /* 0x000ea20008000800 */
[----:B------:R-:W-:Y:S01]  /*5f20*/  FFMA R23, R23, R33, R30 ;  /* 0x0000002117177223 */ /* 0x000fe2000000001e */
[----:B----4-:R-:W-:-:S02]  /*5f30*/  FFMA R20, R16, R17, R41 ;  /* 0x0000001110147223 */ /* 0x010fc40000000029 */
[----:B------:R-:W3:Y:S01]  /*5f40*/  LDS R30, [R8+UR10+0x6c00] ;  /* 0x006c000a081e7984 */ /* 0x000ee20008000800 */
[C---:B------:R-:W-:Y:S01]  /*5f50*/  FFMA R65, R16.reuse, R13, R65 ;  /* 0x0000000d10417223 */ /* 0x040fe20000000041 */
[C---:B------:R-:W-:Y:S01]  /*5f60*/  FFMA R63, R16.reuse, R37, R63 ;  /* 0x00000025103f7223 */ /* 0x040fe2000000003f */
[----:B------:R-:W-:Y:S01]  /*5f70*/  FFMA R57, R16, R33, R57 ;  /* 0x0000002110397223 */ /* 0x000fe20000000039 */
[C---:B-----5:R-:W-:Y:S01]  /*5f80*/  FFMA R11, R43.reuse, R17, R11 ;  /* 0x000000112b0b7223 */ /* 0x060fe2000000000b */
[C---:B------:R-:W-:Y:S01]  /*5f90*/  FFMA R56, R43.reuse, R13, R56 ;  /* 0x0000000d2b387223 */ /* 0x040fe20000000038 */
[----:B------:R-:W-:Y:S01]  /*5fa0*/  FFMA R52, R43, R37, R52 ;  /* 0x000000252b347223 */ /* 0x000fe20000000034 */
[----:B------:R-:W-:Y:S01]  /*5fb0*/  FFMA R16, R27, R17, R29 ;  /* 0x000000111b107223 */ /* 0x000fe2000000001d */
[----:B------:R-:W-:Y:S01]  /*5fc0*/  FFMA R48, R43, R33, R48 ;  /* 0x000000212b307223 */ /* 0x000fe20000000030 */
[----:B------:R-:W4:Y:S01]  /*5fd0*/  LDS R29, [R8+UR10+0x6d80] ;  /* 0x006d800a081d7984 */ /* 0x000f220008000800 */
[C---:B------:R-:W-:Y:S01]  /*5fe0*/  FFMA R49, R27.reuse, R13, R62 ;  /* 0x0000000d1b317223 */ /* 0x040fe2000000003e */
[C---:B------:R-:W-:Y:S01]  /*5ff0*/  FFMA R45, R27.reuse, R37, R54 ;  /* 0x000000251b2d7223 */ /* 0x040fe20000000036 */
[C---:B------:R-:W-:Y:S01]  /*6000*/  FFMA R41, R44.reuse, R13, R46 ;  /* 0x0000000d2c297223 */ /* 0x040fe2000000002e */
[-C--:B------:R-:W-:Y:S01]  /*6010*/  FFMA R43, R44, R33.reuse, R32 ;  /* 0x000000212c2b7223 */ /* 0x080fe20000000020 */
[----:B------:R-:W-:Y:S01]  /*6020*/  FFMA R27, R27, R33, R50 ;  /* 0x000000211b1b7223 */ /* 0x000fe20000000032 */
[----:B------:R-:W5:Y:S01]  /*6030*/  LDS R32, [R8+UR10+0x6e90] ;  /* 0x006e900a08207984 */ /* 0x000f620008000800 */
[C---:B0-----:R-:W-:Y:S01]  /*6040*/  FFMA R11, R12.reuse, R18, R11 ;  /* 0x000000120c0b7223 */ /* 0x041fe2000000000b */
[C---:B------:R-:W-:Y:S01]  /*6050*/  FFMA R56, R12.reuse, R14, R56 ;  /* 0x0000000e0c387223 */ /* 0x040fe20000000038 */
[C---:B------:R-:W-:Y:S01]  /*6060*/  FFMA R52, R12.reuse, R38, R52 ;  /* 0x000000260c347223 */ /* 0x040fe20000000034 */
[----:B------:R-:W-:Y:S01]  /*6070*/  FFMA R48, R12, R34, R48 ;  /* 0x000000220c307223 */ /* 0x000fe20000000030 */
[-C--:B------:R-:W-:Y:S01]  /*6080*/  FFMA R13, R67, R18.reuse, R10 ;  /* 0x00000012430d7223 */ /* 0x080fe2000000000a */
[----:B------:R-:W0:Y:S01]  /*6090*/  LDS R50, [R8+UR10+0x6e10] ;  /* 0x006e100a08327984 */ /* 0x000e220008000800 */
[C---:B-1----:R-:W-:Y:S01]  /*60a0*/  FFMA R31, R26.reuse, R18, R31 ;  /* 0x000000121a1f7223 */ /* 0x042fe2000000001f */
[C---:B------:R-:W-:Y:S01]  /*60b0*/  FFMA R68, R26.reuse, R14, R68 ;  /* 0x0000000e1a447223 */ /* 0x040fe20000000044 */
[C---:B------:R-:W-:Y:S01]  /*60c0*/  FFMA R66, R26.reuse, R38, R66 ;  /* 0x000000261a427223 */ /* 0x040fe20000000042 */
[----:B------:R-:W1:Y:S01]  /*60d0*/  LDS R54, [R8+UR10+0x6e80] ;  /* 0x006e800a08367984 */ /* 0x000e620008000800 */
[----:B------:R-:W-:Y:S01]  /*60e0*/  FFMA R21, R26, R34, R21 ;  /* 0x000000221a157223 */ /* 0x000fe20000000015 */
[----:B------:R-:W-:Y:S01]  /*60f0*/  FFMA R26, R61, R38, R63 ;  /* 0x000000263d1a7223 */ /* 0x000fe2000000003f */
[----:B------:R-:W-:Y:S01]  /*6100*/  FFMA R33, R25, R18, R36 ;  /* 0x0000001219217223 */ /* 0x000fe20000000024 */
[----:B------:R-:W1:Y:S01]  /*6110*/  LDS R12, [R8+UR10+0x6f80] ;  /* 0x006f800a080c7984 */ /* 0x000e620008000800 */
[-C--:B------:R-:W-:Y:S01]  /*6120*/  FFMA R42, R67, R14.reuse, R42 ;  /* 0x0000000e432a7223 */ /* 0x080fe2000000002a */
[----:B------:R-:W-:Y:S01]  /*6130*/  FFMA R44, R61, R14, R65 ;  /* 0x0000000e3d2c7223 */ /* 0x000fe20000000041 */
[C---:B------:R-:W-:Y:S01]  /*6140*/  FFMA R36, R25.reuse, R34, R43 ;  /* 0x0000002219247223 */ /* 0x040fe2000000002b */
[----:B------:R-:W1:Y:S01]  /*6150*/  LDS R10, [R8+UR10+0x6f90] ;  /* 0x006f900a080a7984 */ /* 0x000e620008000800 */
[----:B------:R-:W-:Y:S01]  /*6160*/  FFMA R59, R25, R38, R59 ;  /* 0x00000026193b7223 */ /* 0x000fe2000000003b */
[----:B------:R-:W-:Y:S01]  /*6170*/  FFMA R46, R67, R34, R55 ;  /* 0x00000022432e7223 */ /* 0x000fe20000000037 */
[C---:B--2---:R-:W-:Y:S01]  /*6180*/  FFMA R17, R22.reuse, R18, R24 ;  /* 0x0000001216117223 */ /* 0x044fe20000000018 */
[C---:B------:R-:W-:Y:S01]  /*6190*/  FFMA R60, R22.reuse, R14, R60 ;  /* 0x0000000e163c7223 */ /* 0x040fe2000000003c */
[C---:B------:R-:W-:Y:S01]  /*61a0*/  FFMA R58, R22.reuse, R38, R58 ;  /* 0x00000026163a7223 */ /* 0x040fe2000000003a */
[----:B------:R-:W-:Y:S01]  /*61b0*/  FFMA R64, R22, R34, R64 ;  /* 0x0000002216407223 */ /* 0x000fe20000000040 */
[C---:B---3--:R-:W-:Y:S01]  /*61c0*/  FFMA R47, R30.reuse, R18, R47 ;  /* 0x000000121e2f7223 */ /* 0x048fe2000000002f */
[----:B------:R-:W2:Y:S01]  /*61d0*/  LDS R22, [R8+UR10+0x6f10] ;  /* 0x006f100a08167984 */ /* 0x000ea20008000800 */
[C---:B------:R-:W-:Y:S01]  /*61e0*/  FFMA R28, R30.reuse, R14, R28 ;  /* 0x0000000e1e1c7223 */ /* 0x040fe2000000001c */
[C---:B------:R-:W-:Y:S01]  /*61f0*/  FFMA R53, R30.reuse, R38, R53 ;  /* 0x000000261e357223 */ /* 0x040fe20000000035 */
[-C--:B------:R-:W-:Y:S01]  /*6200*/  FFMA R23, R30, R34.reuse, R23 ;  /* 0x000000221e177223 */ /* 0x080fe20000000017 */
[C---:B------:R-:W-:Y:S01]  /*6210*/  FFMA R24, R61.reuse, R34, R57 ;  /* 0x000000223d187223 */ /* 0x040fe20000000039 */
[----:B------:R-:W3:Y:S01]  /*6220*/  LDS R30, [R8+UR10+0x6f00] ;  /* 0x006f000a081e7984 */ /* 0x000ee20008000800 */
[----:B------:R-:W-:Y:S01]  /*6230*/  FFMA R55, R61, R18, R20 ;  /* 0x000000123d377223 */ /* 0x000fe20000000014 */
[----:B------:R-:W-:Y:S01]  /*6240*/  FFMA R40, R67, R38, R69 ;  /* 0x0000002643287223 */ /* 0x000fe20000000045 */
[C---:B----4-:R-:W-:Y:S01]  /*6250*/  FFMA R37, R29.reuse, R18, R16 ;  /* 0x000000121d257223 */ /* 0x050fe20000000010 */
[C---:B------:R-:W-:Y:S01]  /*6260*/  FFMA R62, R29.reuse, R14, R49 ;  /* 0x0000000e1d3e7223 */ /* 0x040fe20000000031 */
[----:B------:R-:W-:Y:S01]  /*6270*/  FFMA R16, R29, R34, R27 ;  /* 0x000000221d107223 */ /* 0x000fe2000000001b */
[----:B------:R-:W-:Y:S01]  /*6280*/  FFMA R14, R25, R14, R41 ;  /* 0x0000000e190e7223 */ /* 0x000fe20000000029 */
[----:B------:R-:W-:Y:S01]  /*6290*/  LDS R71, [R8+UR10+0x7090] ;  /* 0x0070900a08477984 */ /* 0x000fe20008000800 */
[----:B------:R-:W-:Y:S01]  /*62a0*/  FFMA R20, R29, R38, R45 ;  /* 0x000000261d147223 */ /* 0x000fe2000000002d */
[C---:B-----5:R-:W-:Y:S01]  /*62b0*/  FFMA R11, R32.reuse, R19, R11 ;  /* 0x00000013200b7223 */ /* 0x060fe2000000000b */
[C---:B------:R-:W-:Y:S01]  /*62c0*/  FFMA R56, R32.reuse, R15, R56 ;  /* 0x0000000f20387223 */ /* 0x040fe20000000038 */
[C---:B------:R-:W-:Y:S01]  /*62d0*/  FFMA R69, R32.reuse, R39, R52 ;  /* 0x0000002720457223 */ /* 0x040fe20000000034 */
[----:B------:R-:W-:Y:S01]  /*62e0*/  FFMA R67, R32, R35, R48 ;  /* 0x0000002320437223 */ /* 0x000fe20000000030 */
[C---:B------:R-:W-:Y:S01]  /*62f0*/  FFMA R28, R51.reuse, R15, R28 ;  /* 0x0000000f331c7223 */ /* 0x040fe2000000001c */
[C---:B------:R-:W-:Y:S01]  /*6300*/  FFMA R47, R51.reuse, R19, R47 ;  /* 0x00000013332f7223 */ /* 0x040fe2000000002f */
[C---:B0-----:R-:W-:Y:S01]  /*6310*/  FFMA R68, R50.reuse, R15, R68 ;  /* 0x0000000f32447223 */ /* 0x041fe20000000044 */
[----:B------:R-:W-:Y:S01]  /*6320*/  FFMA R31, R50, R19, R31 ;  /* 0x00000013321f7223 */ /* 0x000fe2000000001f */
[----:B------:R-:W-:Y:S01]  /*6330*/  LDS R49, [R8+UR10+0x7110] ;  /* 0x0071100a08317984 */ /* 0x000fe20008000800 */
[C---:B------:R-:W-:Y:S01]  /*6340*/  FFMA R53, R51.reuse, R39, R53 ;  /* 0x0000002733357223 */ /* 0x040fe20000000035 */
[C---:B-1----:R-:W-:Y:S01]  /*6350*/  FFMA R60, R54.reuse, R15, R60 ;  /* 0x0000000f363c7223 */ /* 0x042fe2000000003c */
[----:B------:R-:W-:Y:S01]  /*6360*/  FFMA R34, R54, R19, R17 ;  /* 0x0000001336227223 */ /* 0x000fe20000000011 */
        /* <DEDUP_REMOVED lines=8> */
[C---:B------:R-:W-:Y:S01]  /*63f0*/  FFMA R59, R10.reuse, R39, R59 ;  /* 0x000000270a3b7223 */ /* 0x040fe2000000003b */
[-C--:B------:R-:W-:Y:S01]  /*6400*/  FFMA R61, R10, R35.reuse, R36 ;  /* 0x000000230a3d7223 */ /* 0x080fe20000000024 */
[----:B------:R-:W-:Y:S01]  /*6410*/  FFMA R50, R50, R35, R21 ;  /* 0x0000002332327223 */ /* 0x000fe20000000015 */
[----:B------:R-:W-:Y:S01]  /*6420*/  LDS R10, [R8+UR10+0x7180] ;  /* 0x0071800a080a7984 */ /* 0x000fe20008000800 */
[C---:B------:R-:W-:Y:S01]  /*6430*/  FFMA R58, R54.reuse, R39, R58 ;  /* 0x00000027363a7223 */ /* 0x040fe2000000003a */
[----:B------:R-:W-:Y:S01]  /*6440*/  FFMA R29, R54, R35, R64 ;  /* 0x00000023361d7223 */ /* 0x000fe20000000040 */
[C---:B--2---:R-:W-:Y:S01]  /*6450*/  FFMA R63, R22.reuse, R39, R26 ;  /* 0x00000027163f7223 */ /* 0x044fe2000000001a */
[C---:B------:R-:W-:Y:S01]  /*6460*/  FFMA R43, R22.reuse, R35, R24 ;  /* 0x00000023162b7223 */ /* 0x040fe20000000018 */
[C---:B------:R-:W-:Y:S01]  /*6470*/  FFMA R65, R22.reuse, R15, R44 ;  /* 0x0000000f16417223 */ /* 0x040fe2000000002c */
[----:B------:R-:W0:Y:S01]  /*6480*/  LDS.128 R24, [R9+0x4820] ;  /* 0x0048200009187984 */ /* 0x000e220000000c00 */
[-C--:B------:R-:W-:Y:S01]  /*6490*/  FFMA R55, R22, R19.reuse, R55 ;  /* 0x0000001316377223 */ /* 0x080fe20000000037 */
[C---:B---3--:R-:W-:Y:S01]  /*64a0*/  FFMA R32, R30.reuse, R19, R13 ;  /* 0x000000131e207223 */ /* 0x048fe2000000000d */
[C---:B------:R-:W-:Y:S01]  /*64b0*/  FFMA R42, R30.reuse, R15, R42 ;  /* 0x0000000f1e2a7223 */ /* 0x040fe2000000002a */
[----:B------:R-:W1:Y:S01]  /*64c0*/  LDS.128 R16, [R9+0x2820] ;  /* 0x0028200009107984 */ /* 0x000e620000000c00 */
[C---:B------:R-:W-:Y:S01]  /*64d0*/  FFMA R40, R30.reuse, R39, R40 ;  /* 0x000000271e287223 */ /* 0x040fe20000000028 */
[----:B------:R-:W-:-:S02]  /*64e0*/  FFMA R30, R30, R35, R46 ;  /* 0x000000231e1e7223 */ /* 0x000fc4000000002e */
[----:B------:R-:W2:Y:S04]  /*64f0*/  LDS.128 R12, [R9+0x4020] ;  /* 0x00402000090c7984 */ /* 0x000ea80000000c00 */
[----:B------:R-:W3:Y:S04]  /*6500*/  LDS.128 R20, [R9+0x2020] ;  /* 0x0020200009147984 */ /* 0x000ee80000000c00 */
[----:B------:R-:W4:Y:S04]  /*6510*/  LDS R39, [R8+UR10+0x7100] ;  /* 0x0071000a08277984 */ /* 0x000f280008000800 */
[----:B------:R-:W5:Y:S04]  /*6520*/  LDS R75, [R8+UR10+0x7010] ;  /* 0x0070100a084b7984 */ /* 0x000f680008000800 */
[----:B------:R-:W5:Y:S04]  /*6530*/  LDS R73, [R8+UR10+0x7080] ;  /* 0x0070800a08497984 */ /* 0x000f680008000800 */
[----:B------:R-:W5:Y:S04]  /*6540*/  LDS R64, [R8+UR10+0x7310] ;  /* 0x0073100a08407984 */ /* 0x000f680008000800 */
[----:B------:R-:W-:Y:S04]  /*6550*/  LDS R48, [R8+UR10+0x7380] ;  /* 0x0073800a08307984 */ /* 0x000fe80008000800 */
[----:B------:R-:W-:Y:S01]  /*6560*/  LDS R38, [R8+UR10+0x7390] ;  /* 0x0073900a08267984 */ /* 0x000fe20008000800 */
[C---:B0-----:R-:W-:Y:S01]  /*6570*/  FFMA R54, R24.reuse, R71, R67 ;  /* 0x0000004718367223 */ /* 0x041fe20000000043 */
[----:B------:R-:W-:-:S02]  /*6580*/  FFMA R51, R24, R77, R51 ;  /* 0x0000004d18337223 */ /* 0x000fc40000000033 */
[----:B------:R-:W0:Y:S01]  /*6590*/  LDS R67, [R8+UR10+0x7190] ;  /* 0x0071900a08437984 */ /* 0x000e220008000800 */
[----:B-1----:R-:W-:Y:S01]  /*65a0*/  FFMA R35, R16, R77, R28 ;  /* 0x0000004d10237223 */ /* 0x002fe2000000001c */
[-C--:B------:R-:W-:Y:S01]  /*65b0*/  FFMA R28, R24, R49.reuse, R43 ;  /* 0x00000031181c7223 */ /* 0x080fe2000000002b */
[-C--:B------:R-:W-:Y:S01]  /*65c0*/  FFMA R62, R16, R10.reuse, R62 ;  /* 0x0000000a103e7223 */ /* 0x080fe2000000003e */
[----:B------:R-:W-:Y:S01]  /*65d0*/  LDS R43, [R8+UR10+0x7280] ;  /* 0x0072800a082b7984 */ /* 0x000fe20008000800 */
[-C--:B--2---:R-:W-:Y:S01]  /*65e0*/  FFMA R52, R12, R10.reuse, R45 ;  /* 0x0000000a0c347223 */ /* 0x084fe2000000002d */
[-C--:B------:R-:W-:Y:S01]  /*65f0*/  FFMA R65, R16, R49.reuse, R65 ;  /* 0x0000003110417223 */ /* 0x080fe20000000041 */
[----:B------:R-:W-:Y:S01]  /*6600*/  FFMA R63, R12, R49, R63 ;  /* 0x000000310c3f7223 */ /* 0x000fe2000000003f */
[----:B------:R-:W1:Y:S01]  /*6610*/  LDS R45, [R8+UR10+0x7300] ;  /* 0x0073000a082d7984 */ /* 0x000e620008000800 */
[-C--:B---3--:R-:W-:Y:S01]  /*6620*/  FFMA R37, R20, R10.reuse, R37 ;  /* 0x0000000a14257223 */ /* 0x088fe20000000025 */
[----:B------:R-:W-:Y:S01]  /*6630*/  FFMA R10, R24, R10, R41 ;  /* 0x0000000a180a7223 */ /* 0x000fe20000000029 */
[C---:B------:R-:W-:Y:S01]  /*6640*/  FFMA R47, R20.reuse, R77, R47 ;  /* 0x0000004d142f7223 */ /* 0x040fe2000000002f */
[----:B------:R-:W-:Y:S01]  /*6650*/  LDS R41, [R8+UR10+0x7290] ;  /* 0x0072900a08297984 */ /* 0x000fe20008000800 */
[-C--:B----4-:R-:W-:Y:S01]  /*6660*/  FFMA R32, R20, R39.reuse, R32 ;  /* 0x0000002714207223 */ /* 0x090fe20000000020 */
[-C--:B------:R-:W-:Y:S01]  /*6670*/  FFMA R42, R16, R39.reuse, R42 ;  /* 0x00000027102a7223 */ /* 0x080fe2000000002a */
[-C--:B------:R-:W-:Y:S01]  /*6680*/  FFMA R40, R12, R39.reuse, R40 ;  /* 0x000000270c287223 */ /* 0x080fe20000000028 */
[----:B------:R-:W-:Y:S01]  /*6690*/  FFMA R30, R24, R39, R30 ;  /* 0x00000027181e7223 */ /* 0x000fe2000000001e */
[C---:B------:R-:W-:Y:S01]  /*66a0*/  FFMA R39, R20.reuse, R49, R55 ;  /* 0x0000003114277223 */ /* 0x040fe20000000037 */
[C---:B-----5:R-:W-:Y:S01]  /*66b0*/  FFMA R31, R20.reuse, R75, R31 ;  /* 0x0000004b141f7223 */ /* 0x060fe2000000001f */
[----:B------:R-:W2:Y:S01]  /*66c0*/  LDS R49, [R8+UR10+0x7210] ;  /* 0x0072100a08317984 */ /* 0x000ea20008000800 */
[C---:B------:R-:W-:Y:S01]  /*66d0*/  FFMA R11, R20.reuse, R71, R11 ;  /* 0x00000047140b7223 */ /* 0x040fe2000000000b */
[----:B------:R-:W-:Y:S01]  /*66e0*/  FFMA R34, R20, R73, R34 ;  /* 0x0000004914227223 */ /* 0x000fe20000000022 */
[C---:B------:R-:W-:Y:S01]  /*66f0*/  FFMA R68, R16.reuse, R75, R68 ;  /* 0x0000004b10447223 */ /* 0x040fe20000000044 */
[----:B------:R-:W3:Y:S01]  /*6700*/  LDS R55, [R8+UR10+0x7200] ;  /* 0x0072000a08377984 */ /* 0x000ee20008000800 */
[C---:B------:R-:W-:Y:S01]  /*6710*/  FFMA R60, R16.reuse, R73, R60 ;  /* 0x00000049103c7223 */ /* 0x040fe2000000003c */
[----:B------:R-:W-:Y:S01]  /*6720*/  FFMA R56, R16, R71, R56 ;  /* 0x0000004710387223 */ /* 0x000fe20000000038 */
[C---:B------:R-:W-:Y:S01]  /*6730*/  FFMA R50, R24.reuse, R75, R50 ;  /* 0x0000004b18327223 */ /* 0x040fe20000000032 */
[----:B------:R-:W-:Y:S01]  /*6740*/  FFMA R29, R24, R73, R29 ;  /* 0x00000049181d7223 */ /* 0x000fe2000000001d */
[C---:B------:R-:W-:Y:S01]  /*6750*/  FFMA R53, R12.reuse, R77, R53 ;  /* 0x0000004d0c357223 */ /* 0x040fe20000000035 */
[C---:B------:R-:W-:Y:S01]  /*6760*/  FFMA R66, R12.reuse, R75, R66 ;  /* 0x0000004b0c427223 */ /* 0x040fe20000000042 */
[C---:B------:R-:W-:Y:S01]  /*6770*/  FFMA R58, R12.reuse, R73, R58 ;  /* 0x000000490c3a7223 */ /* 0x040fe2000000003a */
[----:B------:R-:W-:Y:S01]  /*6780*/  FFMA R69, R12, R71, R69 ;  /* 0x000000470c457223 */ /* 0x000fe20000000045 */
[C---:B------:R-:W-:Y:S01]  /*6790*/  FFMA R65, R64.reuse, R17, R65 ;  /* 0x0000001140417223 */ /* 0x040fe20000000041 */
[----:B------:R-:W-:Y:S01]  /*67a0*/  FFMA R63, R64, R13, R63 ;  /* 0x0000000d403f7223 */ /* 0x000fe2000000003f */
[----:B------:R-:W-:Y:S04]  /*67b0*/  LDS R73, [R8+UR10+0x7800] ;  /* 0x0078000a08497984 */ /* 0x000fe80008000800 */
[----:B------:R-:W-:Y:S01]  /*67c0*/  LDS R71, [R8+UR10+0x7810] ;  /* 0x0078100a08477984 */ /* 0x000fe20008000800 */
[-C--:B0-----:R-:W-:Y:S01]  /*67d0*/  FFMA R33, R20, R67.reuse, R33 ;  /* 0x0000004314217223 */ /* 0x081fe20000000021 */
[-C--:B------:R-:W-:Y:S01]  /*67e0*/  FFMA R44, R16, R67.reuse, R57 ;  /* 0x00000043102c7223 */ /* 0x080fe20000000039 */
[-C--:B------:R-:W-:Y:S01]  /*67f0*/  FFMA R36, R24, R67.reuse, R61 ;  /* 0x0000004318247223 */ /* 0x080fe2000000003d */
[----:B------:R-:W0:Y:S01]  /*6800*/  LDS R20, [R8+UR10+0x7480] ;  /* 0x0074800a08147984 */ /* 0x000e220008000800 */
[----:B------:R-:W-:Y:S01]  /*6810*/  FFMA R46, R12, R67, R59 ;  /* 0x000000430c2e7223 */ /* 0x000fe2000000003b */
[----:B------:R-:W-:Y:S01]  /*6820*/  FFMA R59, R64, R25, R28 ;  /* 0x00000019403b7223 */ /* 0x000fe2000000001c */
[C---:B------:R-:W-:Y:S01]  /*6830*/  FFMA R28, R48.reuse, R21, R37 ;  /* 0x00000015301c7223 */ /* 0x040fe20000000025 */
[----:B------:R-:W4:Y:S01]  /*6840*/  LDS R16, [R8+UR10+0x7410] ;  /* 0x0074100a08107984 */ /* 0x000f220008000800 */
[----:B------:R-:W-:Y:S01]  /*6850*/  FFMA R37, R48, R25, R10 ;  /* 0x0000001930257223 */ /* 0x000fe2000000000a */
[C---:B-1----:R-:W-:Y:S01]  /*6860*/  FFMA R32, R45.reuse, R21, R32 ;  /* 0x000000152d207223 */ /* 0x042fe20000000020 */
[C---:B------:R-:W-:Y:S01]  /*6870*/  FFMA R42, R45.reuse, R17, R42 ;  /* 0x000000112d2a7223 */ /* 0x040fe2000000002a */
[----:B------:R-:W1:Y:S01]  /*6880*/  LDS R24, [R8+UR10+0x7400] ;  /* 0x0074000a08187984 */ /* 0x000e620008000800 */
[C---:B------:R-:W-:Y:S01]  /*6890*/  FFMA R40, R45.reuse, R13, R40 ;  /* 0x0000000d2d287223 */ /* 0x040fe20000000028 */
[----:B------:R-:W-:Y:S01]  /*68a0*/  FFMA R45, R45, R25, R30 ;  /* 0x000000192d2d7223 */ /* 0x000fe2000000001e */
[C---:B------:R-:W-:Y:S01]  /*68b0*/  FFMA R34, R43.reuse, R21, R34 ;  /* 0x000000152b227223 */ /* 0x040fe20000000022 */
[----:B------:R-:W5:Y:S01]  /*68c0*/  LDS R12, [R8+UR10+0x7490] ;  /* 0x0074900a080c7984 */ /* 0x000f620008000800 */
[C---:B------:R-:W-:Y:S01]  /*68d0*/  FFMA R60, R43.reuse, R17, R60 ;  /* 0x000000112b3c7223 */ /* 0x040fe2000000003c */
[C---:B------:R-:W-:Y:S01]  /*68e0*/  FFMA R58, R43.reuse, R13, R58 ;  /* 0x0000000d2b3a7223 */ /* 0x040fe2000000003a */
[----:B------:R-:W-:Y:S01]  /*68f0*/  FFMA R29, R43, R25, R29 ;  /* 0x000000192b1d7223 */ /* 0x000fe2000000001d */
[----:B------:R-:W5:Y:S01]  /*6900*/  LDS R67, [R8+UR10+0x7500] ;  /* 0x0075000a08437984 */ /* 0x000f620008000800 */
[-C--:B------:R-:W-:Y:S01]  /*6910*/  FFMA R30, R64, R21.reuse, R39 ;  /* 0x00000015401e7223 */ /* 0x080fe20000000027 */
[C---:B------:R-:W-:Y:S01]  /*6920*/  FFMA R10, R38.reuse, R21, R33 ;  /* 0x00000015260a7223 */ /* 0x040fe20000000021 */
[----:B------:R-:W-:Y:S01]  /*6930*/  FFMA R43, R38, R13, R46 ;  /* 0x0000000d262b7223 */ /* 0x000fe2000000002e */
[----:B------:R-:W5:Y:S01]  /*6940*/  LDS R61, [R8+UR10+0x7510] ;  /* 0x0075100a083d7984 */ /* 0x000f620008000800 */
[C---:B--2---:R-:W-:Y:S01]  /*6950*/  FFMA R31, R49.reuse, R21, R31 ;  /* 0x00000015311f7223 */ /* 0x044fe2000000001f */
[C---:B------:R-:W-:Y:S01]  /*6960*/  FFMA R68, R49.reuse, R17, R68 ;  /* 0x0000001131447223 */ /* 0x040fe20000000044 */
[C---:B------:R-:W-:Y:S01]  /*6970*/  FFMA R66, R49.reuse, R13, R66 ;  /* 0x0000000d31427223 */ /* 0x040fe20000000042 */
[----:B------:R-:W2:Y:S01]  /*6980*/  LDS R39, [R8+UR10+0x7580] ;  /* 0x0075800a08277984 */ /* 0x000ea20008000800 */
[----:B------:R-:W-:Y:S01]  /*6990*/  FFMA R50, R49, R25, R50 ;  /* 0x0000001931327223 */ /* 0x000fe20000000032 */
[C---:B------:R-:W-:Y:S01]  /*69a0*/  FFMA R11, R41.reuse, R21, R11 ;  /* 0x00000015290b7223 */ /* 0x040fe2000000000b */
[C---:B------:R-:W-:Y:S01]  /*69b0*/  FFMA R56, R41.reuse, R17, R56 ;  /* 0x0000001129387223 */ /* 0x040fe20000000038 */
[----:B------:R-:W2:Y:S01]  /*69c0*/  LDS R33, [R8+UR10+0x7590] ;  /* 0x0075900a08217984 */ /* 0x000ea20008000800 */
[C---:B------:R-:W-:Y:S01]  /*69d0*/  FFMA R69, R41.reuse, R13, R69 ;  /* 0x0000000d29457223 */ /* 0x040fe20000000045 */
[----:B------:R-:W-:Y:S01]  /*69e0*/  FFMA R54, R41, R25, R54 ;  /* 0x0000001929367223 */ /* 0x000fe20000000036 */
[CC--:B---3--:R-:W-:Y:S01]  /*69f0*/  FFMA R35, R55.reuse, R17.reuse, R35 ;  /* 0x0000001137237223 */ /* 0x0c8fe20000000023 */
[----:B------:R-:W3:Y:S01]  /*6a00*/  LDS R46, [R8+UR10+0x7600] ;  /* 0x0076000a082e7984 */ /* 0x000ee20008000800 */
[-C--:B------:R-:W-:Y:S01]  /*6a10*/  FFMA R57, R48, R17.reuse, R62 ;  /* 0x0000001130397223 */ /* 0x080fe2000000003e */
[----:B------:R-:W-:Y:S01]  /*6a20*/  FFMA R41, R38, R17, R44 ;  /* 0x0000001126297223 */ /* 0x000fe2000000002c */
[C---:B------:R-:W-:Y:S01]  /*6a30*/  FFMA R47, R55.reuse, R21, R47 ;  /* 0x00000015372f7223 */ /* 0x040fe2000000002f */
[----:B------:R-:W3:Y:S01]  /*6a40*/  LDS R64, [R8+UR10+0x7610] ;  /* 0x0076100a08407984 */ /* 0x000ee20008000800 */
[C---:B------:R-:W-:Y:S01]  /*6a50*/  FFMA R53, R55.reuse, R13, R53 ;  /* 0x0000000d37357223 */ /* 0x040fe20000000035 */
[----:B------:R-:W-:Y:S01]  /*6a60*/  FFMA R51, R55, R25, R51 ;  /* 0x0000001937337223 */ /* 0x000fe20000000033 */
[----:B------:R-:W-:Y:S01]  /*6a70*/  FFMA R55, R48, R13, R52 ;  /* 0x0000000d30377223 */ /* 0x000fe20000000034 */
[C---:B0-----:R-:W-:Y:S01]  /*6a80*/  FFMA R17, R20.reuse, R22, R34 ;  /* 0x0000001614117223 */ /* 0x041fe20000000022 */
[C---:B------:R-:W-:Y:S01]  /*6a90*/  FFMA R60, R20.reuse, R18, R60 ;  /* 0x00000012143c7223 */ /* 0x040fe2000000003c */
[C---:B------:R-:W-:Y:S01]  /*6aa0*/  FFMA R58, R20.reuse, R14, R58 ;  /* 0x0000000e143a7223 */ /* 0x040fe2000000003a */
[----:B------:R-:W-:Y:S01]  /*6ab0*/  FFMA R29, R20, R26, R29 ;  /* 0x0000001a141d7223 */ /* 0x000fe2000000001d */
[C---:B----4-:R-:W-:Y:S01]  /*6ac0*/  FFMA R31, R16.reuse, R22, R31 ;  /* 0x00000016101f7223 */ /* 0x050fe2000000001f */
[----:B------:R-:W0:Y:S01]  /*6ad0*/  LDS R20, [R8+UR10+0x7700] ;  /* 0x0077000a08147984 */ /* 0x000e220008000800 */
[C---:B------:R-:W-:Y:S01]  /*6ae0*/  FFMA R68, R16.reuse, R18, R68 ;  /* 0x0000001210447223 */ /* 0x040fe20000000044 */
[C---:B------:R-:W-:Y:S01]  /*6af0*/  FFMA R66, R16.reuse, R14, R66 ;  /* 0x0000000e10427223 */ /* 0x040fe20000000042 */
[----:B------:R-:W-:Y:S01]  /*6b00*/  FFMA R50, R16, R26, R50 ;  /* 0x0000001a10327223 */ /* 0x000fe20000000032 */
[C---:B-1----:R-:W-:Y:S01]  /*6b10*/  FFMA R47, R24.reuse, R22, R47 ;  /* 0x00000016182f7223 */ /* 0x042fe2000000002f */
[----:B------:R-:W1:Y:S01]  /*6b20*/  LDS R16, [R8+UR10+0x7690] ;  /* 0x0076900a08107984 */ /* 0x000e620008000800 */
[C---:B------:R-:W-:Y:S01]  /*6b30*/  FFMA R35, R24.reuse, R18, R35 ;  /* 0x0000001218237223 */ /* 0x040fe20000000023 */
[C---:B------:R-:W-:Y:S01]  /*6b40*/  FFMA R53, R24.reuse, R14, R53 ;  /* 0x0000000e18357223 */ /* 0x040fe20000000035 */
[----:B------:R-:W-:Y:S01]  /*6b50*/  FFMA R51, R24, R26, R51 ;  /* 0x0000001a18337223 */ /* 0x000fe20000000033 */
[C---:B-----5:R-:W-:Y:S01]  /*6b60*/  FFMA R11, R12.reuse, R22, R11 ;  /* 0x000000160c0b7223 */ /* 0x060fe2000000000b */
[----:B------:R-:W4:Y:S01]  /*6b70*/  LDS R24, [R8+UR10+0x7680] ;  /* 0x0076800a08187984 */ /* 0x000f220008000800 */
[C---:B------:R-:W-:Y:S01]  /*6b80*/  FFMA R56, R12.reuse, R18, R56 ;  /* 0x000000120c387223 */ /* 0x040fe20000000038 */
[C---:B------:R-:W-:Y:S01]  /*6b90*/  FFMA R69, R12.reuse, R14, R69 ;  /* 0x0000000e0c457223 */ /* 0x040fe20000000045 */
[-C--:B------:R-:W-:Y:S01]  /*6ba0*/  FFMA R54, R12, R26.reuse, R54 ;  /* 0x0000001a0c367223 */ /* 0x080fe20000000036 */
[----:B------:R-:W5:Y:S01]  /*6bb0*/  LDS R34, [R8+UR10+0x7710] ;  /* 0x0077100a08227984 */ /* 0x000f620008000800 */
[----:B------:R-:W-:Y:S01]  /*6bc0*/  FFMA R49, R38, R25, R36 ;  /* 0x0000001926317223 */ /* 0x000fe20000000024 */
[----:B------:R-:W-:Y:S01]  /*6bd0*/  FFMA R38, R67, R26, R45 ;  /* 0x0000001a43267223 */ /* 0x000fe2000000002d */
[----:B------:R-:W-:Y:S01]  /*6be0*/  FFMA R45, R61, R22, R30 ;  /* 0x000000163d2d7223 */ /* 0x000fe2000000001e */
[----:B------:R-:W5:Y:S01]  /*6bf0*/  LDS R12, [R8+UR10+0x7780] ;  /* 0x0077800a080c7984 */ /* 0x000f620008000800 */
[-C--:B------:R-:W-:Y:S01]  /*6c00*/  FFMA R40, R67, R14.reuse, R40 ;  /* 0x0000000e43287223 */ /* 0x080fe20000000028 */
[-C--:B------:R-:W-:Y:S01]  /*6c10*/  FFMA R52, R61, R14.reuse, R63 ;  /* 0x0000000e3d347223 */ /* 0x080fe2000000003f */
[----:B--2---:R-:W-:Y:S01]  /*6c20*/  FFMA R30, R39, R14, R55 ;  /* 0x0000000e271e7223 */ /* 0x004fe20000000037 */
[----:B------:R-:W-:Y:S01]  /*6c30*/  FFMA R42, R67, R18, R42 ;  /* 0x00000012432a7223 */ /* 0x000fe2000000002a */
[----:B------:R-:W-:Y:S01]  /*6c40*/  FFMA R44, R33, R14, R43 ;  /* 0x0000000e212c7223 */ /* 0x000fe2000000002b */
[----:B------:R-:W-:Y:S01]  /*6c50*/  FFMA R13, R67, R22, R32 ;  /* 0x00000016430d7223 */ /* 0x000fe20000000020 */
[C---:B------:R-:W-:Y:S01]  /*6c60*/  FFMA R62, R61.reuse, R18, R65 ;  /* 0x000000123d3e7223 */ /* 0x040fe20000000041 */
[----:B------:R-:W-:Y:S01]  /*6c70*/  FFMA R36, R61, R26, R59 ;  /* 0x0000001a3d247223 */ /* 0x000fe2000000003b */
[C---:B---3--:R-:W-:Y:S01]  /*6c80*/  FFMA R47, R46.reuse, R23, R47 ;  /* 0x000000172e2f7223 */ /* 0x048fe2000000002f */
[C---:B------:R-:W-:Y:S01]  /*6c90*/  FFMA R14, R46.reuse, R19, R35 ;  /* 0x000000132e0e7223 */ /* 0x040fe20000000023 */
[C---:B------:R-:W-:Y:S01]  /*6ca0*/  FFMA R53, R46.reuse, R15, R53 ;  /* 0x0000000f2e357223 */ /* 0x040fe20000000035 */
[----:B------:R-:W-:Y:S01]  /*6cb0*/  FFMA R51, R46, R27, R51 ;  /* 0x0000001b2e337223 */ /* 0x000fe20000000033 */
[C---:B------:R-:W-:Y:S01]  /*6cc0*/  FFMA R46, R64.reuse, R23, R31 ;  /* 0x00000017402e7223 */ /* 0x040fe2000000001f */
[C---:B------:R-:W-:Y:S01]  /*6cd0*/  FFMA R68, R64.reuse, R19, R68 ;  /* 0x0000001340447223 */ /* 0x040fe20000000044 */
[C---:B------:R-:W-:Y:S01]  /*6ce0*/  FFMA R66, R64.reuse, R15, R66 ;  /* 0x0000000f40427223 */ /* 0x040fe20000000042 */
[----:B------:R-:W-:Y:S01]  /*6cf0*/  FFMA R64, R64, R27, R50 ;  /* 0x0000001b40407223 */ /* 0x000fe20000000032 */
[-C--:B------:R-:W-:Y:S01]  /*6d00*/  FFMA R21, R39, R22.reuse, R28 ;  /* 0x0000001627157223 */ /* 0x080fe2000000001c */
[----:B------:R-:W2:Y:S01]  /*6d10*/  LDS R50, [R8+UR10+0x7790] ;  /* 0x0077900a08327984 */ /* 0x000ea20008000800 */
[----:B------:R-:W-:Y:S01]  /*6d20*/  FFMA R25, R33, R22, R10 ;  /* 0x0000001621197223 */ /* 0x000fe2000000000a */
[C---:B------:R-:W-:Y:S01]  /*6d30*/  FFMA R32, R39.reuse, R18, R57 ;  /* 0x0000001227207223 */ /* 0x040fe20000000039 */
[----:B------:R-:W-:Y:S01]  /*6d40*/  FFMA R28, R39, R26, R37 ;  /* 0x0000001a271c7223 */ /* 0x000fe20000000025 */
[C---:B------:R-:W-:Y:S01]  /*6d50*/  FFMA R10, R33.reuse, R18, R41 ;  /* 0x00000012210a7223 */ /* 0x040fe20000000029 */
[C---:B0-----:R-:W-:Y:S01]  /*6d60*/  FFMA R63, R20.reuse, R19, R42 ;  /* 0x00000013143f7223 */ /* 0x041fe2000000002a */
[----:B------:R-:W-:Y:S01]  /*6d70*/  FFMA R61, R20, R15, R40 ;  /* 0x0000000f143d7223 */ /* 0x000fe20000000028 */
[----:B------:R-:W-:Y:S01]  /*6d80*/  FFMA R48, R33, R26, R49 ;  /* 0x0000001a21307223 */ /* 0x000fe20000000031 */
[----:B------:R-:W0:Y:S01]  /*6d90*/  LDS.128 R40, [R9+0x4830] ;  /* 0x0048300009287984 */ /* 0x000e220000000c00 */
[C---:B-1----:R-:W-:Y:S01]  /*6da0*/  FFMA R22, R16.reuse, R23, R11 ;  /* 0x0000001710167223 */ /* 0x042fe2000000000b */
[C---:B------:R-:W-:Y:S01]  /*6db0*/  FFMA R56, R16.reuse, R19, R56 ;  /* 0x0000001310387223 */ /* 0x040fe20000000038 */
[C---:B------:R-:W-:Y:S01]  /*6dc0*/  FFMA R69, R16.reuse, R15, R69 ;  /* 0x0000000f10457223 */ /* 0x040fe20000000045 */
[----:B------:R-:W-:Y:S01]  /*6dd0*/  FFMA R11, R16, R27, R54 ;  /* 0x0000001b100b7223 */ /* 0x000fe20000000036 */
[-C--:B------:R-:W-:Y:S01]  /*6de0*/  FFMA R16, R20, R23.reuse, R13 ;  /* 0x0000001714107223 */ /* 0x080fe2000000000d */
[C---:B----4-:R-:W-:Y:S01]  /*6df0*/  FFMA R17, R24.reuse, R23, R17 ;  /* 0x0000001718117223 */ /* 0x050fe20000000011 */
[C---:B------:R-:W-:Y:S01]  /*6e00*/  FFMA R60, R24.reuse, R19, R60 ;  /* 0x00000013183c7223 */ /* 0x040fe2000000003c */
[C---:B------:R-:W-:Y:S01]  /*6e10*/  FFMA R58, R24.reuse, R15, R58 ;  /* 0x0000000f183a7223 */ /* 0x040fe2000000003a */
[-C--:B------:R-:W-:Y:S01]  /*6e20*/  FFMA R24, R24, R27.reuse, R29 ;  /* 0x0000001b18187223 */ /* 0x080fe2000000001d */
[----:B------:R-:W-:Y:S01]  /*6e30*/  FFMA R20, R20, R27, R38 ;  /* 0x0000001b14147223 */ /* 0x000fe20000000026 */
[C---:B-----5:R-:W-:Y:S01]  /*6e40*/  FFMA R45, R34.reuse, R23, R45 ;  /* 0x00000017222d7223 */ /* 0x060fe2000000002d */
[C---:B------:R-:W-:Y:S01]  /*6e50*/  FFMA R62, R34.reuse, R19, R62 ;  /* 0x00000013223e7223 */ /* 0x040fe2000000003e */
[C---:B------:R-:W-:Y:S01]  /*6e60*/  FFMA R52, R34.reuse, R15, R52 ;  /* 0x0000000f22347223 */ /* 0x040fe20000000034 */
[----:B------:R-:W-:Y:S01]  /*6e70*/  FFMA R67, R34, R27, R36 ;  /* 0x0000001b22437223 */ /* 0x000fe20000000024 */
[C---:B------:R-:W-:Y:S01]  /*6e80*/  FFMA R21, R12.reuse, R23, R21 ;  /* 0x000000170c157223 */ /* 0x040fe20000000015 */
[C---:B------:R-:W-:Y:S01]  /*6e90*/  FFMA R65, R12.reuse, R19, R32 ;  /* 0x000000130c417223 */ /* 0x040fe20000000020 */
[C---:B------:R-:W-:Y:S01]  /*6ea0*/  FFMA R59, R12.reuse, R15, R30 ;  /* 0x0000000f0c3b7223 */ /* 0x040fe2000000001e */
[----:B------:R-:W-:Y:S01]  /*6eb0*/  FFMA R13, R12, R27, R28 ;  /* 0x0000001b0c0d7223 */ /* 0x000fe2000000001c */
[----:B------:R-:W1:Y:S04]  /*6ec0*/  LDS.128 R32, [R9+0x2030] ;  /* 0x0020300009207984 */ /* 0x000e680000000c00 */
[----:B------:R-:W3:Y:S04]  /*6ed0*/  LDS.128 R36, [R9+0x2830] ;  /* 0x0028300009247984 */ /* 0x000ee80000000c00 */
[----:B------:R-:W4:Y:S04]  /*6ee0*/  LDS.128 R28, [R9+0x4030] ;  /* 0x00403000091c7984 */ /* 0x000f280000000c00 */
[----:B------:R-:W5:Y:S01]  /*6ef0*/  LDS R12, [R8+UR10+0x7900] ;  /* 0x0079000a080c7984 */ /* 0x000f620008000800 */
[C---:B--2---:R-:W-:Y:S01]  /*6f00*/  FFMA R57, R50.reuse, R15, R44 ;  /* 0x0000000f32397223 */ /* 0x044fe2000000002c */
[C---:B------:R-:W-:Y:S01]  /*6f10*/  FFMA R25, R50.reuse, R23, R25 ;  /* 0x0000001732197223 */ /* 0x040fe20000000019 */
[C---:B------:R-:W-:Y:S01]  /*6f20*/  FFMA R55, R50.reuse, R19, R10 ;  /* 0x0000001332377223 */ /* 0x040fe2000000000a */
[----:B------:R-:W2:Y:S01]  /*6f30*/  LDS R44, [R8+UR10+0x7980] ;  /* 0x0079800a082c7984 */ /* 0x000ea20008000800 */
[----:B------:R-:W-:-:S03]  /*6f40*/  FFMA R49, R50, R27, R48 ;  /* 0x0000001b32317223 */ /* 0x000fc60000000030 */
[----:B------:R-:W2:Y:S01]  /*6f50*/  LDS R18, [R8+UR10+0x7890] ;  /* 0x0078900a08127984 */ /* 0x000ea20008000800 */
[C---:B0-----:R-:W-:Y:S01]  /*6f60*/  FFMA R10, R40.reuse, R73, R51 ;  /* 0x00000049280a7223 */ /* 0x041fe20000000033 */
[-C--:B------:R-:W-:Y:S02]  /*6f70*/  FFMA R64, R40, R71.reuse, R64 ;  /* 0x0000004728407223 */ /* 0x080fe40000000040 */
[----:B------:R-:W0:Y:S04]  /*6f80*/  LDS R23, [R8+UR10+0x7910] ;  /* 0x0079100a08177984 */ /* 0x000e280008000800 */
[----:B------:R-:W0:Y:S04]  /*6f90*/  LDS R26, [R8+UR10+0x7880] ;  /* 0x0078800a081a7984 */ /* 0x000e280008000800 */
[----:B------:R-:W0:Y:S04]  /*6fa0*/  LDS R51, [R8+UR10+0x7990] ;  /* 0x0079900a08337984 */ /* 0x000e280008000800 */
[----:B------:R-:W0:Y:S01]  /*6fb0*/  LDS R27, [R8+UR10+0x7a00] ;  /* 0x007a000a081b7984 */ /* 0x000e220008000800 */
[----:B-1----:R-:W-:-:S03]  /*6fc0*/  FFMA R19, R32, R71, R46 ;  /* 0x0000004720137223 */ /* 0x002fc6000000002e */
[----:B------:R-:W1:Y:S01]  /*6fd0*/  LDS R54, [R8+UR10+0x7b10] ;  /* 0x007b100a08367984 */ /* 0x000e620008000800 */
[-C--:B------:R-:W-:Y:S01]  /*6fe0*/  FFMA R47, R32, R73.reuse, R47 ;  /* 0x00000049202f7223 */ /* 0x080fe2000000002f */
[C---:B---3--:R-:W-:Y:S02]  /*6ff0*/  FFMA R14, R36.reuse, R73, R14 ;  /* 0x00000049240e7223 */ /* 0x048fe4000000000e */
[----:B------:R-:W3:Y:S01]  /*7000*/  LDS R50, [R8+UR10+0x7b80] ;  /* 0x007b800a08327984 */ /* 0x000ee20008000800 */
[----:B------:R-:W-:Y:S01]  /*7010*/  FFMA R68, R36, R71, R68 ;  /* 0x0000004724447223 */ /* 0x000fe20000000044 */
[C---:B----4-:R-:W-:Y:S01]  /*7020*/  FFMA R53, R28.reuse, R73, R53 ;  /* 0x000000491c357223 */ /* 0x050fe20000000035 */
[----:B------:R-:W-:Y:S01]  /*7030*/  FFMA R66, R28, R71, R66 ;  /* 0x000000471c427223 */ /* 0x000fe20000000042 */
[-C--:B-----5:R-:W-:Y:S01]  /*7040*/  FFMA R16, R32, R12.reuse, R16 ;  /* 0x0000000c20107223 */ /* 0x0a0fe20000000010 */
[-C--:B------:R-:W-:Y:S01]  /*7050*/  FFMA R63, R36, R12.reuse, R63 ;  /* 0x0000000c243f7223 */ /* 0x080fe2000000003f */
[-C--:B------:R-:W-:Y:S01]  /*7060*/  FFMA R61, R28, R12.reuse, R61 ;  /* 0x0000000c1c3d7223 */ /* 0x080fe2000000003d */
[----:B------:R-:W-:Y:S01]  /*7070*/  FFMA R20, R40, R12, R20 ;  /* 0x0000000c28147223 */ /* 0x000fe20000000014 */
[-C--:B--2---:R-:W-:Y:S01]  /*7080*/  FFMA R21, R32, R44.reuse, R21 ;  /* 0x0000002c20157223 */ /* 0x084fe20000000015 */
[----:B------:R-:W2:Y:S01]  /*7090*/  LDS R12, [R8+UR10+0x7a10] ;  /* 0x007a100a080c7984 */ /* 0x000ea20008000800 */
[-C--:B------:R-:W-:Y:S01]  /*70a0*/  FFMA R48, R36, R44.reuse, R65 ;  /* 0x0000002c24307223 */ /* 0x080fe20000000041 */
[-C--:B------:R-:W-:Y:S01]  /*70b0*/  FFMA R46, R28, R44.reuse, R59 ;  /* 0x0000002c1c2e7223 */ /* 0x080fe2000000003b */
[----:B------:R-:W-:Y:S01]  /*70c0*/  FFMA R44, R40, R44, R13 ;  /* 0x0000002c282c7223 */ /* 0x000fe2000000000d */
[-C--:B------:R-:W-:Y:S01]  /*70d0*/  FFMA R22, R32, R18.reuse, R22 ;  /* 0x0000001220167223 */ /* 0x080fe20000000016 */
[----:B------:R-:W4:Y:S01]  /*70e0*/  LDS R13, [R8+UR10+0x7b00] ;  /* 0x007b000a080d7984 */ /* 0x000f220008000800 */
[-C--:B------:R-:W-:Y:S01]  /*70f0*/  FFMA R56, R36, R18.reuse, R56 ;  /* 0x0000001224387223 */ /* 0x080fe20000000038 */
[-C--:B------:R-:W-:Y:S01]  /*7100*/  FFMA R69, R28, R18.reuse, R69 ;  /* 0x000000121c457223 */ /* 0x080fe20000000045 */
[----:B------:R-:W-:Y:S01]  /*7110*/  FFMA R11, R40, R18, R11 ;  /* 0x00000012280b7223 */ /* 0x000fe2000000000b */
[-C--:B0-----:R-:W-:Y:S01]  /*7120*/  FFMA R9, R32, R23.reuse, R45 ;  /* 0x0000001720097223 */ /* 0x081fe2000000002d */
[-C--:B------:R-:W-:Y:S01]  /*7130*/  FFMA R62, R36, R23.reuse, R62 ;  /* 0x00000017243e7223 */ /* 0x080fe2000000003e */
[-C--:B------:R-:W-:Y:S01]  /*7140*/  FFMA R52, R28, R23.reuse, R52 ;  /* 0x000000171c347223 */ /* 0x080fe20000000034 */
[----:B------:R-:W-:Y:S01]  /*7150*/  FFMA R18, R40, R23, R67 ;  /* 0x0000001728127223 */ /* 0x000fe20000000043 */
[-C--:B------:R-:W-:Y:S01]  /*7160*/  FFMA R17, R32, R26.reuse, R17 ;  /* 0x0000001a20117223 */ /* 0x080fe20000000011 */
[-C--:B------:R-:W-:Y:S01]  /*7170*/  FFMA R60, R36, R26.reuse, R60 ;  /* 0x0000001a243c7223 */ /* 0x080fe2000000003c */
[-C--:B------:R-:W-:Y:S01]  /*7180*/  FFMA R58, R28, R26.reuse, R58 ;  /* 0x0000001a1c3a7223 */ /* 0x080fe2000000003a */
[----:B------:R-:W-:Y:S01]  /*7190*/  FFMA R15, R40, R26, R24 ;  /* 0x0000001a280f7223 */ /* 0x000fe20000000018 */
[----:B------:R-:W0:Y:S01]  /*71a0*/  LDS R45, [R8+UR10+0x7a80] ;  /* 0x007a800a082d7984 */ /* 0x000e220008000800 */
[-C--:B------:R-:W-:Y:S01]  /*71b0*/  FFMA R25, R32, R51.reuse, R25 ;  /* 0x0000003320197223 */ /* 0x080fe20000000019 */
[----:B------:R-:W-:Y:S01]  /*71c0*/  FFMA R26, R40, R51, R49 ;  /* 0x00000033281a7223 */ /* 0x000fe20000000031 */
[C---:B------:R-:W-:Y:S01]  /*71d0*/  FFMA R40, R27.reuse, R33, R47 ;  /* 0x000000211b287223 */ /* 0x040fe2000000002f */
[----:B------:R-:W5:Y:S01]  /*71e0*/  LDS R23, [R8+UR10+0x7a90] ;  /* 0x007a900a08177984 */ /* 0x000f620008000800 */
[C---:B------:R-:W-:Y:S01]  /*71f0*/  FFMA R14, R27.reuse, R37, R14 ;  /* 0x000000251b0e7223 */ /* 0x040fe2000000000e */
[C---:B------:R-:W-:Y:S01]  /*7200*/  FFMA R53, R27.reuse, R29, R53 ;  /* 0x0000001d1b357223 */ /* 0x040fe20000000035 */
[----:B------:R-:W-:Y:S01]  /*7210*/  FFMA R24, R36, R51, R55 ;  /* 0x0000003324187223 */ /* 0x000fe20000000037 */
[----:B------:R-:W5:Y:S01]  /*7220*/  LDS R32, [R8+UR10+0x7b90] ;  /* 0x007b900a08207984 */ /* 0x000f620008000800 */
[----:B------:R-:W-:Y:S01]  /*7230*/  FFMA R27, R27, R41, R10 ;  /* 0x000000291b1b7223 */ /* 0x000fe2000000000a */
[----:B------:R-:W-:Y:S01]  /*7240*/  FFMA R28, R28, R51, R57 ;  /* 0x000000331c1c7223 */ /* 0x000fe20000000039 */
[C---:B-1----:R-:W-:Y:S01]  /*7250*/  FFMA R57, R54.reuse, R37, R62 ;  /* 0x0000002536397223 */ /* 0x042fe2000000003e */
[----:B------:R-:W1:Y:S01]  /*7260*/  LDS R10, [R8+UR10+0x7c00] ;  /* 0x007c000a080a7984 */ /* 0x000e620008000800 */
[----:B------:R-:W-:Y:S01]  /*7270*/  FFMA R55, R54, R29, R52 ;  /* 0x0000001d36377223 */ /* 0x000fe20000000034 */
[----:B---3--:R-:W-:-:S02]  /*7280*/  FFMA R47, R50, R37, R48 ;  /* 0x00000025322f7223 */ /* 0x008fc40000000030 */
[----:B------:R-:W3:Y:S04]  /*7290*/  LDS R36, [R8+UR10+0x7c80] ;  /* 0x007c800a08247984 */ /* 0x000ee80008000800 */
[----:B------:R-:W3:Y:S01]  /*72a0*/  LDS R65, [R8+UR10+0x7c90] ;  /* 0x007c900a08417984 */ /* 0x000ee20008000800 */
[C---:B--2---:R-:W-:Y:S01]  /*72b0*/  FFMA R19, R12.reuse, R33, R19 ;  /* 0x000000210c137223 */ /* 0x044fe20000000013 */
[C---:B------:R-:W-:Y:S01]  /*72c0*/  FFMA R68, R12.reuse, R37, R68 ;  /* 0x000000250c447223 */ /* 0x040fe20000000044 */
[C---:B------:R-:W-:Y:S01]  /*72d0*/  FFMA R66, R12.reuse, R29, R66 ;  /* 0x0000001d0c427223 */ /* 0x040fe20000000042 */
[----:B------:R-:W-:Y:S01]  /*72e0*/  FFMA R64, R12, R41, R64 ;  /* 0x000000290c407223 */ /* 0x000fe20000000040 */
[----:B------:R-:W2:Y:S01]  /*72f0*/  LDS R59, [R8+UR10+0x7d00] ;  /* 0x007d000a083b7984 */ /* 0x000ea20008000800 */
[C---:B----4-:R-:W-:Y:S01]  /*7300*/  FFMA R16, R13.reuse, R33, R16 ;  /* 0x000000210d107223 */ /* 0x050fe20000000010 */
[C---:B------:R-:W-:Y:S01]  /*7310*/  FFMA R63, R13.reuse, R37, R63 ;  /* 0x000000250d3f7223 */ /* 0x040fe2000000003f */
[C---:B------:R-:W-:Y:S01]  /*7320*/  FFMA R61, R13.reuse, R29, R61 ;  /* 0x0000001d0d3d7223 */ /* 0x040fe2000000003d */
[----:B------:R-:W4:Y:S01]  /*7330*/  LDS R12, [R8+UR10+0x7c10] ;  /* 0x007c100a080c7984 */ /* 0x000f220008000800 */
[----:B------:R-:W-:Y:S01]  /*7340*/  FFMA R13, R13, R41, R20 ;  /* 0x000000290d0d7223 */ /* 0x000fe20000000014 */
[C---:B------:R-:W-:Y:S01]  /*7350*/  FFMA R20, R54.reuse, R33, R9 ;  /* 0x0000002136147223 */ /* 0x040fe20000000009 */
[----:B------:R-:W-:Y:S01]  /*7360*/  FFMA R9, R54, R41, R18 ;  /* 0x0000002936097223 */ /* 0x000fe20000000012 */
[----:B------:R-:W4:Y:S01]  /*7370*/  LDS R51, [R8+UR10+0x7d10] ;  /* 0x007d100a08337984 */ /* 0x000f220008000800 */
[----:B------:R-:W-:-:S03]  /*7380*/  FFMA R18, R50, R33, R21 ;  /* 0x0000002132127223 */ /* 0x000fc60000000015 */
[----:B------:R-:W4:Y:S01]  /*7390*/  LDS R21, [R8+UR10+0x7d80] ;  /* 0x007d800a08157984 */ /* 0x000f220008000800 */
[C---:B0-----:R-:W-:Y:S01]  /*73a0*/  FFMA R17, R45.reuse, R33, R17 ;  /* 0x000000212d117223 */ /* 0x041fe20000000011 */
[C---:B------:R-:W-:Y:S01]  /*73b0*/  FFMA R60, R45.reuse, R37, R60 ;  /* 0x000000252d3c7223 */ /* 0x040fe2000000003c */
[C---:B------:R-:W-:Y:S01]  /*73c0*/  FFMA R58, R45.reuse, R29, R58 ;  /* 0x0000001d2d3a7223 */ /* 0x040fe2000000003a */
[----:B------:R-:W-:Y:S01]  /*73d0*/  FFMA R15, R45, R41, R15 ;  /* 0x000000292d0f7223 */ /* 0x000fe2000000000f */
[C---:B-----5:R-:W-:Y:S01]  /*73e0*/  FFMA R22, R23.reuse, R33, R22 ;  /* 0x0000002117167223 */ /* 0x060fe20000000016 */
[C---:B------:R-:W-:Y:S01]  /*73f0*/  FFMA R56, R23.reuse, R37, R56 ;  /* 0x0000002517387223 */ /* 0x040fe20000000038 */
[C---:B------:R-:W-:Y:S01]  /*7400*/  FFMA R69, R23.reuse, R29, R69 ;  /* 0x0000001d17457223 */ /* 0x040fe20000000045 */
[----:B------:R-:W-:Y:S01]  /*7410*/  FFMA R11, R23, R41, R11 ;  /* 0x00000029170b7223 */ /* 0x000fe2000000000b */
[----:B------:R-:W-:Y:S01]  /*7420*/  FFMA R33, R32, R33, R25 ;  /* 0x0000002120217223 */ /* 0x000fe20000000019 */
[-C--:B------:R-:W-:Y:S01]  /*7430*/  FFMA R23, R50, R41.reuse, R44 ;  /* 0x0000002932177223 */ /* 0x080fe2000000002c */
[----:B------:R-:W0:Y:S01]  /*7440*/  LDS R25, [R8+UR10+0x7d90] ;  /* 0x007d900a08197984 */ /* 0x000e220008000800 */
[----:B------:R-:W-:Y:S01]  /*7450*/  FFMA R49, R32, R41, R26 ;  /* 0x0000002920317223 */ /* 0x000fe2000000001a */
[C---:B-1----:R-:W-:Y:S01]  /*7460*/  FFMA R40, R10.reuse, R34, R40 ;  /* 0x000000220a287223 */ /* 0x042fe20000000028 */
[C---:B------:R-:W-:Y:S01]  /*7470*/  FFMA R41, R10.reuse, R38, R14 ;  /* 0x000000260a297223 */ /* 0x040fe2000000000e */
[----:B------:R-:W1:Y:S01]  /*7480*/  LDS R67, [R8+UR10+0x7e00] ;  /* 0x007e000a08437984 */ /* 0x000e620008000800 */
[C---:B------:R-:W-:Y:S01]  /*7490*/  FFMA R53, R10.reuse, R30, R53 ;  /* 0x0000001e0a357223 */ /* 0x040fe20000000035 */
[----:B------:R-:W-:Y:S01]  /*74a0*/  FFMA R27, R10, R42, R27 ;  /* 0x0000002a0a1b7223 */ /* 0x000fe2000000001b */
[C---:B---3--:R-:W-:Y:S01]  /*74b0*/  FFMA R17, R36.reuse, R34, R17 ;  /* 0x0000002224117223 */ /* 0x048fe20000000011 */
[C---:B------:R-:W-:Y:S01]  /*74c0*/  FFMA R60, R36.reuse, R38, R60 ;  /* 0x00000026243c7223 */ /* 0x040fe2000000003c */
[----:B------:R-:W-:Y:S01]  /*74d0*/  FFMA R58, R36, R30, R58 ;  /* 0x0000001e243a7223 */ /* 0x000fe2000000003a */
[----:B------:R-:W-:Y:S01]  /*74e0*/  FFMA R45, R50, R29, R46 ;  /* 0x0000001d322d7223 */ /* 0x000fe2000000002e */
[----:B------:R-:W3:Y:S01]  /*74f0*/  LDS R10, [R8+UR10+0x7e80] ;  /* 0x007e800a080a7984 */ /* 0x000ee20008000800 */
[----:B------:R-:W-:Y:S01]  /*7500*/  FFMA R36, R36, R42, R15 ;  /* 0x0000002a24247223 */ /* 0x000fe2000000000f */
[C---:B------:R-:W-:Y:S01]  /*7510*/  FFMA R37, R32.reuse, R37, R24 ;  /* 0x0000002520257223 */ /* 0x040fe20000000018 */
[----:B------:R-:W-:Y:S01]  /*7520*/  FFMA R29, R32, R29, R28 ;  /* 0x0000001d201d7223 */ /* 0x000fe2000000001c */
[C---:B------:R-:W-:Y:S01]  /*7530*/  FFMA R15, R65.reuse, R34, R22 ;  /* 0x00000022410f7223 */ /* 0x040fe20000000016 */
[----:B------:R-:W5:Y:S01]  /*7540*/  LDS R14, [R8+UR10+0x7f00] ;  /* 0x007f000a080e7984 */ /* 0x000f620008000800 */
[----:B------:R-:W-:Y:S01]  /*7550*/  FFMA R52, R65, R42, R11 ;  /* 0x0000002a41347223 */ /* 0x000fe2000000000b */
[C---:B--2---:R-:W-:Y:S01]  /*7560*/  FFMA R11, R59.reuse, R34, R16 ;  /* 0x000000223b0b7223 */ /* 0x044fe20000000010 */
[----:B------:R-:W-:Y:S01]  /*7570*/  FFMA R46, R59, R42, R13 ;  /* 0x0000002a3b2e7223 */ /* 0x000fe2000000000d */
[----:B------:R-:W2:Y:S01]  /*7580*/  LDS R32, [R8+UR10+0x7f10] ;  /* 0x007f100a08207984 */ /* 0x000ea20008000800 */
[C---:B----4-:R-:W-:Y:S01]  /*7590*/  FFMA R19, R12.reuse, R34, R19 ;  /* 0x000000220c137223 */ /* 0x050fe20000000013 */
[C---:B------:R-:W-:Y:S01]  /*75a0*/  FFMA R68, R12.reuse, R38, R68 ;  /* 0x000000260c447223 */ /* 0x040fe20000000044 */
[C---:B------:R-:W-:Y:S01]  /*75b0*/  FFMA R66, R12.reuse, R30, R66 ;  /* 0x0000001e0c427223 */ /* 0x040fe20000000042 */
[-C--:B------:R-:W-:Y:S01]  /*75c0*/  FFMA R64, R12, R42.reuse, R64 ;  /* 0x0000002a0c407223 */ /* 0x080fe20000000040 */
[----:B------:R-:W4:Y:S01]  /*75d0*/  LDS R22, [R8+UR10+0x7f90] ;  /* 0x007f900a08167984 */ /* 0x000f220008000800 */
[C---:B------:R-:W-:Y:S01]  /*75e0*/  FFMA R24, R51.reuse, R42, R9 ;  /* 0x0000002a33187223 */ /* 0x040fe20000000009 */
[----:B------:R-:W-:Y:S01]  /*75f0*/  FFMA R13, R51, R34, R20 ;  /* 0x00000022330d7223 */ /* 0x000fe20000000014 */
[----:B------:R-:W-:Y:S01]  /*7600*/  FFMA R56, R65, R38, R56 ;  /* 0x0000002641387223 */ /* 0x000fe20000000038 */
[----:B------:R-:W4:Y:S01]  /*7610*/  LDS R12, [R8+UR10+0x7e90] ;  /* 0x007e900a080c7984 */ /* 0x000f220008000800 */
[C---:B------:R-:W-:Y:S01]  /*7620*/  FFMA R9, R21.reuse, R34, R18 ;  /* 0x0000002215097223 */ /* 0x040fe20000000012 */
[C---:B------:R-:W-:Y:S01]  /*7630*/  FFMA R20, R21.reuse, R38, R47 ;  /* 0x0000002615147223 */ /* 0x040fe2000000002f */
[C---:B------:R-:W-:Y:S01]  /*7640*/  FFMA R44, R21.reuse, R30, R45 ;  /* 0x0000001e152c7223 */ /* 0x040fe2000000002d */
[----:B------:R-:W4:Y:S01]  /*7650*/  LDS R62, [R8+UR10+0x7e10] ;  /* 0x007e100a083e7984 */ /* 0x000f220008000800 */
[----:B------:R-:W-:Y:S01]  /*7660*/  FFMA R18, R21, R42, R23 ;  /* 0x0000002a15127223 */ /* 0x000fe20000000017 */
[----:B------:R-:W-:Y:S01]  /*7670*/  FFMA R54, R65, R30, R69 ;  /* 0x0000001e41367223 */ /* 0x000fe20000000045 */
[C---:B------:R-:W-:Y:S01]  /*7680*/  FFMA R50, R59.reuse, R38, R63 ;  /* 0x000000263b327223 */ /* 0x040fe2000000003f */
[----:B------:R1:W4:Y:S01]  /*7690*/  LDS R16, [R8+UR10+0x7f80] ;  /* 0x007f800a08107984 */ /* 0x0003220008000800 */
[----:B------:R-:W-:Y:S01]  /*76a0*/  FFMA R48, R59, R30, R61 ;  /* 0x0000001e3b307223 */ /* 0x000fe2000000003d */
[----:B------:R-:W-:Y:S01]  /*76b0*/  FFMA R28, R51, R38, R57 ;  /* 0x00000026331c7223 */ /* 0x000fe20000000039 */
[----:B0-----:R-:W-:Y:S01]  /*76c0*/  FFMA R21, R25, R34, R33 ;  /* 0x0000002219157223 */ /* 0x001fe20000000021 */
[----:B------:R-:W-:Y:S01]  /*76d0*/  FFMA R26, R51, R30, R55 ;  /* 0x0000001e331a7223 */ /* 0x000fe20000000037 */
[C---:B------:R-:W-:Y:S01]  /*76e0*/  FFMA R34, R25.reuse, R38, R37 ;  /* 0x0000002619227223 */ /* 0x040fe20000000025 */
[----:B------:R-:W-:Y:S01]  /*76f0*/  FFMA R30, R25, R30, R29 ;  /* 0x0000001e191e7223 */ /* 0x000fe2000000001d */
[----:B-1----:R-:W-:Y:S01]  /*7700*/  FFMA R33, R67, R39, R41 ;  /* 0x0000002743217223 */ /* 0x002fe20000000029 */
[----:B------:R-:W-:Y:S01]  /*7710*/  FFMA R8, R25, R42, R49 ;  /* 0x0000002a19087223 */ /* 0x000fe20000000031 */
[C---:B------:R-:W-:Y:S01]  /*7720*/  FFMA R40, R67.reuse, R35, R40 ;  /* 0x0000002343287223 */ /* 0x040fe20000000028 */
[C---:B------:R-:W-:Y:S01]  /*7730*/  FFMA R53, R67.reuse, R31, R53 ;  /* 0x0000001f43357223 */ /* 0x040fe20000000035 */
[----:B------:R-:W-:Y:S01]  /*7740*/  FFMA R67, R67, R43, R27 ;  /* 0x0000002b43437223 */ /* 0x000fe2000000001b */
[C---:B---3--:R-:W-:Y:S01]  /*7750*/  FFMA R38, R10.reuse, R35, R17 ;  /* 0x000000230a267223 */ /* 0x048fe20000000011 */
[C---:B------:R-:W-:Y:S01]  /*7760*/  FFMA R41, R10.reuse, R39, R60 ;  /* 0x000000270a297223 */ /* 0x040fe2000000003c */
[C---:B------:R-:W-:Y:S01]  /*7770*/  FFMA R57, R10.reuse, R31, R58 ;  /* 0x0000001f0a397223 */ /* 0x040fe2000000003a */
[----:B------:R-:W-:Y:S01]  /*7780*/  FFMA R10, R10, R43, R36 ;  /* 0x0000002b0a0a7223 */ /* 0x000fe20000000024 */
[C---:B-----5:R-:W-:Y:S01]  /*7790*/  FFMA R11, R14.reuse, R35, R11 ;  /* 0x000000230e0b7223 */ /* 0x060fe2000000000b */
[C---:B------:R-:W-:Y:S01]  /*77a0*/  FFMA R47, R14.reuse, R39, R50 ;  /* 0x000000270e2f7223 */ /* 0x040fe20000000032 */
[C---:B------:R-:W-:Y:S01]  /*77b0*/  FFMA R61, R14.reuse, R31, R48 ;  /* 0x0000001f0e3d7223 */ /* 0x040fe20000000030 */
[----:B------:R-:W-:Y:S01]  /*77c0*/  FFMA R14, R14, R43, R46 ;  /* 0x0000002b0e0e7223 */ /* 0x000fe2000000002e */
[C---:B--2---:R-:W-:Y:S01]  /*77d0*/  FFMA R13, R32.reuse, R35, R13 ;  /* 0x00000023200d7223 */ /* 0x044fe2000000000d */
[C---:B------:R-:W-:Y:S01]  /*77e0*/  FFMA R49, R32.reuse, R39, R28 ;  /* 0x0000002720317223 */ /* 0x040fe2000000001c */
[C---:B------:R-:W-:Y:S01]  /*77f0*/  FFMA R63, R32.reuse, R31, R26 ;  /* 0x0000001f203f7223 */ /* 0x040fe2000000001a */
[----:B------:R-:W-:Y:S01]  /*7800*/  FFMA R32, R32, R43, R24 ;  /* 0x0000002b20207223 */ /* 0x000fe20000000018 */
[C---:B----4-:R-:W-:Y:S01]  /*7810*/  FFMA R51, R22.reuse, R39, R34 ;  /* 0x0000002716337223 */ /* 0x050fe20000000022 */
[C---:B------:R-:W-:Y:S01]  /*7820*/  FFMA R34, R22.reuse, R43, R8 ;  /* 0x0000002b16227223 */ /* 0x040fe20000000008 */
        /* <DEDUP_REMOVED lines=8> */
[----:B------:R-:W-:Y:S01]  /*78b0*/  FFMA R15, R22, R35, R21 ;  /* 0x00000023160f7223 */ /* 0x000fe20000000015 */
[----:B------:R-:W-:Y:S01]  /*78c0*/  FFMA R55, R62, R31, R66 ;  /* 0x0000001f3e377223 */ /* 0x000fe20000000042 */
[C---:B------:R-:W-:Y:S01]  /*78d0*/  FFMA R35, R16.reuse, R35, R9 ;  /* 0x0000002310237223 */ /* 0x040fe20000000009 */
[C---:B------:R-:W-:Y:S01]  /*78e0*/  FFMA R39, R16.reuse, R39, R20 ;  /* 0x0000002710277223 */ /* 0x040fe20000000014 */
[C---:B------:R-:W-:Y:S01]  /*78f0*/  FFMA R44, R16.reuse, R31, R44 ;  /* 0x0000001f102c7223 */ /* 0x040fe2000000002c */
[----:B------:R-:W-:Y:S01]  /*7900*/  FFMA R43, R16, R43, R18 ;  /* 0x0000002b102b7223 */ /* 0x000fe20000000012 */
[----:B------:R-:W-:Y:S06]  /*7910*/  BRA.U !UP0, `(.L_x_4) ;  /* 0xffffffd508487547 */ /* 0x000fec000b83ffff */
[----:B------:R-:W-:-:S04]  /*7920*/  UIADD3 UR4, UPT, UPT, UR4, 0x40, URZ ;  /* 0x0000004004047890 */ /* 0x000fc8000fffe0ff */
[----:B------:R-:W-:-:S09]  /*7930*/  UISETP.GE.AND UP0, UPT, UR4, UR11, UPT ;  /* 0x0000000b0400728c */ /* 0x000fd2000bf06270 */
[----:B------:R-:W-:Y:S05]  /*7940*/  BRA.U !UP0, `(.L_x_5) ;  /* 0xffffff8908a87547 */ /* 0x000fea000b83ffff */
.L_x_0:
[----:B------:R-:W2:Y:S01]  /*7950*/  S2UR UR5, SR_CgaCtaId ;  /* 0x00000000000579c3 */ /* 0x000ea20000008800 */
[----:B-1----:R-:W-:Y:S01]  /*7960*/  SHF.R.U32.HI R3, RZ, 0x3, R0 ;  /* 0x00000003ff037819 */ /* 0x002fe20000011600 */
[----:B------:R-:W-:Y:S01]  /*7970*/  UMOV UR4, 0x400 ;  /* 0x0000040000047882 */ /* 0x000fe20000000000 */
[----:B------:R-:W-:Y:S01]  /*7980*/  LOP3.LUT R4, R0, 0x1f, RZ, 0xc0, !PT ;  /* 0x0000001f00047812 */ /* 0x000fe200078ec0ff */
[----:B------:R-:W-:Y:S01]  /*7990*/  BSSY.RECONVERGENT B2, `(.L_x_6) ;  /* 0x0000016000027945 */ /* 0x000fe20003800200 */
[----:B------:R-:W-:Y:S02]  /*79a0*/  LOP3.LUT R3, R3, 0x70, RZ, 0xc0, !PT ;  /* 0x0000007003037812 */ /* 0x000fe400078ec0ff */
[----:B0-----:R-:W-:Y:S02]  /*79b0*/  LEA R16, P1, R2, UR7, 0xd ;  /* 0x0000000702107c11 */ /* 0x001fe4000f8268ff */
[----:B------:R-:W-:Y:S01]  /*79c0*/  LEA.HI R7, R4, R3, RZ, 0x1e ;  /* 0x0000000304077211 */ /* 0x000fe200078ff0ff */
[----:B--2---:R-:W-:-:S06]  /*79d0*/  ULEA UR4, UR5, UR4, 0x18 ;  /* 0x0000000405047291 */ /* 0x004fcc000f8ec0ff */
[----:B------:R-:W-:-:S05]  /*79e0*/  LEA R17, R7, UR4, 0x2 ;  /* 0x0000000407117c11 */ /* 0x000fca000f8e10ff */
[----:B------:R-:W0:Y:S04]  /*79f0*/  LDS R3, [R17+0x8100] ;  /* 0x0081000011037984 */ /* 0x000e280000000800 */
[----:B------:R1:W2:Y:S04]  /*7a00*/  LDS R6, [R17+0x8120] ;  /* 0x0081200011067984 */ /* 0x0002a80000000800 */
[----:B------:R1:W3:Y:S04]  /*7a10*/  LDS R4, [R17+0x8180] ;  /* 0x0081800011047984 */ /* 0x0002e80000000800 */
[----:B------:R1:W4:Y:S01]  /*7a20*/  LDS R5, [R17+0x81a0] ;  /* 0x0081a00011057984 */ /* 0x0003220000000800 */
[----:B0-----:R-:W0:Y:S08]  /*7a30*/  MUFU.RCP R8, R3 ;  /* 0x0000000300087308 */ /* 0x001e300000001000 */
[----:B------:R-:W5:Y:S01]  /*7a40*/  FCHK P0, R40, R3 ;  /* 0x0000000328007302 */ /* 0x000f620000000000 */
[----:B0-----:R-:W-:-:S04]  /*7a50*/  FFMA R9, -R3, R8, 1 ;  /* 0x3f80000003097423 */ /* 0x001fc80000000108 */
[----:B------:R-:W-:-:S04]  /*7a60*/  FFMA R9, R8, R9, R8 ;  /* 0x0000000908097223 */ /* 0x000fc80000000008 */
[----:B------:R-:W-:-:S04]  /*7a70*/  FFMA R8, R9, R40, RZ ;  /* 0x0000002809087223 */ /* 0x000fc800000000ff */
[----:B------:R-:W-:-:S04]  /*7a80*/  FFMA R2, -R3, R8, R40 ;  /* 0x0000000803027223 */ /* 0x000fc80000000128 */
[----:B------:R-:W-:Y:S01]  /*7a90*/  FFMA R9, R9, R2, R8 ;  /* 0x0000000209097223 */ /* 0x000fe20000000008 */
[----:B------:R-:W-:Y:S01]  /*7aa0*/  IADD3.X R8, PT, PT, RZ, UR8, RZ, P1, !PT ;  /* 0x00000008ff087c10 */ /* 0x000fe20008ffe4ff */
[----:B-12345:R-:W-:Y:S06]  /*7ab0*/  @!P0 BRA `(.L_x_7) ;  /* 0x00000000000c8947 */ /* 0x03efec0003800000 */
[----:B------:R-:W-:-:S07]  /*7ac0*/  MOV R20, 0x7ae0 ;  /* 0x00007ae000147802 */ /* 0x000fce0000000f00 */
[----:B------:R-:W-:Y:S05]  /*7ad0*/  CALL.REL.NOINC `($__internal_0_$__cuda_sm3x_div_rn_noftz_f32_slowpath) ;  /* 0x0000002000147944 */ /* 0x000fea0003c00000 */
[----:B------:R-:W-:-:S07]  /*7ae0*/  MOV R9, R2 ;  /* 0x0000000200097202 */ /* 0x000fce0000000f00 */
.L_x_7:
[----:B------:R-:W-:Y:S05]  /*7af0*/  BSYNC.RECONVERGENT B2 ;  /* 0x0000000000027941 */ /* 0x000fea0003800200 */
.L_x_6:
[----:B------:R-:W0:Y:S01]  /*7b00*/  MUFU.RCP R2, R3 ;  /* 0x0000000300027308 */ /* 0x000e220000001000 */
[----:B------:R-:W-:Y:S07]  /*7b10*/  BSSY.RECONVERGENT B2, `(.L_x_8) ;  /* 0x000000c000027945 */ /* 0x000fee0003800200 */
[----:B------:R-:W1:Y:S01]  /*7b20*/  FCHK P0, R42, R3 ;  /* 0x000000032a007302 */ /* 0x000e620000000000 */
[----:B0-----:R-:W-:-:S04]  /*7b30*/  FFMA R19, -R3, R2, 1 ;  /* 0x3f80000003137423 */ /* 0x001fc80000000102 */
[----:B------:R-:W-:-:S04]  /*7b40*/  FFMA R19, R2, R19, R2 ;  /* 0x0000001302137223 */ /* 0x000fc80000000002 */
[----:B------:R-:W-:-:S04]  /*7b50*/  FFMA R2, R19, R42, RZ ;  /* 0x0000002a13027223 */ /* 0x000fc800000000ff */
[----:B------:R-:W-:-:S04]  /*7b60*/  FFMA R17, -R3, R2, R42 ;  /* 0x0000000203117223 */ /* 0x000fc8000000012a */
[----:B------:R-:W-:Y:S01]  /*7b70*/  FFMA R19, R19, R17, R2 ;  /* 0x0000001113137223 */ /* 0x000fe20000000002 */
[----:B-1----:R-:W-:Y:S06]  /*7b80*/  @!P0 BRA `(.L_x_9) ;  /* 0x0000000000108947 */ /* 0x002fec0003800000 */
[----:B------:R-:W-:Y:S02]  /*7b90*/  MOV R40, R42 ;  /* 0x0000002a00287202 */ /* 0x000fe40000000f00 */
[----:B------:R-:W-:-:S07]  /*7ba0*/  MOV R20, 0x7bc0 ;  /* 0x00007bc000147802 */ /* 0x000fce0000000f00 */
[----:B------:R-:W-:Y:S05]  /*7bb0*/  CALL.REL.NOINC `($__internal_0_$__cuda_sm3x_div_rn_noftz_f32_slowpath) ;  /* 0x0000001c00dc7944 */ /* 0x000fea0003c00000 */
[----:B------:R-:W-:-:S07]  /*7bc0*/  MOV R19, R2 ;  /* 0x0000000200137202 */ /* 0x000fce0000000f00 */
.L_x_9:
[----:B------:R-:W-:Y:S05]  /*7bd0*/  BSYNC.RECONVERGENT B2 ;  /* 0x0000000000027941 */ /* 0x000fea0003800200 */
.L_x_8:
        /* <DEDUP_REMOVED lines=13> */
.L_x_11:
[----:B------:R-:W-:Y:S05]  /*7cb0*/  BSYNC.RECONVERGENT B2 ;  /* 0x0000000000027941 */ /* 0x000fea0003800200 */
.L_x_10:
        /* <DEDUP_REMOVED lines=13> */
.L_x_13:
[----:B------:R-:W-:Y:S05]  /*7d90*/  BSYNC.RECONVERGENT B2 ;  /* 0x0000000000027941 */ /* 0x000fea0003800200 */
.L_x_12:
        /* <DEDUP_REMOVED lines=13> */
.L_x_15:
[----:B------:R-:W-:Y:S05]  /*7e70*/  BSYNC.RECONVERGENT B2 ;  /* 0x0000000000027941 */ /* 0x000fea0003800200 */
.L_x_14:
        /* <DEDUP_REMOVED lines=13> */
.L_x_17:
[----:B------:R-:W-:Y:S05]  /*7f50*/  BSYNC.RECONVERGENT B2 ;  /* 0x0000000000027941 */ /* 0x000fea0003800200 */
.L_x_16:
        /* <DEDUP_REMOVED lines=13> */
.L_x_19:
[----:B------:R-:W-:Y:S05]  /*8030*/  BSYNC.RECONVERGENT B2 ;  /* 0x0000000000027941 */ /* 0x000fea0003800200 */
.L_x_18:
        /* <DEDUP_REMOVED lines=13> */
.L_x_21:
[----:B------:R-:W-:Y:S05]  /*8110*/  BSYNC.RECONVERGENT B2 ;  /* 0x0000000000027941 */ /* 0x000fea0003800200 */
.L_x_20:
        /* <DEDUP_REMOVED lines=10> */
[----:B------:R-:W-:Y:S02]  /*81c0*/  MOV R3, R6 ;  /* 0x0000000600037202 */ /* 0x000fe40000000f00 */
[----:B------:R-:W-:-:S07]  /*81d0*/  MOV R20, 0x81f0 ;  /* 0x000081f000147802 */ /* 0x000fce0000000f00 */
[----:B------:R-:W-:Y:S05]  /*81e0*/  CALL.REL.NOINC `($__internal_0_$__cuda_sm3x_div_rn_noftz_f32_slowpath) ;  /* 0x0000001800507944 */ /* 0x000fea0003c00000 */
[----:B------:R-:W-:-:S07]  /*81f0*/  MOV R15, R2 ;  /* 0x00000002000f7202 */ /* 0x000fce0000000f00 */
.L_x_23:
[----:B------:R-:W-:Y:S05]  /*8200*/  BSYNC.RECONVERGENT B2 ;  /* 0x0000000000027941 */ /* 0x000fea0003800200 */
.L_x_22:
        /* <DEDUP_REMOVED lines=14> */
.L_x_25:
[----:B------:R-:W-:Y:S05]  /*82f0*/  BSYNC.RECONVERGENT B2 ;  /* 0x0000000000027941 */ /* 0x000fea0003800200 */
.L_x_24:
        /* <DEDUP_REMOVED lines=14> */
.L_x_27:
[----:B------:R-:W-:Y:S05]  /*83e0*/  BSYNC.RECONVERGENT B2 ;  /* 0x0000000000027941 */ /* 0x000fea0003800200 */
.L_x_26:
        /* <DEDUP_REMOVED lines=14> */
.L_x_29:
[----:B------:R-:W-:Y:S05]  /*84d0*/  BSYNC.RECONVERGENT B2 ;  /* 0x0000000000027941 */ /* 0x000fea0003800200 */
.L_x_28:
        /* <DEDUP_REMOVED lines=14> */
.L_x_31:
[----:B------:R-:W-:Y:S05]  /*85c0*/  BSYNC.RECONVERGENT B2 ;  /* 0x0000000000027941 */ /* 0x000fea0003800200 */
.L_x_30:
        /* <DEDUP_REMOVED lines=14> */
.L_x_33:
[----:B------:R-:W-:Y:S05]  /*86b0*/  BSYNC.RECONVERGENT B2 ;  /* 0x0000000000027941 */ /* 0x000fea0003800200 */
.L_x_32:
        /* <DEDUP_REMOVED lines=14> */
.L_x_35:
[----:B------:R-:W-:Y:S05]  /*87a0*/  BSYNC.RECONVERGENT B2 ;  /* 0x0000000000027941 */ /* 0x000fea0003800200 */
.L_x_34:
        /* <DEDUP_REMOVED lines=14> */
.L_x_37:
[----:B------:R-:W-:Y:S05]  /*8890*/  BSYNC.RECONVERGENT B2 ;  /* 0x0000000000027941 */ /* 0x000fea0003800200 */
.L_x_36:
        /* <DEDUP_REMOVED lines=14> */
.L_x_39:
[----:B------:R-:W-:Y:S05]  /*8980*/  BSYNC.RECONVERGENT B2 ;  /* 0x0000000000027941 */ /* 0x000fea0003800200 */
.L_x_38:
        /* <DEDUP_REMOVED lines=14> */
.L_x_41:
[----:B------:R-:W-:Y:S05]  /*8a70*/  BSYNC.RECONVERGENT B2 ;  /* 0x0000000000027941 */ /* 0x000fea0003800200 */
.L_x_40:
        /* <DEDUP_REMOVED lines=14> */
.L_x_43:
[----:B------:R-:W-:Y:S05]  /*8b60*/  BSYNC.RECONVERGENT B2 ;  /* 0x0000000000027941 */ /* 0x000fea0003800200 */
.L_x_42:
        /* <DEDUP_REMOVED lines=14> */
.L_x_45:
[----:B------:R-:W-:Y:S05]  /*8c50*/  BSYNC.RECONVERGENT B2 ;  /* 0x0000000000027941 */ /* 0x000fea0003800200 */
.L_x_44:
        /* <DEDUP_REMOVED lines=14> */
.L_x_47:
[----:B------:R-:W-:Y:S05]  /*8d40*/  BSYNC.RECONVERGENT B2 ;  /* 0x0000000000027941 */ /* 0x000fea0003800200 */
.L_x_46:
        /* <DEDUP_REMOVED lines=14> */
.L_x_49:
[----:B------:R-:W-:Y:S05]  /*8e30*/  BSYNC.RECONVERGENT B2 ;  /* 0x0000000000027941 */ /* 0x000fea0003800200 */
.L_x_48:
        /* <DEDUP_REMOVED lines=14> */
.L_x_51:
[----:B------:R-:W-:Y:S05]  /*8f20*/  BSYNC.RECONVERGENT B2 ;  /* 0x0000000000027941 */ /* 0x000fea0003800200 */
.L_x_50:
        /* <DEDUP_REMOVED lines=14> */
.L_x_53:
[----:B------:R-:W-:Y:S05]  /*9010*/  BSYNC.RECONVERGENT B2 ;  /* 0x0000000000027941 */ /* 0x000fea0003800200 */
.L_x_52:
        /* <DEDUP_REMOVED lines=14> */
.L_x_55:
[----:B------:R-:W-:Y:S05]  /*9100*/  BSYNC.RECONVERGENT B2 ;  /* 0x0000000000027941 */ /* 0x000fea0003800200 */
.L_x_54:
        /* <DEDUP_REMOVED lines=14> */
.L_x_57:
[----:B------:R-:W-:Y:S05]  /*91f0*/  BSYNC.RECONVERGENT B2 ;  /* 0x0000000000027941 */ /* 0x000fea0003800200 */
.L_x_56:
        /* <DEDUP_REMOVED lines=14> */
.L_x_59:
[----:B------:R-:W-:Y:S05]  /*92e0*/  BSYNC.RECONVERGENT B2 ;  /* 0x0000000000027941 */ /* 0x000fea0003800200 */
.L_x_58:
        /* <DEDUP_REMOVED lines=14> */
.L_x_61:
[----:B------:R-:W-:Y:S05]  /*93d0*/  BSYNC.RECONVERGENT B2 ;  /* 0x0000000000027941 */ /* 0x000fea0003800200 */
.L_x_60:
        /* <DEDUP_REMOVED lines=14> */
.L_x_63:
[----:B------:R-:W-:Y:S05]  /*94c0*/  BSYNC.RECONVERGENT B2 ;  /* 0x0000000000027941 */ /* 0x000fea0003800200 */
.L_x_62:
        /* <DEDUP_REMOVED lines=14> */
.L_x_65:
[----:B------:R-:W-:Y:S05]  /*95b0*/  BSYNC.RECONVERGENT B2 ;  /* 0x0000000000027941 */ /* 0x000fea0003800200 */
.L_x_64:
        /* <DEDUP_REMOVED lines=14> */
.L_x_67:
[----:B------:R-:W-:Y:S05]  /*96a0*/  BSYNC.RECONVERGENT B2 ;  /* 0x0000000000027941 */ /* 0x000fea0003800200 */
.L_x_66:
        /* <DEDUP_REMOVED lines=14> */
.L_x_69:
[----:B------:R-:W-:Y:S05]  /*9790*/  BSYNC.RECONVERGENT B2 ;  /* 0x0000000000027941 */ /* 0x000fea0003800200 */
.L_x_68:
[----:B------:R-:W-:Y:S01]  /*97a0*/  SHF.R.U32.HI R2, RZ, 0x2, R0 ;  /* 0x00000002ff027819 */ /* 0x000fe20000011600 */
[----:B------:R-:W0:Y:S03]  /*97b0*/  LDCU.64 UR4, c[0x0][0x398] ;  /* 0x00007300ff0477ac */ /* 0x000e260008000a00 */
[----:B------:R-:W-:-:S04]  /*97c0*/  LOP3.LUT R3, R2, 0x18, RZ, 0xc0, !PT ;  /* 0x0000001802037812 */ /* 0x000fc800078ec0ff */
[----:B------:R-:W-:-:S04]  /*97d0*/  LOP3.LUT R0, R3, 0x3, R0, 0xf8, !PT ;  /* 0x0000000303007812 */ /* 0x000fc800078ef800 */
[----:B------:R-:W-:-:S04]  /*97e0*/  LEA R7, R7, R0, 0x7 ;  /* 0x0000000007077211 */ /* 0x000fc800078e38ff */
[C---:B------:R-:W-:Y:S02]  /*97f0*/  IADD3 R0, P0, PT, R7.reuse, R16, RZ ;  /* 0x0000001007007210 */ /* 0x040fe40007f1e0ff */
[----:B------:R-:W-:Y:S02]  /*9800*/  IADD3 R3, PT, PT, R7, 0x400, RZ ;  /* 0x0000040007037810 */ /* 0x000fe40007ffe0ff */
[----:B------:R-:W-:Y:S02]  /*9810*/  IADD3.X R23, PT, PT, RZ, R8, RZ, P0, !PT ;  /* 0x00000008ff177210 */ /* 0x000fe400007fe4ff */
[----:B0-----:R-:W-:Y:S02]  /*9820*/  LEA R2, P0, R0, UR4, 0x2 ;  /* 0x0000000400027c11 */ /* 0x001fe4000f8010ff */
[----:B------:R-:W-:Y:S02]  /*9830*/  IADD3 R17, P1, PT, R3, R16, RZ ;  /* 0x0000001003117210 */ /* 0x000fe40007f3e0ff */
[----:B------:R-:W-:-:S02]  /*9840*/  IADD3 R5, PT, PT, R7, 0x1000, RZ ;  /* 0x0000100007057810 */ /* 0x000fc40007ffe0ff */
[----:B------:R-:W-:Y:S02]  /*9850*/  LEA.HI.X R3, R0, UR5, R23, 0x2, P0 ;  /* 0x0000000500037c11 */ /* 0x000fe400080f1417 */
[----:B------:R-:W-:Y:S02]  /*9860*/  IADD3 R7, PT, PT, R7, 0x1400, RZ ;  /* 0x0000140007077810 */ /* 0x000fe40007ffe0ff */
[----:B------:R-:W-:Y:S01]  /*9870*/  IADD3.X R18, PT, PT, RZ, R8, RZ, P1, !PT ;  /* 0x00000008ff127210 */ /* 0x000fe20000ffe4ff */
[----:B------:R-:W-:Y:S01]  /*9880*/  STG.E desc[UR12][R2.64], R9 ;  /* 0x0000000902007986 */ /* 0x000fe2000c10190c */
[----:B------:R-:W-:Y:S02]  /*9890*/  LEA R50, P0, R17, UR4, 0x2 ;  /* 0x0000000411327c11 */ /* 0x000fe4000f8010ff */
[-C--:B------:R-:W-:Y:S01]  /*98a0*/  IADD3 R5, P2, PT, R5, R16.reuse, RZ ;  /* 0x0000001005057210 */ /* 0x080fe20007f5e0ff */
[----:B------:R-:W-:Y:S01]  /*98b0*/  STG.E desc[UR12][R2.64+0x10], R19 ;  /* 0x0000101302007986 */ /* 0x000fe2000c10190c */
[----:B------:R-:W-:-:S02]  /*98c0*/  IADD3 R7, P3, PT, R7, R16, RZ ;  /* 0x0000001007077210 */ /* 0x000fc40007f7e0ff */
[----:B------:R-:W-:Y:S02]  /*98d0*/  LEA.HI.X R51, R17, UR5, R18, 0x2, P0 ;  /* 0x0000000511337c11 */ /* 0x000fe400080f1412 */
[-C--:B------:R-:W-:Y:S02]  /*98e0*/  IADD3.X R0, PT, PT, RZ, R8.reuse, RZ, P2, !PT ;  /* 0x00000008ff007210 */ /* 0x080fe400017fe4ff */
[----:B------:R-:W-:Y:S01]  /*98f0*/  LEA R16, P1, R5, UR4, 0x2 ;  /* 0x0000000405107c11 */ /* 0x000fe2000f8210ff */
[----:B------:R-:W-:Y:S01]  /*9900*/  STG.E desc[UR12][R50.64], R15 ;  /* 0x0000000f32007986 */ /* 0x000fe2000c10190c */
[----:B------:R-:W-:Y:S02]  /*9910*/  IADD3.X R8, PT, PT, RZ, R8, RZ, P3, !PT ;  /* 0x00000008ff087210 */ /* 0x000fe40001ffe4ff */
[----:B------:R-:W-:Y:S01]  /*9920*/  LEA R22, P2, R7, UR4, 0x2 ;  /* 0x0000000407167c11 */ /* 0x000fe2000f8410ff */
[----:B------:R-:W-:Y:S01]  /*9930*/  STG.E desc[UR12][R50.64+0x10], R28 ;  /* 0x0000101c32007986 */ /* 0x000fe2000c10190c */
[----:B------:R-:W-:-:S02]  /*9940*/  LEA.HI.X R17, R5, UR5, R0, 0x2, P1 ;  /* 0x0000000505117c11 */ /* 0x000fc400088f1400 */
[----:B------:R-:W-:Y:S01]  /*9950*/  LEA.HI.X R23, R7, UR5, R8, 0x2, P2 ;  /* 0x0000000507177c11 */ /* 0x000fe200090f1408 */
[----:B------:R-:W-:Y:S04]  /*9960*/  STG.E desc[UR12][R2.64+0x80], R21 ;  /* 0x0000801502007986 */ /* 0x000fe8000c10190c */
        /* <DEDUP_REMOVED lines=26> */
[----:B------:R-:W-:Y:S01]  /*9b10*/  STG.E desc[UR12][R22.64+0x190], R25 ;  /* 0x0001901916007986 */ /* 0x000fe2000c10190c */
[----:B------:R-:W-:Y:S05]  /*9b20*/  EXIT ;  /* 0x000000000000794d */ /* 0x000fea0003800000 */
        .weak           $__internal_0_$__cuda_sm3x_div_rn_noftz_f32_slowpath
        .type           $__internal_0_$__cuda_sm3x_div_rn_noftz_f32_slowpath,@function
        .size           $__internal_0_$__cuda_sm3x_div_rn_noftz_f32_slowpath,(.L_x_329 - $__internal_0_$__cuda_sm3x_div_rn_noftz_f32_slowpath)
$__internal_0_$__cuda_sm3x_div_rn_noftz_f32_slowpath:
[----:B------:R-:W-:Y:S01]  /*9b30*/  SHF.R.U32.HI R18, RZ, 0x17, R3 ;  /* 0x00000017ff127819 */ /* 0x000fe20000011603 */
[----:B------:R-:W-:Y:S01]  /*9b40*/  BSSY.RECONVERGENT B0, `(.L_x_70) ;  /* 0x0000063000007945 */ /* 0x000fe20003800200 */
[----:B------:R-:W-:Y:S02]  /*9b50*/  SHF.R.U32.HI R2, RZ, 0x17, R40 ;  /* 0x00000017ff027819 */ /* 0x000fe40000011628 */
[----:B------:R-:W-:Y:S02]  /*9b60*/  LOP3.LUT R18, R18, 0xff, RZ, 0xc0, !PT ;  /* 0x000000ff12127812 */ /* 0x000fe400078ec0ff */
[----:B------:R-:W-:Y:S02]  /*9b70*/  LOP3.LUT R2, R2, 0xff, RZ, 0xc0, !PT ;  /* 0x000000ff02027812 */ /* 0x000fe400078ec0ff */
[----:B------:R-:W-:Y:S02]  /*9b80*/  IADD3 R22, PT, PT, R18, -0x1, RZ ;  /* 0xffffffff12167810 */ /* 0x000fe40007ffe0ff */
[----:B------:R-:W-:-:S02]  /*9b90*/  IADD3 R23, PT, PT, R2, -0x1, RZ ;  /* 0xffffffff02177810 */ /* 0x000fc40007ffe0ff */
[----:B------:R-:W-:Y:S02]  /*9ba0*/  ISETP.GT.U32.AND P0, PT, R22, 0xfd, PT ;  /* 0x000000fd1600780c */ /* 0x000fe40003f04070 */
[----:B------:R-:W-:Y:S02]  /*9bb0*/  MOV R25, R3 ;  /* 0x0000000300197202 */ /* 0x000fe40000000f00 */
[----:B------:R-:W-:-:S13]  /*9bc0*/  ISETP.GT.U32.OR P0, PT, R23, 0xfd, P0 ;  /* 0x000000fd1700780c */ /* 0x000fda0000704470 */
[----:B------:R-:W-:Y:S01]  /*9bd0*/  @!P0 MOV R17, RZ ;  /* 0x000000ff00118202 */ /* 0x000fe20000000f00 */
[----:B------:R-:W-:Y:S06]  /*9be0*/  @!P0 BRA `(.L_x_71) ;  /* 0x00000000005c8947 */ /* 0x000fec0003800000 */
[----:B------:R-:W-:Y:S02]  /*9bf0*/  FSETP.GTU.FTZ.AND P0, PT, |R40|, +INF , PT ;  /* 0x7f8000002800780b */ /* 0x000fe40003f1c200 */
[----:B------:R-:W-:-:S04]  /*9c00*/  FSETP.GTU.FTZ.AND P1, PT, |R3|, +INF , PT ;  /* 0x7f8000000300780b */ /* 0x000fc80003f3c200 */
[----:B------:R-:W-:-:S13]  /*9c10*/  PLOP3.LUT P0, PT, P0, P1, PT, 0xf8, 0x8f ;  /* 0x00000000008f781c */ /* 0x000fda0000703f70 */
[----:B------:R-:W-:Y:S05]  /*9c20*/  @P0 BRA `(.L_x_72) ;  /* 0x00000004004c0947 */ /* 0x000fea0003800000 */
[----:B------:R-:W-:-:S13]  /*9c30*/  LOP3.LUT P0, RZ, R25, 0x7fffffff, R40, 0xc8, !PT ;  /* 0x7fffffff19ff7812 */ /* 0x000fda000780c828 */
[----:B------:R-:W-:Y:S05]  /*9c40*/  @!P0 BRA `(.L_x_73) ;  /* 0x00000004003c8947 */ /* 0x000fea0003800000 */
[C---:B------:R-:W-:Y:S02]  /*9c50*/  FSETP.NEU.FTZ.AND P1, PT, |R40|.reuse, +INF , PT ;  /* 0x7f8000002800780b */ /* 0x040fe40003f3d200 */
[----:B------:R-:W-:Y:S02]  /*9c60*/  FSETP.NEU.FTZ.AND P2, PT, |R3|, +INF , PT ;  /* 0x7f8000000300780b */ /* 0x000fe40003f5d200 */
[----:B------:R-:W-:-:S11]  /*9c70*/  FSETP.NEU.FTZ.AND P0, PT, |R40|, +INF , PT ;  /* 0x7f8000002800780b */ /* 0x000fd60003f1d200 */
[----:B------:R-:W-:Y:S05]  /*9c80*/  @!P2 BRA !P1, `(.L_x_73) ;  /* 0x00000004002ca947 */ /* 0x000fea0004800000 */
[----:B------:R-:W-:-:S04]  /*9c90*/  LOP3.LUT P1, RZ, R40, 0x7fffffff, RZ, 0xc0, !PT ;  /* 0x7fffffff28ff7812 */ /* 0x000fc8000782c0ff */
[----:B------:R-:W-:-:S13]  /*9ca0*/  PLOP3.LUT P1, PT, P2, P1, PT, 0x2f, 0xf2 ;  /* 0x0000000000f2781c */ /* 0x000fda0001722577 */
[----:B------:R-:W-:Y:S05]  /*9cb0*/  @P1 BRA `(.L_x_74) ;  /* 0x0000000400181947 */ /* 0x000fea0003800000 */
[----:B------:R-:W-:-:S04]  /*9cc0*/  LOP3.LUT P1, RZ, R25, 0x7fffffff, RZ, 0xc0, !PT ;  /* 0x7fffffff19ff7812 */ /* 0x000fc8000782c0ff */
[----:B------:R-:W-:-:S13]  /*9cd0*/  PLOP3.LUT P0, PT, P0, P1, PT, 0x2f, 0xf2 ;  /* 0x0000000000f2781c */ /* 0x000fda0000702577 */
[----:B------:R-:W-:Y:S05]  /*9ce0*/  @P0 BRA `(.L_x_75) ;  /* 0x0000000400000947 */ /* 0x000fea0003800000 */
[----:B------:R-:W-:Y:S02]  /*9cf0*/  ISETP.GE.AND P0, PT, R23, RZ, PT ;  /* 0x000000ff1700720c */ /* 0x000fe40003f06270 */
[----:B------:R-:W-:-:S11]  /*9d00*/  ISETP.GE.AND P1, PT, R22, RZ, PT ;  /* 0x000000ff1600720c */ /* 0x000fd60003f26270 */
[----:B------:R-:W-:Y:S01]  /*9d10*/  @P0 MOV R17, RZ ;  /* 0x000000ff00110202 */ /* 0x000fe20000000f00 */
[----:B------:R-:W-:Y:S01]  /*9d20*/  @!P0 FFMA R40, R40, 1.84467440737095516160e+19, RZ ;  /* 0x5f80000028288823 */ /* 0x000fe200000000ff */
[----:B------:R-:W-:Y:S01]  /*9d30*/  @!P0 MOV R17, 0xffffffc0 ;  /* 0xffffffc000118802 */ /* 0x000fe20000000f00 */
[----:B------:R-:W-:-:S03]  /*9d40*/  @!P1 FFMA R25, R3, 1.84467440737095516160e+19, RZ ;  /* 0x5f80000003199823 */ /* 0x000fc600000000ff */
[----:B------:R-:W-:-:S07]  /*9d50*/  @!P1 IADD3 R17, PT, PT, R17, 0x40, RZ ;  /* 0x0000004011119810 */ /* 0x000fce0007ffe0ff */
.L_x_71:
[----:B------:R-:W-:Y:S01]  /*9d60*/  LEA R50, R18, 0xc0800000, 0x17 ;  /* 0xc080000012327811 */ /* 0x000fe200078eb8ff */
[----:B------:R-:W-:Y:S03]  /*9d70*/  BSSY.RECONVERGENT B1, `(.L_x_76) ;  /* 0x0000036000017945 */ /* 0x000fe60003800200 */
[----:B------:R-:W-:Y:S02]  /*9d80*/  IADD3 R50, PT, PT, -R50, R25, RZ ;  /* 0x0000001932327210 */ /* 0x000fe40007ffe1ff */
[----:B------:R-:W-:Y:S02]  /*9d90*/  IADD3 R25, PT, PT, R2, -0x7f, RZ ;  /* 0xffffff8102197810 */ /* 0x000fe40007ffe0ff */
[----:B------:R-:W0:Y:S01]  /*9da0*/  MUFU.RCP R22, R50 ;  /* 0x0000003200167308 */ /* 0x000e220000001000 */
[----:B------:R-:W-:Y:S02]  /*9db0*/  FADD.FTZ R23, -R50, -RZ ;  /* 0x800000ff32177221 */ /* 0x000fe40000010100 */
[----:B------:R-:W-:-:S02]  /*9dc0*/  IMAD R2, R25, -0x800000, R40 ;  /* 0xff80000019027824 */ /* 0x000fc400078e0228 */
[----:B0-----:R-:W-:-:S04]  /*9dd0*/  FFMA R29, R22, R23, 1 ;  /* 0x3f800000161d7423 */ /* 0x001fc80000000017 */
[----:B------:R-:W-:-:S04]  /*9de0*/  FFMA R29, R22, R29, R22 ;  /* 0x0000001d161d7223 */ /* 0x000fc80000000016 */
[----:B------:R-:W-:-:S04]  /*9df0*/  FFMA R22, R2, R29, RZ ;  /* 0x0000001d02167223 */ /* 0x000fc800000000ff */
[----:B------:R-:W-:-:S04]  /*9e00*/  FFMA R30, R23, R22, R2 ;  /* 0x00000016171e7223 */ /* 0x000fc80000000002 */
[----:B------:R-:W-:Y:S01]  /*9e10*/  FFMA R30, R29, R30, R22 ;  /* 0x0000001e1d1e7223 */ /* 0x000fe20000000016 */
[----:B------:R-:W-:-:S03]  /*9e20*/  IADD3 R22, PT, PT, R25, 0x7f, -R18 ;  /* 0x0000007f19167810 */ /* 0x000fc60007ffe812 */
[----:B------:R-:W-:Y:S01]  /*9e30*/  FFMA R23, R23, R30, R2 ;  /* 0x0000001e17177223 */ /* 0x000fe20000000002 */
[----:B------:R-:W-:-:S03]  /*9e40*/  IADD3 R17, PT, PT, R22, R17, RZ ;  /* 0x0000001116117210 */ /* 0x000fc60007ffe0ff */
[----:B------:R-:W-:-:S05]  /*9e50*/  FFMA R2, R29, R23, R30 ;  /* 0x000000171d027223 */ /* 0x000fca000000001e */
[----:B------:R-:W-:-:S04]  /*9e60*/  SHF.R.U32.HI R18, RZ, 0x17, R2 ;  /* 0x00000017ff127819 */ /* 0x000fc80000011602 */
[----:B------:R-:W-:-:S04]  /*9e70*/  LOP3.LUT R18, R18, 0xff, RZ, 0xc0, !PT ;  /* 0x000000ff12127812 */ /* 0x000fc800078ec0ff */
[----:B------:R-:W-:-:S04]  /*9e80*/  IADD3 R18, PT, PT, R18, R17, RZ ;  /* 0x0000001112127210 */ /* 0x000fc80007ffe0ff */
[----:B------:R-:W-:-:S04]  /*9e90*/  IADD3 R22, PT, PT, R18, -0x1, RZ ;  /* 0xffffffff12167810 */ /* 0x000fc80007ffe0ff */
[----:B------:R-:W-:-:S13]  /*9ea0*/  ISETP.GE.U32.AND P0, PT, R22, 0xfe, PT ;  /* 0x000000fe1600780c */ /* 0x000fda0003f06070 */
[----:B------:R-:W-:Y:S05]  /*9eb0*/  @!P0 BRA `(.L_x_77) ;  /* 0x0000000000808947 */ /* 0x000fea0003800000 */
[----:B------:R-:W-:-:S13]  /*9ec0*/  ISETP.GT.AND P0, PT, R18, 0xfe, PT ;  /* 0x000000fe1200780c */ /* 0x000fda0003f04270 */
[----:B------:R-:W-:Y:S05]  /*9ed0*/  @P0 BRA `(.L_x_78) ;  /* 0x00000000006c0947 */ /* 0x000fea0003800000 */
[----:B------:R-:W-:-:S13]  /*9ee0*/  ISETP.GE.AND P0, PT, R18, 0x1, PT ;  /* 0x000000011200780c */ /* 0x000fda0003f06270 */
[----:B------:R-:W-:Y:S05]  /*9ef0*/  @P0 BRA `(.L_x_79) ;  /* 0x0000000000740947 */ /* 0x000fea0003800000 */
[----:B------:R-:W-:Y:S02]  /*9f00*/  ISETP.GE.AND P0, PT, R18, -0x18, PT ;  /* 0xffffffe81200780c */ /* 0x000fe40003f06270 */
[----:B------:R-:W-:-:S11]  /*9f10*/  LOP3.LUT R2, R2, 0x80000000, RZ, 0xc0, !PT ;  /* 0x8000000002027812 */ /* 0x000fd600078ec0ff */
[----:B------:R-:W-:Y:S05]  /*9f20*/  @!P0 BRA `(.L_x_79) ;  /* 0x0000000000688947 */ /* 0x000fea0003800000 */
[CCC-:B------:R-:W-:Y:S01]  /*9f30*/  FFMA.RZ R17, R29.reuse, R23.reuse, R30.reuse ;  /* 0x000000171d117223 */ /* 0x1c0fe2000000c01e */
[CCC-:B------:R-:W-:Y:S01]  /*9f40*/  FFMA.RP R22, R29.reuse, R23.reuse, R30.reuse ;  /* 0x000000171d167223 */ /* 0x1c0fe2000000801e */
[----:B------:R-:W-:Y:S01]  /*9f50*/  FFMA.RM R23, R29, R23, R30 ;  /* 0x000000171d177223 */ /* 0x000fe2000000401e */
[C---:B------:R-:W-:Y:S02]  /*9f60*/  IADD3 R25, PT, PT, R18.reuse, 0x20, RZ ;  /* 0x0000002012197810 */ /* 0x040fe40007ffe0ff */
[----:B------:R-:W-:Y:S02]  /*9f70*/  LOP3.LUT R17, R17, 0x7fffff, RZ, 0xc0, !PT ;  /* 0x007fffff11117812 */ /* 0x000fe400078ec0ff */
[C---:B------:R-:W-:Y:S02]  /*9f80*/  ISETP.NE.AND P2, PT, R18.reuse, RZ, PT ;  /* 0x000000ff1200720c */ /* 0x040fe40003f45270 */
[----:B------:R-:W-:Y:S02]  /*9f90*/  LOP3.LUT R30, R17, 0x800000, RZ, 0xfc, !PT ;  /* 0x00800000111e7812 */ /* 0x000fe400078efcff */
[----:B------:R-:W-:-:S02]  /*9fa0*/  ISETP.NE.AND P1, PT, R18, RZ, PT ;  /* 0x000000ff1200720c */ /* 0x000fc40003f25270 */
[----:B------:R-:W-:Y:S02]  /*9fb0*/  IADD3 R18, PT, PT, -R18, RZ, RZ ;  /* 0x000000ff12127210 */ /* 0x000fe40007ffe1ff */
[----:B------:R-:W-:Y:S02]  /*9fc0*/  SHF.L.U32 R25, R30, R25, RZ ;  /* 0x000000191e197219 */ /* 0x000fe400000006ff */
[----:B------:R-:W-:Y:S02]  /*9fd0*/  FSETP.NEU.FTZ.AND P0, PT, R22, R23, PT ;  /* 0x000000171600720b */ /* 0x000fe40003f1d000 */
[----:B------:R-:W-:Y:S02]  /*9fe0*/  SEL R17, R18, RZ, P2 ;  /* 0x000000ff12117207 */ /* 0x000fe40001000000 */
[----:B------:R-:W-:Y:S02]  /*9ff0*/  ISETP.NE.AND P1, PT, R25, RZ, P1 ;  /* 0x000000ff1900720c */ /* 0x000fe40000f25270 */
[----:B------:R-:W-:-:S02]  /*a000*/  SHF.R.U32.HI R30, RZ, R17, R30 ;  /* 0x00000011ff1e7219 */ /* 0x000fc4000001161e */
[----:B------:R-:W-:Y:S02]  /*a010*/  PLOP3.LUT P0, PT, P0, P1, PT, 0xf8, 0x8f ;  /* 0x00000000008f781c */ /* 0x000fe40000703f70 */
[----:B------:R-:W-:Y:S02]  /*a020*/  SHF.R.U32.HI R18, RZ, 0x1, R30 ;  /* 0x00000001ff127819 */ /* 0x000fe4000001161e */
[----:B------:R-:W-:-:S04]  /*a030*/  SEL R17, RZ, 0x1, !P0 ;  /* 0x00000001ff117807 */ /* 0x000fc80004000000 */
[----:B------:R-:W-:-:S04]  /*a040*/  LOP3.LUT R17, R17, 0x1, R18, 0xf8, !PT ;  /* 0x0000000111117812 */ /* 0x000fc800078ef812 */
[----:B------:R-:W-:-:S04]  /*a050*/  LOP3.LUT R17, R17, R30, RZ, 0xc0, !PT ;  /* 0x0000001e11117212 */ /* 0x000fc800078ec0ff */
[----:B------:R-:W-:-:S04]  /*a060*/  IADD3 R17, PT, PT, R18, R17, RZ ;  /* 0x0000001112117210 */ /* 0x000fc80007ffe0ff */
[----:B------:R-:W-:Y:S01]  /*a070*/  LOP3.LUT R2, R17, R2, RZ, 0xfc, !PT ;  /* 0x0000000211027212 */ /* 0x000fe200078efcff */
[----:B------:R-:W-:Y:S06]  /*a080*/  BRA `(.L_x_79) ;  /* 0x0000000000107947 */ /* 0x000fec0003800000 */
.L_x_78:
[----:B------:R-:W-:-:S04]  /*a090*/  LOP3.LUT R2, R2, 0x80000000, RZ, 0xc0, !PT ;  /* 0x8000000002027812 */ /* 0x000fc800078ec0ff */
[----:B------:R-:W-:Y:S01]  /*a0a0*/  LOP3.LUT R2, R2, 0x7f800000, RZ, 0xfc, !PT ;  /* 0x7f80000002027812 */ /* 0x000fe200078efcff */
[----:B------:R-:W-:Y:S06]  /*a0b0*/  BRA `(.L_x_79) ;  /* 0x0000000000047947 */ /* 0x000fec0003800000 */
.L_x_77:
[----:B------:R-:W-:-:S07]  /*a0c0*/  LEA R2, R17, R2, 0x17 ;  /* 0x0000000211027211 */ /* 0x000fce00078eb8ff */
.L_x_79:
[----:B------:R-:W-:Y:S05]  /*a0d0*/  BSYNC.RECONVERGENT B1 ;  /* 0x0000000000017941 */ /* 0x000fea0003800200 */
.L_x_76:
[----:B------:R-:W-:Y:S05]  /*a0e0*/  BRA `(.L_x_80) ;  /* 0x0000000000207947 */ /* 0x000fea0003800000 */
.L_x_75:
[----:B------:R-:W-:-:S04]  /*a0f0*/  LOP3.LUT R25, R25, 0x80000000, R40, 0x48, !PT ;  /* 0x8000000019197812 */ /* 0x000fc800078e4828 */
[----:B------:R-:W-:Y:S01]  /*a100*/  LOP3.LUT R2, R25, 0x7f800000, RZ, 0xfc, !PT ;  /* 0x7f80000019027812 */ /* 0x000fe200078efcff */
[----:B------:R-:W-:Y:S06]  /*a110*/  BRA `(.L_x_80) ;  /* 0x0000000000147947 */ /* 0x000fec0003800000 */
.L_x_74:
[----:B------:R-:W-:Y:S01]  /*a120*/  LOP3.LUT R2, R25, 0x80000000, R40, 0x48, !PT ;  /* 0x8000000019027812 */ /* 0x000fe200078e4828 */
[----:B------:R-:W-:Y:S06]  /*a130*/  BRA `(.L_x_80) ;  /* 0x00000000000c7947 */ /* 0x000fec0003800000 */
.L_x_73:
[----:B------:R-:W0:Y:S01]  /*a140*/  MUFU.RSQ R2, -QNAN ;  /* 0xffc0000000027908 */ /* 0x000e220000001400 */
[----:B------:R-:W-:Y:S05]  /*a150*/  BRA `(.L_x_80) ;  /* 0x0000000000047947 */ /* 0x000fea0003800000 */
.L_x_72:
[----:B------:R-:W-:-:S07]  /*a160*/  FADD.FTZ R2, R40, R3 ;  /* 0x0000000328027221 */ /* 0x000fce0000010000 */
.L_x_80:
[----:B------:R-:W-:Y:S05]  /*a170*/  BSYNC.RECONVERGENT B0 ;  /* 0x0000000000007941 */ /* 0x000fea0003800200 */
.L_x_70:
[----:B------:R-:W-:Y:S01]  /*a180*/  HFMA2 R23, -RZ, RZ, 0, 0 ;  /* 0x00000000ff177431 */ /* 0x000fe200000001ff */
[----:B------:R-:W-:-:S04]  /*a190*/  MOV R22, R20 ;  /* 0x0000001400167202 */ /* 0x000fc80000000f00 */
[----:B0-----:R-:W-:Y:S05]  /*a1a0*/  RET.REL.NODEC R22 `(_Z21FlashAttention_FP32_2ILi64ELi64ELi128ELi16ELi16ELi2ELi8ELi4ELi8ELi4ELi4ELi4ELi8ELi1ELi4ELi8ELi2ELi2ELi1ELi1ELi2ELi4ELi8ELi4ELi2ELi2ELi1ELi1ELi32EEvPfS0_S0_S0_ii) ;  /* 0xffffff5c16947950 */ /* 0x001fea0003c3ffff */
.L_x_81:
[----:B------:R-:W-:-:S00]  /*a1b0*/  BRA `(.L_x_81) ;  /* 0xfffffffc00fc7947 */ /* 0x000fc0000383ffff */
[----:B------:R-:W-:-:S00]  /*a1c0*/  NOP ;  /* 0x0000000000007918 */ /* 0x000fc00000000000 */
        /* <DEDUP_REMOVED lines=11> */
.L_x_329:


//--------------------- .text._Z26FlashAttention_FP32_MLIR_8PfS_S_S_ --------------------------
	.section	.text._Z26FlashAttention_FP32_MLIR_8PfS_S_S_,"ax",@progbits
	.align	128
        .global         _Z26FlashAttention_FP32_MLIR_8PfS_S_S_
        .type           _Z26FlashAttention_FP32_MLIR_8PfS_S_S_,@function
        .size           _Z26FlashAttention_FP32_MLIR_8PfS_S_S_,(.L_x_330 - _Z26FlashAttention_FP32_MLIR_8PfS_S_S_)
        .other          _Z26FlashAttention_FP32_MLIR_8PfS_S_S_,@"STO_CUDA_ENTRY STV_DEFAULT"
_Z26FlashAttention_FP32_MLIR_8PfS_S_S_:
.text._Z26FlashAttention_FP32_MLIR_8PfS_S_S_:
[----:B------:R-:W-:Y:S01]  /*0000*/  LDC R1, c[0x0][0x37c] ;  /* 0x0000df00ff017b82 */ /* 0x000fe20000000800 */
[----:B------:R-:W0:Y:S07]  /*0010*/  S2R R33, SR_TID.X ;  /* 0x0000000000217919 */ /* 0x000e2e0000002100 */
[----:B------:R-:W1:Y:S01]  /*0020*/  S2UR UR9, SR_CgaCtaId ;  /* 0x00000000000979c3 */ /* 0x000e620000008800 */
[----:B------:R-:W-:Y:S01]  /*0030*/  UMOV UR4, 0x400 ;  /* 0x0000040000047882 */ /* 0x000fe20000000000 */
[----:B------:R-:W-:Y:S01]  /*0040*/  MOV R0, 0xff7fffff ;  /* 0xff7fffff00007802 */ /* 0x000fe20000000f00 */
[----:B------:R-:W2:Y:S01]  /*0050*/  S2R R18, SR_CTAID.Y ;  /* 0x0000000000127919 */ /* 0x000ea20000002600 */
[----:B------:R-:W-:Y:S01]  /*0060*/  UIADD3 UR5, UPT, UPT, UR4, 0x7100, URZ ;  /* 0x0000710004057890 */ /* 0x000fe2000fffe0ff */
[----:B------:R-:W-:Y:S01]  /*0070*/  CS2R R44, SRZ ;  /* 0x00000000002c7805 */ /* 0x000fe2000001ff00 */
[----:B------:R-:W-:Y:S01]  /*0080*/  UIADD3 UR7, UPT, UPT, UR4, 0x1000, URZ ;  /* 0x0000100004077890 */ /* 0x000fe2000fffe0ff */
[----:B------:R-:W-:Y:S01]  /*0090*/  CS2R R42, SRZ ;  /* 0x00000000002a7805 */ /* 0x000fe2000001ff00 */
[----:B------:R-:W2:Y:S01]  /*00a0*/  S2UR UR10, SR_CTAID.Z ;  /* 0x00000000000a79c3 */ /* 0x000ea20000002700 */
[----:B------:R-:W-:Y:S01]  /*00b0*/  UIADD3 UR8, UPT, UPT, UR4, 0x7000, URZ ;  /* 0x0000700004087890 */ /* 0x000fe2000fffe0ff */
[----:B------:R-:W-:-:S02]  /*00c0*/  CS2R R40, SRZ ;  /* 0x0000000000287805 */ /* 0x000fc4000001ff00 */
[----:B------:R-:W-:Y:S02]  /*00d0*/  CS2R R38, SRZ ;  /* 0x0000000000267805 */ /* 0x000fe4000001ff00 */
[----:B------:R-:W-:Y:S02]  /*00e0*/  CS2R R36, SRZ ;  /* 0x0000000000247805 */ /* 0x000fe4000001ff00 */
[----:B------:R-:W-:Y:S02]  /*00f0*/  CS2R R34, SRZ ;  /* 0x0000000000227805 */ /* 0x000fe4000001ff00 */
[----:B------:R-:W-:Y:S02]  /*0100*/  CS2R R4, SRZ ;  /* 0x0000000000047805 */ /* 0x000fe4000001ff00 */
[----:B------:R-:W-:Y:S02]  /*0110*/  CS2R R6, SRZ ;  /* 0x0000000000067805 */ /* 0x000fe4000001ff00 */
[----:B------:R-:W-:-:S02]  /*0120*/  CS2R R8, SRZ ;  /* 0x0000000000087805 */ /* 0x000fc4000001ff00 */
[----:B------:R-:W-:Y:S02]  /*0130*/  CS2R R10, SRZ ;  /* 0x00000000000a7805 */ /* 0x000fe4000001ff00 */
[----:B------:R-:W-:Y:S02]  /*0140*/  CS2R R12, SRZ ;  /* 0x00000000000c7805 */ /* 0x000fe4000001ff00 */
[----:B------:R-:W-:Y:S02]  /*0150*/  CS2R R14, SRZ ;  /* 0x00000000000e7805 */ /* 0x000fe4000001ff00 */
[----:B------:R-:W-:Y:S02]  /*0160*/  CS2R R28, SRZ ;  /* 0x00000000001c7805 */ /* 0x000fe4000001ff00 */
[----:B------:R-:W-:Y:S02]  /*0170*/  CS2R R30, SRZ ;  /* 0x00000000001e7805 */ /* 0x000fe4000001ff00 */
[----:B------:R-:W-:Y:S01]  /*0180*/  MOV R32, RZ ;  /* 0x000000ff00207202 */ /* 0x000fe20000000f00 */
[----:B------:R-:W3:Y:S01]  /*0190*/  LDCU.64 UR12, c[0x0][0x358] ;  /* 0x00006b00ff0c77ac */ /* 0x000ee20008000a00 */
[----:B-1----:R-:W-:-:S02]  /*01a0*/  ULEA UR6, UR9, UR4, 0x18 ;  /* 0x0000000409067291 */ /* 0x002fc4000f8ec0ff */
[----:B------:R-:W-:Y:S01]  /*01b0*/  ULEA UR5, UR9, UR5, 0x18 ;  /* 0x0000000509057291 */ /* 0x000fe2000f8ec0ff */
[--C-:B0-----:R-:W-:Y:S01]  /*01c0*/  SHF.R.U32.HI R57, RZ, 0x4, R33.reuse ;  /* 0x00000004ff397819 */ /* 0x101fe20000011621 */
[----:B------:R-:W-:Y:S01]  /*01d0*/  ULEA UR7, UR9, UR7, 0x18 ;  /* 0x0000000709077291 */ /* 0x000fe2000f8ec0ff */
[----:B------:R-:W-:Y:S01]  /*01e0*/  SHF.L.U32 R17, R33, 0x2, RZ ;  /* 0x0000000221117819 */ /* 0x000fe200000006ff */
[----:B------:R-:W-:Y:S01]  /*01f0*/  ULEA UR8, UR9, UR8, 0x18 ;  /* 0x0000000809087291 */ /* 0x000fe2000f8ec0ff */
[----:B------:R-:W-:Y:S01]  /*0200*/  LEA R56, R57, UR6, 0x8 ;  /* 0x0000000639387c11 */ /* 0x000fe2000f8e40ff */
[----:B------:R-:W-:Y:S01]  /*0210*/  UIADD3 UR6, UPT, UPT, UR4, 0x7200, URZ ;  /* 0x0000720004067890 */ /* 0x000fe2000fffe0ff */
[----:B--2---:R-:W-:Y:S02]  /*0220*/  IADD3 R58, PT, PT, R18, UR10, RZ ;  /* 0x0000000a123a7c10 */ /* 0x004fe4000fffe0ff */
[----:B------:R0:W-:Y:S01]  /*0230*/  STS [R17+UR5], R0 ;  /* 0x0000000011007988 */ /* 0x0001e20008000805 */
[----:B------:R-:W-:Y:S01]  /*0240*/  UIADD3 UR4, UPT, UPT, UR4, 0x3000, URZ ;  /* 0x0000300004047890 */ /* 0x000fe2000fffe0ff */
[----:B------:R-:W-:Y:S01]  /*0250*/  SHF.L.U32 R16, R33, 0x4, RZ ;  /* 0x0000000421107819 */ /* 0x000fe200000006ff */
[----:B------:R-:W-:Y:S01]  /*0260*/  ULEA UR6, UR9, UR6, 0x18 ;  /* 0x0000000609067291 */ /* 0x000fe2000f8ec0ff */
[--C-:B------:R-:W-:Y:S01]  /*0270*/  SHF.R.U32.HI R18, RZ, 0x1, R33.reuse ;  /* 0x00000001ff127819 */ /* 0x100fe20000011621 */
[----:B------:R-:W-:Y:S01]  /*0280*/  ULEA UR4, UR9, UR4, 0x18 ;  /* 0x0000000409047291 */ /* 0x000fe2000f8ec0ff */
[----:B------:R-:W-:Y:S01]  /*0290*/  LOP3.LUT R3, R16, 0xf0, RZ, 0xc0, !PT ;  /* 0x000000f010037812 */ /* 0x000fe200078ec0ff */
[----:B------:R-:W-:Y:S01]  /*02a0*/  UPLOP3.LUT UP0, UPT, UPT, UPT, UPT, 0x80, 0x8 ;  /* 0x000000000008789c */ /* 0x000fe20003f0f070 */
[----:B------:R-:W-:-:S02]  /*02b0*/  SHF.R.U32.HI R55, RZ, 0x2, R33 ;  /* 0x00000002ff377819 */ /* 0x000fc40000011621 */
[----:B------:R-:W-:Y:S01]  /*02c0*/  LOP3.LUT R20, R18, 0x1f0, RZ, 0xc0, !PT ;  /* 0x000001f012147812 */ /* 0x000fe200078ec0ff */
[----:B0-----:R-:W-:Y:S01]  /*02d0*/  HFMA2 R0, -RZ, RZ, 0, 0 ;  /* 0x00000000ff007431 */ /* 0x001fe200000001ff */
[----:B------:R0:W-:Y:S01]  /*02e0*/  STS [R17+UR6], RZ ;  /* 0x000000ff11007988 */ /* 0x0001e20008000806 */
[----:B------:R-:W-:Y:S02]  /*02f0*/  LOP3.LUT R16, R16, 0x1f0, RZ, 0xc0, !PT ;  /* 0x000001f010107812 */ /* 0x000fe400078ec0ff */
[----:B------:R-:W-:Y:S02]  /*0300*/  LOP3.LUT R19, R17, 0x1c, RZ, 0xc0, !PT ;  /* 0x0000001c11137812 */ /* 0x000fe400078ec0ff */
[----:B------:R-:W-:Y:S02]  /*0310*/  LOP3.LUT R18, R55, 0x18, RZ, 0xc0, !PT ;  /* 0x0000001837127812 */ /* 0x000fe400078ec0ff */
[----:B------:R-:W-:Y:S02]  /*0320*/  LOP3.LUT R20, R20, 0x6, R55, 0xf8, !PT ;  /* 0x0000000614147812 */ /* 0x000fe400078ef837 */
[----:B------:R-:W-:-:S02]  /*0330*/  SHF.R.U32.HI R54, RZ, 0x3, R33 ;  /* 0x00000003ff367819 */ /* 0x000fc40000011621 */
[----:B------:R-:W-:Y:S02]  /*0340*/  SHF.R.U32.HI R53, RZ, 0x5, R33 ;  /* 0x00000005ff357819 */ /* 0x000fe40000011621 */
[----:B------:R-:W-:Y:S02]  /*0350*/  LOP3.LUT R55, R55, 0x7, RZ, 0xc0, !PT ;  /* 0x0000000737377812 */ /* 0x000fe400078ec0ff */
[----:B------:R-:W-:Y:S02]  /*0360*/  SHF.L.U32 R58, R58, 0xe, RZ ;  /* 0x0000000e3a3a7819 */ /* 0x000fe400000006ff */
[----:B------:R-:W-:Y:S02]  /*0370*/  IADD3 R16, PT, PT, R16, UR7, RZ ;  /* 0x0000000710107c10 */ /* 0x000fe4000fffe0ff */
[----:B------:R-:W-:Y:S01]  /*0380*/  IADD3 R19, PT, PT, R19, UR4, RZ ;  /* 0x0000000413137c10 */ /* 0x000fe2000fffe0ff */
[----:B------:R-:W-:Y:S01]  /*0390*/  UMOV UR4, URZ ;  /* 0x000000ff00047c82 */ /* 0x000fe20008000000 */
[----:B------:R-:W-:-:S02]  /*03a0*/  IADD3 R56, PT, PT, R56, R3, RZ ;  /* 0x0000000338387210 */ /* 0x000fc40007ffe0ff */
[----:B------:R-:W-:Y:S02]  /*03b0*/  CS2R R2, SRZ ;  /* 0x0000000000027805 */ /* 0x000fe4000001ff00 */
[----:B------:R-:W-:Y:S02]  /*03c0*/  LOP3.LUT R51, R18, 0x3, R33, 0xf8, !PT ;  /* 0x0000000312337812 */ /* 0x000fe400078ef821 */
[----:B------:R-:W-:Y:S02]  /*03d0*/  LOP3.LUT R52, R58, 0x7c, R17, 0xf8, !PT ;  /* 0x0000007c3a347812 */ /* 0x000fe400078ef811 */
[----:B------:R-:W-:Y:S02]  /*03e0*/  LOP3.LUT R54, R55, 0x70, R54, 0xf8, !PT ;  /* 0x0000007037367812 */ /* 0x000fe400078ef836 */
[C---:B------:R-:W-:Y:S02]  /*03f0*/  LEA R47, R20.reuse, R19, 0x8 ;  /* 0x00000013142f7211 */ /* 0x040fe400078e40ff */
[----:B------:R-:W-:-:S02]  /*0400*/  LEA R50, R20, UR5, 0x2 ;  /* 0x0000000514327c11 */ /* 0x000fc4000f8e10ff */
[C---:B------:R-:W-:Y:S02]  /*0410*/  LEA R49, R20.reuse, UR6, 0x2 ;  /* 0x0000000614317c11 */ /* 0x040fe4000f8e10ff */
[----:B------:R-:W-:Y:S02]  /*0420*/  LEA R48, R20, UR8, 0x2 ;  /* 0x0000000814307c11 */ /* 0x000fe4000f8e10ff */
[----:B0--3--:R-:W-:-:S07]  /*0430*/  LEA R46, R53, R16, 0x9 ;  /* 0x00000010352e7211 */ /* 0x009fce00078e48ff */
.L_x_86:
[----:B------:R-:W0:Y:S01]  /*0440*/  LDC.64 R60, c[0x0][0x388] ;  /* 0x0000e200ff3c7b82 */ /* 0x000e220000000a00 */
[----:B------:R-:W-:-:S04]  /*0450*/  SHF.L.U32 R17, R33, 0x2, RZ ;  /* 0x0000000221117819 */ /* 0x000fc800000006ff */
[----:B------:R-:W-:-:S04]  /*0460*/  LOP3.LUT R17, R17, 0x3c, RZ, 0xc0, !PT ;  /* 0x0000003c11117812 */ /* 0x000fc800078ec0ff */
[----:B------:R-:W-:-:S04]  /*0470*/  IADD3 R16, PT, PT, R58, UR4, R17 ;  /* 0x000000043a107c10 */ /* 0x000fc8000fffe011 */
[----:B------:R-:W-:-:S05]  /*0480*/  LEA R59, R57, R16, 0x7 ;  /* 0x00000010393b7211 */ /* 0x000fca00078e38ff */
[C---:B0-----:R-:W-:Y:S01]  /*0490*/  IMAD.WIDE.U32 R16, R59.reuse, 0x4, R60 ;  /* 0x000000043b107825 */ /* 0x041fe200078e003c */
[----:B------:R-:W-:Y:S06]  /*04a0*/  BAR.SYNC.DEFER_BLOCKING 0x0 ;  /* 0x0000000000007b1d */ /* 0x000fec0000010000 */
[----:B------:R-:W2:Y:S01]  /*04b0*/  LDG.E.128 R16, desc[UR12][R16.64] ;  /* 0x0000000c10107981 */ /* 0x000ea2000c1e1d00 */
[----:B------:R-:W-:-:S05]  /*04c0*/  IADD3 R21, PT, PT, R59, 0x800, RZ ;  /* 0x000008003b157810 */ /* 0x000fca0007ffe0ff */
[----:B------:R-:W-:Y:S01]  /*04d0*/  IMAD.WIDE.U32 R20, R21, 0x4, R60 ;  /* 0x0000000415147825 */ /* 0x000fe200078e003c */
[----:B--2---:R0:W-:Y:S01]  /*04e0*/  STS.128 [R56], R16 ;  /* 0x0000001038007388 */ /* 0x0041e20000000c00 */
[----:B------:R-:W-:Y:S08]  /*04f0*/  BAR.SYNC.DEFER_BLOCKING 0x0 ;  /* 0x0000000000007b1d */ /* 0x000ff00000010000 */
        /* <DEDUP_REMOVED lines=8> */
[----:B0-----:R-:W-:-:S05]  /*0580*/  IADD3 R17, PT, PT, R59, 0x1800, RZ ;  /* 0x000018003b117810 */ /* 0x001fca0007ffe0ff */
[----:B------:R-:W-:Y:S01]  /*0590*/  IMAD.WIDE.U32 R16, R17, 0x4, R60 ;  /* 0x0000000411107825 */ /* 0x000fe200078e003c */
[----:B--2---:R0:W-:Y:S01]  /*05a0*/  STS.128 [R56], R24 ;  /* 0x0000001838007388 */ /* 0x0041e20000000c00 */
[----:B------:R-:W-:Y:S08]  /*05b0*/  BAR.SYNC.DEFER_BLOCKING 0x0 ;  /* 0x0000000000007b1d */ /* 0x000ff00000010000 */
[----:B------:R-:W-:Y:S06]  /*05c0*/  BAR.SYNC.DEFER_BLOCKING 0x0 ;  /* 0x0000000000007b1d */ /* 0x000fec0000010000 */
[----:B------:R-:W2:Y:S01]  /*05d0*/  LDG.E.128 R16, desc[UR12][R16.64] ;  /* 0x0000000c10107981 */ /* 0x000ea2000c1e1d00 */
[----:B-1----:R-:W-:-:S05]  /*05e0*/  IADD3 R21, PT, PT, R59, 0x2000, RZ ;  /* 0x000020003b157810 */ /* 0x002fca0007ffe0ff */
        /* <DEDUP_REMOVED lines=12> */
[----:B------:R-:W-:-:S04]  /*06b0*/  IMAD.WIDE.U32 R16, R17, 0x4, R60 ;  /* 0x0000000411107825 */ /* 0x000fc800078e003c */
[----:B0-----:R-:W-:-:S04]  /*06c0*/  FADD R20, RZ, +QNAN ;  /* 0x7fc00000ff147421 */ /* 0x001fc80000000000 */
[----:B------:R-:W-:-:S04]  /*06d0*/  FADD R20, R20, +QNAN ;  /* 0x7fc0000014147421 */ /* 0x000fc80000000000 */
        /* <DEDUP_REMOVED lines=15> */
[----:B------:R-:W-:Y:S01]  /*07d0*/  FADD R20, R20, +QNAN ;  /* 0x7fc0000014147421 */ /* 0x000fe20000000000 */
[----:B--2---:R0:W-:Y:S01]  /*07e0*/  STS.128 [R56], R24 ;  /* 0x0000001838007388 */ /* 0x0041e20000000c00 */
[----:B------:R-:W-:Y:S08]  /*07f0*/  BAR.SYNC.DEFER_BLOCKING 0x0 ;  /* 0x0000000000007b1d */ /* 0x000ff00000010000 */
[----:B------:R-:W-:Y:S06]  /*0800*/  BAR.SYNC.DEFER_BLOCKING 0x0 ;  /* 0x0000000000007b1d */ /* 0x000fec0000010000 */
[----:B------:R-:W2:Y:S01]  /*0810*/  LDG.E.128 R16, desc[UR12][R16.64] ;  /* 0x0000000c10107981 */ /* 0x000ea2000c1e1d00 */
[----:B------:R-:W-:Y:S01]  /*0820*/  FADD R20, R20, +QNAN ;  /* 0x7fc0000014147421 */ /* 0x000fe20000000000 */
[----:B------:R-:W-:-:S03]  /*0830*/  IADD3 R21, PT, PT, R59, 0x3800, RZ ;  /* 0x000038003b157810 */ /* 0x000fc60007ffe0ff */
        /* <DEDUP_REMOVED lines=35> */
[----:B------:R-:W-:-:S04]  /*0a70*/  IMAD.WIDE.U32 R20, R21, 0x4, R60 ;  /* 0x0000000415147825 */ /* 0x000fc800078e003c */
[----:B0-----:R-:W-:-:S04]  /*0a80*/  FADD R24, R22, +QNAN ;  /* 0x7fc0000016187421 */ /* 0x001fc80000000000 */
        /* <DEDUP_REMOVED lines=16> */
[----:B--2---:R0:W-:Y:S03]  /*0b90*/  STS.128 [R56], R16 ;  /* 0x0000001038007388 */ /* 0x0041e60000000c00 */
        /* <DEDUP_REMOVED lines=27> */
[----:B------:R-:W-:Y:S08]  /*0d50*/  BAR.SYNC.DEFER_BLOCKING 0x0 ;  /* 0x0000000000007b1d */ /* 0x000ff00000010000 */
[----:B------:R-:W-:Y:S06]  /*0d60*/  BAR.SYNC.DEFER_BLOCKING 0x0 ;  /* 0x0000000000007b1d */ /* 0x000fec0000010000 */
[----:B------:R-:W2:Y:S01]  /*0d70*/  LDG.E.128 R20, desc[UR12][R20.64] ;  /* 0x0000000c14147981 */ /* 0x000ea2000c1e1d00 */
[----:B------:R-:W-:Y:S01]  /*0d80*/  FADD R24, R24, +QNAN ;  /* 0x7fc0000018187421 */ /* 0x000fe20000000000 */
[----:B0-----:R-:W-:Y:S01]  /*0d90*/  MOV R17, 0x3bbb989d ;  /* 0x3bbb989d00117802 */ /* 0x001fe20000000f00 */
[----:B------:R-:W-:Y:S01]  /*0da0*/  UPLOP3.LUT UP1, UPT, UPT, UPT, UP0, 0x80, 0x8 ;  /* 0x000000000008789c */ /* 0x000fe20003f2f000 */
[----:B------:R-:W-:Y:S01]  /*0db0*/  MOV R18, 0x437c0000 ;  /* 0x437c000000127802 */ /* 0x000fe20000000f00 */
[----:B------:R-:W-:Y:S01]  /*0dc0*/  FADD R24, R24, +QNAN ;  /* 0x7fc0000018187421 */ /* 0x000fe20000000000 */
[----:B------:R-:W-:Y:S01]  /*0dd0*/  LOP3.LUT P0, RZ, R33, 0x7, RZ, 0xc0, !PT ;  /* 0x0000000721ff7812 */ /* 0x000fe2000780c0ff */
[----:B------:R-:W-:Y:S02]  /*0de0*/  BSSY.RECONVERGENT B0, `(.L_x_82) ;  /* 0x000011c000007945 */ /* 0x000fe40003800200 */
        /* <DEDUP_REMOVED lines=27> */
[----:B------:R-:W-:-:S05]  /*0fa0*/  FADD R16, R16, +QNAN ;  /* 0x7fc0000010107421 */ /* 0x000fca0000000000 */
[----:B------:R-:W-:-:S05]  /*0fb0*/  FMNMX R19, R16, -3.40282346638528859812e+38, !PT ;  /* 0xff7fffff10137809 */ /* 0x000fca0007800000 */
[----:B------:R-:W-:Y:S01]  /*0fc0*/  FADD R26, -R19, -3.40282346638528859812e+38 ;  /* 0xff7fffff131a7421 */ /* 0x000fe20000000100 */
[----:B------:R-:W-:-:S03]  /*0fd0*/  FADD R60, R16, -R19 ;  /* 0x80000013103c7221 */ /* 0x000fc60000000000 */
[-C--:B------:R-:W-:Y:S01]  /*0fe0*/  FFMA.SAT R25, R26, R17.reuse, 0.5 ;  /* 0x3f0000001a197423 */ /* 0x080fe20000002011 */
[----:B------:R-:W-:-:S03]  /*0ff0*/  FFMA.SAT R59, R60, R17, 0.5 ;  /* 0x3f0000003c3b7423 */ /* 0x000fc60000002011 */
[-C--:B------:R-:W-:Y:S01]  /*1000*/  FFMA.RM R25, R25, R18.reuse, 12582913 ;  /* 0x4b40000119197423 */ /* 0x080fe20000004012 */
[----:B------:R-:W-:-:S03]  /*1010*/  FFMA.RM R24, R59, R18, 12582913 ;  /* 0x4b4000013b187423 */ /* 0x000fc60000004012 */
[C---:B------:R-:W-:Y:S01]  /*1020*/  FADD R27, R25.reuse, -12583039 ;  /* 0xcb40007f191b7421 */ /* 0x040fe20000000000 */
[----:B------:R-:W-:Y:S01]  /*1030*/  FADD R59, R24, -12583039 ;  /* 0xcb40007f183b7421 */ /* 0x000fe20000000000 */
[----:B------:R-:W-:Y:S02]  /*1040*/  SHF.L.U32 R25, R25, 0x17, RZ ;  /* 0x0000001719197819 */ /* 0x000fe400000006ff */
[----:B------:R-:W-:Y:S01]  /*1050*/  FFMA R27, R26, 1.4426950216293334961, -R27 ;  /* 0x3fb8aa3b1a1b7823 */ /* 0x000fe2000000081b */
[----:B------:R-:W-:-:S03]  /*1060*/  FFMA R59, R60, 1.4426950216293334961, -R59 ;  /* 0x3fb8aa3b3c3b7823 */ /* 0x000fc6000000083b */
[----:B------:R-:W-:Y:S01]  /*1070*/  FFMA R27, R26, 1.925963033500011079e-08, R27 ;  /* 0x32a570601a1b7823 */ /* 0x000fe2000000001b */
[----:B------:R-:W-:Y:S01]  /*1080*/  FFMA R59, R60, 1.925963033500011079e-08, R59 ;  /* 0x32a570603c3b7823 */ /* 0x000fe2000000003b */
[----:B--2---:R0:W-:Y:S02]  /*1090*/  STS.128 [R56], R20 ;  /* 0x0000001438007388 */ /* 0x0041e40000000c00 */
[----:B0-----:R-:W0:Y:S01]  /*10a0*/  MUFU.EX2 R20, R27 ;  /* 0x0000001b00147308 */ /* 0x001e220000000800 */
[----:B------:R-:W-:-:S05]  /*10b0*/  FMNMX R23, R16, R19, !PT ;  /* 0x0000001310177209 */ /* 0x000fca0007800000 */
[--C-:B------:R-:W-:Y:S01]  /*10c0*/  FADD R22, R19, -R23.reuse ;  /* 0x8000001713167221 */ /* 0x100fe20000000000 */
[----:B------:R-:W-:Y:S01]  /*10d0*/  SHF.L.U32 R19, R24, 0x17, RZ ;  /* 0x0000001718137819 */ /* 0x000fe200000006ff */
[----:B------:R-:W1:Y:S01]  /*10e0*/  MUFU.EX2 R21, R59 ;  /* 0x0000003b00157308 */ /* 0x000e620000000800 */
[----:B------:R-:W-:Y:S01]  /*10f0*/  FADD R26, R16, -R23 ;  /* 0x80000017101a7221 */ /* 0x000fe20000000000 */
[----:B0-----:R-:W-:Y:S01]  /*1100*/  FMUL R20, R25, R20 ;  /* 0x0000001419147220 */ /* 0x001fe20000400000 */
[----:B------:R-:W-:-:S03]  /*1110*/  FFMA.SAT R25, R22, R17, 0.5 ;  /* 0x3f00000016197423 */ /* 0x000fc60000002011 */
[----:B------:R-:W-:Y:S01]  /*1120*/  FMUL R24, RZ, R20 ;  /* 0x00000014ff187220 */ /* 0x000fe20000400000 */
[----:B------:R-:W-:-:S03]  /*1130*/  FFMA.RM R20, R25, R18, 12582913 ;  /* 0x4b40000119147423 */ /* 0x000fc60000004012 */
[----:B-1----:R-:W-:Y:S01]  /*1140*/  FFMA R21, R19, R21, R24 ;  /* 0x0000001513157223 */ /* 0x002fe20000000018 */
[----:B------:R-:W-:-:S04]  /*1150*/  FADD R19, R20, -12583039 ;  /* 0xcb40007f14137421 */ /* 0x000fc80000000000 */
[----:B------:R-:W-:-:S04]  /*1160*/  FFMA R19, R22, 1.4426950216293334961, -R19 ;  /* 0x3fb8aa3b16137823 */ /* 0x000fc80000000813 */
[----:B------:R-:W-:Y:S01]  /*1170*/  FFMA R24, R22, 1.925963033500011079e-08, R19 ;  /* 0x32a5706016187823 */ /* 0x000fe20000000013 */
[----:B------:R-:W-:-:S04]  /*1180*/  FFMA.SAT R19, R26, R17, 0.5 ;  /* 0x3f0000001a137423 */ /* 0x000fc80000002011 */
[----:B------:R-:W-:Y:S01]  /*1190*/  FFMA.RM R22, R19, R18, 12582913 ;  /* 0x4b40000113167423 */ /* 0x000fe20000004012 */
[----:B------:R-:W-:Y:S01]  /*11a0*/  FMNMX R19, R16, R23, !PT ;  /* 0x0000001710137209 */ /* 0x000fe20007800000 */
[----:B------:R-:W0:Y:S02]  /*11b0*/  MUFU.EX2 R24, R24 ;  /* 0x0000001800187308 */ /* 0x000e240000000800 */
[C---:B------:R-:W-:Y:S01]  /*11c0*/  FADD R25, R22.reuse, -12583039 ;  /* 0xcb40007f16197421 */ /* 0x040fe20000000000 */
[----:B------:R-:W-:Y:S01]  /*11d0*/  SHF.L.U32 R22, R22, 0x17, RZ ;  /* 0x0000001716167819 */ /* 0x000fe200000006ff */
[----:B------:R-:W-:Y:S02]  /*11e0*/  FADD R60, R23, -R19 ;  /* 0x80000013173c7221 */ /* 0x000fe40000000000 */
[----:B------:R-:W-:Y:S02]  /*11f0*/  FFMA R25, R26, 1.4426950216293334961, -R25 ;  /* 0x3fb8aa3b1a197823 */ /* 0x000fe40000000819 */
[----:B------:R-:W-:-:S02]  /*1200*/  FFMA.SAT R23, R60, R17, 0.5 ;  /* 0x3f0000003c177423 */ /* 0x000fc40000002011 */
[----:B------:R-:W-:Y:S02]  /*1210*/  FFMA R26, R26, 1.925963033500011079e-08, R25 ;  /* 0x32a570601a1a7823 */ /* 0x000fe40000000019 */
[----:B------:R-:W-:-:S04]  /*1220*/  FFMA.RM R23, R23, R18, 12582913 ;  /* 0x4b40000117177423 */ /* 0x000fc80000004012 */
[C---:B------:R-:W-:Y:S01]  /*1230*/  FADD R25, R23.reuse, -12583039 ;  /* 0xcb40007f17197421 */ /* 0x040fe20000000000 */
[----:B------:R-:W1:Y:S01]  /*1240*/  MUFU.EX2 R26, R26 ;  /* 0x0000001a001a7308 */ /* 0x000e620000000800 */
[----:B------:R-:W-:Y:S02]  /*1250*/  SHF.L.U32 R23, R23, 0x17, RZ ;  /* 0x0000001717177819 */ /* 0x000fe400000006ff */
[----:B------:R-:W-:-:S04]  /*1260*/  FFMA R25, R60, 1.4426950216293334961, -R25 ;  /* 0x3fb8aa3b3c197823 */ /* 0x000fc80000000819 */
[----:B------:R-:W-:Y:S01]  /*1270*/  FFMA R27, R60, 1.925963033500011079e-08, R25 ;  /* 0x32a570603c1b7823 */ /* 0x000fe20000000019 */
[----:B------:R-:W-:-:S03]  /*1280*/  SHF.L.U32 R25, R20, 0x17, RZ ;  /* 0x0000001714197819 */ /* 0x000fc600000006ff */
[----:B------:R-:W2:Y:S02]  /*1290*/  MUFU.EX2 R20, R27 ;  /* 0x0000001b00147308 */ /* 0x000ea40000000800 */
[----:B0-----:R-:W-:Y:S01]  /*12a0*/  FMUL R60, R25, R24 ;  /* 0x00000018193c7220 */ /* 0x001fe20000400000 */
[----:B------:R-:W-:-:S03]  /*12b0*/  FADD R24, R16, -R19 ;  /* 0x8000001310187221 */ /* 0x000fc60000000000 */
[----:B------:R-:W-:-:S04]  /*12c0*/  FMUL R21, R21, R60 ;  /* 0x0000003c15157220 */ /* 0x000fc80000400000 */
[----:B-1----:R-:W-:Y:S01]  /*12d0*/  FFMA R22, R22, R26, R21 ;  /* 0x0000001a16167223 */ /* 0x002fe20000000015 */
[----:B------:R-:W-:-:S05]  /*12e0*/  FMNMX R21, R16, R19, !PT ;  /* 0x0000001310157209 */ /* 0x000fca0007800000 */
[--C-:B------:R-:W-:Y:S01]  /*12f0*/  FADD R60, R19, -R21.reuse ;  /* 0x80000015133c7221 */ /* 0x100fe20000000000 */
[-C--:B------:R-:W-:Y:S01]  /*1300*/  FFMA.SAT R19, R24, R17.reuse, 0.5 ;  /* 0x3f00000018137423 */ /* 0x080fe20000002011 */
[----:B--2---:R-:W-:Y:S01]  /*1310*/  FMUL R23, R23, R20 ;  /* 0x0000001417177220 */ /* 0x004fe20000400000 */
[----:B------:R-:W-:Y:S01]  /*1320*/  FADD R26, R16, -R21 ;  /* 0x80000015101a7221 */ /* 0x000fe20000000000 */
[----:B------:R-:W-:Y:S01]  /*1330*/  FFMA.SAT R25, R60, R17, 0.5 ;  /* 0x3f0000003c197423 */ /* 0x000fe20000002011 */
[-C--:B------:R-:W-:Y:S01]  /*1340*/  FFMA.RM R19, R19, R18.reuse, 12582913 ;  /* 0x4b40000113137423 */ /* 0x080fe20000004012 */
[----:B------:R-:W-:Y:S01]  /*1350*/  FMUL R23, R22, R23 ;  /* 0x0000001716177220 */ /* 0x000fe20000400000 */
[----:B------:R-:W-:Y:S01]  /*1360*/  FFMA.SAT R59, R26, R17, 0.5 ;  /* 0x3f0000001a3b7423 */ /* 0x000fe20000002011 */
[-C--:B------:R-:W-:Y:S01]  /*1370*/  FFMA.RM R20, R25, R18.reuse, 12582913 ;  /* 0x4b40000119147423 */ /* 0x080fe20000004012 */
[C---:B------:R-:W-:Y:S01]  /*1380*/  FADD R25, R19.reuse, -12583039 ;  /* 0xcb40007f13197421 */ /* 0x040fe20000000000 */
[----:B------:R-:W-:Y:S01]  /*1390*/  SHF.L.U32 R19, R19, 0x17, RZ ;  /* 0x0000001713137819 */ /* 0x000fe200000006ff */
[----:B------:R-:W-:Y:S01]  /*13a0*/  FFMA.RM R22, R59, R18, 12582913 ;  /* 0x4b4000013b167423 */ /* 0x000fe20000004012 */
[----:B------:R-:W-:Y:S01]  /*13b0*/  FADD R27, R20, -12583039 ;  /* 0xcb40007f141b7421 */ /* 0x000fe20000000000 */
[----:B------:R-:W-:-:S02]  /*13c0*/  FFMA R25, R24, 1.4426950216293334961, -R25 ;  /* 0x3fb8aa3b18197823 */ /* 0x000fc40000000819 */
[----:B------:R-:W-:Y:S01]  /*13d0*/  FADD R59, R22, -12583039 ;  /* 0xcb40007f163b7421 */ /* 0x000fe20000000000 */
[----:B------:R-:W-:Y:S01]  /*13e0*/  FFMA R27, R60, 1.4426950216293334961, -R27 ;  /* 0x3fb8aa3b3c1b7823 */ /* 0x000fe2000000081b */
[----:B------:R-:W-:Y:S02]  /*13f0*/  FFMA R25, R24, 1.925963033500011079e-08, R25 ;  /* 0x32a5706018197823 */ /* 0x000fe40000000019 */
[----:B------:R-:W-:Y:S01]  /*1400*/  FFMA R59, R26, 1.4426950216293334961, -R59 ;  /* 0x3fb8aa3b1a3b7823 */ /* 0x000fe2000000083b */
[----:B------:R-:W-:Y:S02]  /*1410*/  FFMA R27, R60, 1.925963033500011079e-08, R27 ;  /* 0x32a570603c1b7823 */ /* 0x000fe4000000001b */
[----:B------:R-:W0:Y:S01]  /*1420*/  MUFU.EX2 R60, R25 ;  /* 0x00000019003c7308 */ /* 0x000e220000000800 */
[----:B------:R-:W-:Y:S01]  /*1430*/  FFMA R26, R26, 1.925963033500011079e-08, R59 ;  /* 0x32a570601a1a7823 */ /* 0x000fe2000000003b */
[----:B------:R-:W-:-:S06]  /*1440*/  SHF.L.U32 R59, R20, 0x17, RZ ;  /* 0x00000017143b7819 */ /* 0x000fcc00000006ff */
[----:B------:R-:W1:Y:S01]  /*1450*/  MUFU.EX2 R24, R27 ;  /* 0x0000001b00187308 */ /* 0x000e620000000800 */
[----:B0-----:R-:W-:Y:S01]  /*1460*/  FFMA R60, R19, R60, R23 ;  /* 0x0000003c133c7223 */ /* 0x001fe20000000017 */
[----:B------:R-:W-:-:S06]  /*1470*/  FMNMX R23, R16, R21, !PT ;  /* 0x0000001510177209 */ /* 0x000fcc0007800000 */
[----:B------:R0:W2:Y:S01]  /*1480*/  MUFU.EX2 R19, R26 ;  /* 0x0000001a00137308 */ /* 0x0000a20000000800 */
[----:B-1----:R-:W-:Y:S01]  /*1490*/  FMUL R59, R59, R24 ;  /* 0x000000183b3b7220 */ /* 0x002fe20000400000 */
[--C-:B------:R-:W-:Y:S01]  /*14a0*/  FADD R24, R21, -R23.reuse ;  /* 0x8000001715187221 */ /* 0x100fe20000000000 */
[----:B------:R-:W-:Y:S01]  /*14b0*/  SHF.L.U32 R21, R22, 0x17, RZ ;  /* 0x0000001716157819 */ /* 0x000fe200000006ff */
[----:B0-----:R-:W-:Y:S01]  /*14c0*/  FADD R26, R16, -R23 ;  /* 0x80000017101a7221 */ /* 0x001fe20000000000 */
[----:B------:R-:W-:Y:S01]  /*14d0*/  FMUL R60, R60, R59 ;  /* 0x0000003b3c3c7220 */ /* 0x000fe20000400000 */
[----:B------:R-:W-:-:S04]  /*14e0*/  FFMA.SAT R25, R24, R17, 0.5 ;  /* 0x3f00000018197423 */ /* 0x000fc80000002011 */
[----:B------:R-:W-:Y:S01]  /*14f0*/  FFMA.RM R20, R25, R18, 12582913 ;  /* 0x4b40000119147423 */ /* 0x000fe20000004012 */
[----:B--2---:R-:W-:-:S03]  /*1500*/  FFMA R21, R21, R19, R60 ;  /* 0x0000001315157223 */ /* 0x004fc6000000003c */
        /* <DEDUP_REMOVED lines=31> */
[----:B------:R-:W-:-:S03]  /*1700*/  FFMA.RM R19, R19, R18, 12582913 ;  /* 0x4b40000113137423 */ /* 0x000fc60000004012 */
[----:B------:R-:W-:Y:S01]  /*1710*/  FFMA.RM R20, R25, R18, 12582913 ;  /* 0x4b40000119147423 */ /* 0x000fe20000004012 */
[C---:B------:R-:W-:Y:S01]  /*1720*/  FADD R25, R19.reuse, -12583039 ;  /* 0xcb40007f13197421 */ /* 0x040fe20000000000 */
[----:B------:R-:W-:Y:S02]  /*1730*/  SHF.L.U32 R19, R19, 0x17, RZ ;  /* 0x0000001713137819 */ /* 0x000fe400000006ff */
[----:B------:R-:W-:Y:S01]  /*1740*/  FADD R27, R20, -12583039 ;  /* 0xcb40007f141b7421 */ /* 0x000fe20000000000 */
[----:B------:R-:W-:Y:S01]  /*1750*/  FFMA R25, R24, 1.4426950216293334961, -R25 ;  /* 0x3fb8aa3b18197823 */ /* 0x000fe20000000819 */
[----:B------:R-:W-:Y:S02]  /*1760*/  SHF.L.U32 R20, R20, 0x17, RZ ;  /* 0x0000001714147819 */ /* 0x000fe400000006ff */
[----:B------:R-:W-:Y:S01]  /*1770*/  FFMA R27, R60, 1.4426950216293334961, -R27 ;  /* 0x3fb8aa3b3c1b7823 */ /* 0x000fe2000000081b */
[----:B------:R-:W-:Y:S01]  /*1780*/  FFMA R25, R24, 1.925963033500011079e-08, R25 ;  /* 0x32a5706018197823 */ /* 0x000fe20000000019 */
[----:B------:R-:W-:Y:S01]  /*1790*/  FMUL R24, R22, R23 ;  /* 0x0000001716187220 */ /* 0x000fe20000400000 */
[----:B------:R-:W-:Y:S01]  /*17a0*/  FFMA.SAT R23, R26, R17, 0.5 ;  /* 0x3f0000001a177423 */ /* 0x000fe20000002011 */
[----:B------:R-:W-:-:S03]  /*17b0*/  FFMA R60, R60, 1.925963033500011079e-08, R27 ;  /* 0x32a570603c3c7823 */ /* 0x000fc6000000001b */
[----:B------:R-:W0:Y:S01]  /*17c0*/  MUFU.EX2 R25, R25 ;  /* 0x0000001900197308 */ /* 0x000e220000000800 */
[----:B------:R-:W-:-:S04]  /*17d0*/  FFMA.RM R22, R23, R18, 12582913 ;  /* 0x4b40000117167423 */ /* 0x000fc80000004012 */
[C---:B------:R-:W-:Y:S01]  /*17e0*/  FADD R27, R22.reuse, -12583039 ;  /* 0xcb40007f161b7421 */ /* 0x040fe20000000000 */
[----:B------:R-:W-:Y:S02]  /*17f0*/  SHF.L.U32 R22, R22, 0x17, RZ ;  /* 0x0000001716167819 */ /* 0x000fe400000006ff */
[----:B------:R-:W1:Y:S01]  /*1800*/  MUFU.EX2 R23, R60 ;  /* 0x0000003c00177308 */ /* 0x000e620000000800 */
[----:B------:R-:W-:-:S04]  /*1810*/  FFMA R27, R26, 1.4426950216293334961, -R27 ;  /* 0x3fb8aa3b1a1b7823 */ /* 0x000fc8000000081b */
[----:B------:R-:W-:Y:S01]  /*1820*/  FFMA R59, R26, 1.925963033500011079e-08, R27 ;  /* 0x32a570601a3b7823 */ /* 0x000fe2000000001b */
[----:B0-----:R-:W-:Y:S01]  /*1830*/  FFMA R27, R19, R25, R24 ;  /* 0x00000019131b7223 */ /* 0x001fe20000000018 */
[----:B------:R-:W-:Y:S02]  /*1840*/  FMNMX R19, R16, R21, !PT ;  /* 0x0000001510137209 */ /* 0x000fe40007800000 */
[----:B------:R-:W0:Y:S03]  /*1850*/  MUFU.EX2 R24, R59 ;  /* 0x0000003b00187308 */ /* 0x000e260000000800 */
[----:B------:R-:W-:Y:S01]  /*1860*/  FADD R26, R21, -R19 ;  /* 0x80000013151a7221 */ /* 0x000fe20000000000 */
[----:B-1----:R-:W-:-:S03]  /*1870*/  FMUL R20, R20, R23 ;  /* 0x0000001714147220 */ /* 0x002fc60000400000 */
[----:B------:R-:W-:Y:S01]  /*1880*/  FFMA.SAT R23, R26, R17, 0.5 ;  /* 0x3f0000001a177423 */ /* 0x000fe20000002011 */
[----:B------:R-:W-:-:S03]  /*1890*/  FMUL R21, R27, R20 ;  /* 0x000000141b157220 */ /* 0x000fc60000400000 */
[----:B------:R-:W-:-:S04]  /*18a0*/  FFMA.RM R20, R23, R18, 12582913 ;  /* 0x4b40000117147423 */ /* 0x000fc80000004012 */
[----:B------:R-:W-:Y:S01]  /*18b0*/  FADD R23, R20, -12583039 ;  /* 0xcb40007f14177421 */ /* 0x000fe20000000000 */
[----:B0-----:R-:W-:Y:S01]  /*18c0*/  FFMA R21, R22, R24, R21 ;  /* 0x0000001816157223 */ /* 0x001fe20000000015 */
[----:B------:R-:W-:Y:S01]  /*18d0*/  FADD R24, R16, -R19 ;  /* 0x8000001310187221 */ /* 0x000fe20000000000 */
[----:B------:R-:W-:Y:S01]  /*18e0*/  SHF.L.U32 R20, R20, 0x17, RZ ;  /* 0x0000001714147819 */ /* 0x000fe200000006ff */
[----:B------:R-:W-:-:S04]  /*18f0*/  FFMA R23, R26, 1.4426950216293334961, -R23 ;  /* 0x3fb8aa3b1a177823 */ /* 0x000fc80000000817 */
[----:B------:R-:W-:Y:S01]  /*1900*/  FFMA R25, R26, 1.925963033500011079e-08, R23 ;  /* 0x32a570601a197823 */ /* 0x000fe20000000017 */
[----:B------:R-:W-:Y:S01]  /*1910*/  FADD R26, R19, -R19 ;  /* 0x80000013131a7221 */ /* 0x000fe20000000000 */
[----:B------:R-:W-:-:S03]  /*1920*/  FFMA.SAT R23, R24, R17, 0.5 ;  /* 0x3f00000018177423 */ /* 0x000fc60000002011 */
[----:B------:R-:W-:Y:S01]  /*1930*/  FFMA.SAT R59, R26, R17, 0.5 ;  /* 0x3f0000001a3b7423 */ /* 0x000fe20000002011 */
[-C--:B------:R-:W-:Y:S01]  /*1940*/  FFMA.RM R23, R23, R18.reuse, 12582913 ;  /* 0x4b40000117177423 */ /* 0x080fe20000004012 */
[----:B------:R-:W0:Y:S02]  /*1950*/  MUFU.EX2 R25, R25 ;  /* 0x0000001900197308 */ /* 0x000e240000000800 */
[----:B------:R-:W-:Y:S01]  /*1960*/  FFMA.RM R22, R59, R18, 12582913 ;  /* 0x4b4000013b167423 */ /* 0x000fe20000004012 */
[C---:B------:R-:W-:Y:S01]  /*1970*/  FADD R27, R23.reuse, -12583039 ;  /* 0xcb40007f171b7421 */ /* 0x040fe20000000000 */
[----:B------:R-:W-:Y:S02]  /*1980*/  SHF.L.U32 R23, R23, 0x17, RZ ;  /* 0x0000001717177819 */ /* 0x000fe400000006ff */
[----:B------:R-:W-:Y:S01]  /*1990*/  FADD R59, R22, -12583039 ;  /* 0xcb40007f163b7421 */ /* 0x000fe20000000000 */
[----:B------:R-:W-:-:S03]  /*19a0*/  FFMA R27, R24, 1.4426950216293334961, -R27 ;  /* 0x3fb8aa3b181b7823 */ /* 0x000fc6000000081b */
[----:B------:R-:W-:Y:S01]  /*19b0*/  FFMA R59, R26, 1.4426950216293334961, -R59 ;  /* 0x3fb8aa3b1a3b7823 */ /* 0x000fe2000000083b */
[----:B------:R-:W-:-:S03]  /*19c0*/  FFMA R27, R24, 1.925963033500011079e-08, R27 ;  /* 0x32a57060181b7823 */ /* 0x000fc6000000001b */
[----:B------:R-:W-:-:S03]  /*19d0*/  FFMA R24, R26, 1.925963033500011079e-08, R59 ;  /* 0x32a570601a187823 */ /* 0x000fc6000000003b */
[----:B------:R-:W1:Y:S01]  /*19e0*/  MUFU.EX2 R27, R27 ;  /* 0x0000001b001b7308 */ /* 0x000e620000000800 */
[----:B0-----:R-:W-:-:S04]  /*19f0*/  FMUL R20, R20, R25 ;  /* 0x0000001914147220 */ /* 0x001fc80000400000 */
[----:B------:R-:W-:Y:S01]  /*1a00*/  FMUL R20, R21, R20 ;  /* 0x0000001415147220 */ /* 0x000fe20000400000 */
[----:B------:R-:W-:Y:S02]  /*1a10*/  SHF.L.U32 R21, R22, 0x17, RZ ;  /* 0x0000001716157819 */ /* 0x000fe400000006ff */
[----:B------:R-:W0:Y:S01]  /*1a20*/  MUFU.EX2 R24, R24 ;  /* 0x0000001800187308 */ /* 0x000e220000000800 */
[----:B-1----:R-:W-:Y:S02]  /*1a30*/  FFMA R20, R23, R27, R20 ;  /* 0x0000001b17147223 */ /* 0x002fe40000000014 */
[----:B0-----:R-:W-:Y:S01]  /*1a40*/  FMUL R21, R21, R24 ;  /* 0x0000001815157220 */ /* 0x001fe20000400000 */
[----:B------:R-:W-:-:S03]  /*1a50*/  MOV R24, R19 ;  /* 0x0000001300187202 */ /* 0x000fc60000000f00 */
[----:B------:R-:W-:-:S04]  /*1a60*/  FMUL R23, R20, R21 ;  /* 0x0000001514177220 */ /* 0x000fc80000400000 */
[----:B------:R-:W-:-:S04]  /*1a70*/  FFMA R20, R20, R21, R23 ;  /* 0x0000001514147223 */ /* 0x000fc80000000017 */
[----:B------:R-:W-:-:S04]  /*1a80*/  FMUL R22, R21, R20 ;  /* 0x0000001415167220 */ /* 0x000fc80000400000 */
[----:B------:R-:W-:-:S04]  /*1a90*/  FFMA R20, R21, R20, R22 ;  /* 0x0000001415147223 */ /* 0x000fc80000000016 */
[----:B------:R-:W-:-:S04]  /*1aa0*/  FMUL R23, R21, R20 ;  /* 0x0000001415177220 */ /* 0x000fc80000400000 */
[----:B------:R-:W-:Y:S01]  /*1ab0*/  FFMA R20, R21, R20, R23 ;  /* 0x0000001415147223 */ /* 0x000fe20000000017 */
[----:B------:R-:W-:Y:S06]  /*1ac0*/  BAR.SYNC.DEFER_BLOCKING 0x0 ;  /* 0x0000000000007b1d */ /* 0x000fec0000010000 */
[----:B------:R-:W-:Y:S05]  /*1ad0*/  @P0 BRA `(.L_x_83) ;  /* 0x0000000400300947 */ /* 0x000fea0003800000 */
[----:B------:R-:W0:Y:S02]  /*1ae0*/  LDS R23, [R50] ;  /* 0x0000000032177984 */ /* 0x000e240000000800 */
[----:B0-----:R-:W-:-:S05]  /*1af0*/  FMNMX R21, R24, R23, !PT ;  /* 0x0000001718157209 */ /* 0x001fca0007800000 */
[--C-:B------:R-:W-:Y:S01]  /*1b00*/  FADD R26, R24, -R21.reuse ;  /* 0x80000015181a7221 */ /* 0x100fe20000000000 */
[----:B------:R-:W-:Y:S02]  /*1b10*/  FADD R24, R23, -R21 ;  /* 0x8000001517187221 */ /* 0x000fe40000000000 */
[----:B------:R-:W0:Y:S01]  /*1b20*/  LDS R23, [R49] ;  /* 0x0000000031177984 */ /* 0x000e220000000800 */
[----:B------:R-:W-:-:S03]  /*1b30*/  FFMA.SAT R25, R26, R17, 0.5 ;  /* 0x3f0000001a197423 */ /* 0x000fc60000002011 */
[----:B------:R-:W-:Y:S01]  /*1b40*/  STS [R50], R21 ;  /* 0x0000001532007388 */ /* 0x000fe20000000800 */
[----:B------:R-:W-:-:S04]  /*1b50*/  FFMA.RM R22, R25, R18, 12582913 ;  /* 0x4b40000119167423 */ /* 0x000fc80000004012 */
[C---:B------:R-:W-:Y:S01]  /*1b60*/  FADD R25, R22.reuse, -12583039 ;  /* 0xcb40007f16197421 */ /* 0x040fe20000000000 */
[----:B------:R-:W-:-:S03]  /*1b70*/  SHF.L.U32 R22, R22, 0x17, RZ ;  /* 0x0000001716167819 */ /* 0x000fc600000006ff */
[----:B------:R-:W-:-:S04]  /*1b80*/  FFMA R25, R26, 1.4426950216293334961, -R25 ;  /* 0x3fb8aa3b1a197823 */ /* 0x000fc80000000819 */
[----:B------:R-:W-:Y:S01]  /*1b90*/  FFMA R26, R26, 1.925963033500011079e-08, R25 ;  /* 0x32a570601a1a7823 */ /* 0x000fe20000000019 */
[----:B------:R-:W-:-:S04]  /*1ba0*/  FFMA.SAT R25, R24, R17, 0.5 ;  /* 0x3f00000018197423 */ /* 0x000fc80000002011 */
[----:B------:R-:W-:-:S04]  /*1bb0*/  FFMA.RM R25, R25, R18, 12582913 ;  /* 0x4b40000119197423 */ /* 0x000fc80000004012 */
[C---:B------:R-:W-:Y:S01]  /*1bc0*/  FADD R27, R25.reuse, -12583039 ;  /* 0xcb40007f191b7421 */ /* 0x040fe20000000000 */
[----:B------:R-:W-:-:S03]  /*1bd0*/  SHF.L.U32 R25, R25, 0x17, RZ ;  /* 0x0000001719197819 */ /* 0x000fc600000006ff */
[----:B------:R-:W-:-:S04]  /*1be0*/  FFMA R27, R24, 1.4426950216293334961, -R27 ;  /* 0x3fb8aa3b181b7823 */ /* 0x000fc8000000081b */
[----:B------:R-:W-:Y:S02]  /*1bf0*/  FFMA R24, R24, 1.925963033500011079e-08, R27 ;  /* 0x32a5706018187823 */ /* 0x000fe4000000001b */
[----:B------:R-:W1:Y:S08]  /*1c00*/  MUFU.EX2 R27, R26 ;  /* 0x0000001a001b7308 */ /* 0x000e700000000800 */
[----:B------:R-:W2:Y:S01]  /*1c10*/  MUFU.EX2 R24, R24 ;  /* 0x0000001800187308 */ /* 0x000ea20000000800 */
[----:B-1----:R-:W-:Y:S01]  /*1c20*/  FMUL R27, R22, R27 ;  /* 0x0000001b161b7220 */ /* 0x002fe20000400000 */
[----:B--2---:R-:W-:-:S04]  /*1c30*/  FMUL R25, R25, R24 ;  /* 0x0000001819197220 */ /* 0x004fc80000400000 */
[----:B0-----:R-:W-:-:S04]  /*1c40*/  FMUL R23, R23, R25 ;  /* 0x0000001917177220 */ /* 0x001fc80000400000 */
[----:B------:R-:W-:-:S05]  /*1c50*/  FFMA R60, R20, R27, R23 ;  /* 0x0000001b143c7223 */ /* 0x000fca0000000017 */
[----:B------:R-:W-:Y:S04]  /*1c60*/  STS [R49], R60 ;  /* 0x0000003c31007388 */ /* 0x000fe80000000800 */
[----:B------:R-:W-:Y:S04]  /*1c70*/  STS [R48], R25 ;  /* 0x0000001930007388 */ /* 0x000fe80000000800 */
[----:B------:R-:W0:Y:S02]  /*1c80*/  LDS R24, [R50+0x4] ;  /* 0x0000040032187984 */ /* 0x000e240000000800 */
[----:B0-----:R-:W-:-:S05]  /*1c90*/  FMNMX R22, R19, R24, !PT ;  /* 0x0000001813167209 */ /* 0x001fca0007800000 */
        /* <DEDUP_REMOVED lines=8> */
[----:B------:R-:W-:-:S04]  /*1d20*/  FFMA.SAT R23, R24, R17, 0.5 ;  /* 0x3f00000018177423 */ /* 0x000fc80000002011 */
[----:B------:R-:W-:Y:S01]  /*1d30*/  FFMA.RM R25, R23, R18, 12582913 ;  /* 0x4b40000117197423 */ /* 0x000fe20000004012 */
[----:B------:R-:W0:Y:S01]  /*1d40*/  MUFU.EX2 R26, R26 ;  /* 0x0000001a001a7308 */ /* 0x000e220000000800 */
[----:B------:R-:W1:Y:S02]  /*1d50*/  LDS R23, [R49+0x4] ;  /* 0x0000040031177984 */ /* 0x000e640000000800 */
[C---:B------:R-:W-:Y:S01]  /*1d60*/  FADD R27, R25.reuse, -12583039 ;  /* 0xcb40007f191b7421 */ /* 0x040fe20000000000 */
[----:B------:R-:W-:Y:S01]  /*1d70*/  SHF.L.U32 R25, R25, 0x17, RZ ;  /* 0x0000001719197819 */ /* 0x000fe200000006ff */
[----:B------:R-:W-:Y:S02]  /*1d80*/  STS [R50+0x4], R22 ;  /* 0x0000041632007388 */ /* 0x000fe40000000800 */
[----:B------:R-:W-:-:S04]  /*1d90*/  FFMA R27, R24, 1.4426950216293334961, -R27 ;  /* 0x3fb8aa3b181b7823 */ /* 0x000fc8000000081b */
[----:B------:R-:W-:-:S04]  /*1da0*/  FFMA R27, R24, 1.925963033500011079e-08, R27 ;  /* 0x32a57060181b7823 */ /* 0x000fc8000000001b */
[----:B------:R-:W2:Y:S01]  /*1db0*/  MUFU.EX2 R24, R27 ;  /* 0x0000001b00187308 */ /* 0x000ea20000000800 */
[----:B0-----:R-:W-:Y:S01]  /*1dc0*/  FMUL R19, R19, R26 ;  /* 0x0000001a13137220 */ /* 0x001fe20000400000 */
[----:B--2---:R-:W-:-:S04]  /*1dd0*/  FMUL R24, R25, R24 ;  /* 0x0000001819187220 */ /* 0x004fc80000400000 */
[----:B-1----:R-:W-:-:S04]  /*1de0*/  FMUL R23, R23, R24 ;  /* 0x0000001817177220 */ /* 0x002fc80000400000 */
[----:B------:R-:W-:-:S05]  /*1df0*/  FFMA R20, R20, R19, R23 ;  /* 0x0000001314147223 */ /* 0x000fca0000000017 */
[----:B------:R-:W-:Y:S04]  /*1e00*/  STS [R49+0x4], R20 ;  /* 0x0000041431007388 */ /* 0x000fe80000000800 */
[----:B------:R0:W-:Y:S04]  /*1e10*/  STS [R48+0x4], R24 ;  /* 0x0000041830007388 */ /* 0x0001e80000000800 */
[----:B------:R-:W1:Y:S01]  /*1e20*/  LDS R19, [R50+0x20] ;  /* 0x0000200032137984 */ /* 0x000e620000000800 */
[----:B0-----:R-:W-:Y:S01]  /*1e30*/  MOV R24, R21 ;  /* 0x0000001500187202 */ /* 0x001fe20000000f00 */
[----:B-1----:R-:W-:-:S04]  /*1e40*/  FADD R26, R19, -R19 ;  /* 0x80000013131a7221 */ /* 0x002fc80000000000 */
[----:B------:R-:W-:-:S04]  /*1e50*/  FFMA.SAT R19, R26, R17, 0.5 ;  /* 0x3f0000001a137423 */ /* 0x000fc80000002011 */
[----:B------:R-:W-:-:S04]  /*1e60*/  FFMA.RM R19, R19, R18, 12582913 ;  /* 0x4b40000113137423 */ /* 0x000fc80000004012 */
[C---:B------:R-:W-:Y:S01]  /*1e70*/  FADD R23, R19.reuse, -12583039 ;  /* 0xcb40007f13177421 */ /* 0x040fe20000000000 */
[----:B------:R-:W-:-:S03]  /*1e80*/  SHF.L.U32 R19, R19, 0x17, RZ ;  /* 0x0000001713137819 */ /* 0x000fc600000006ff */
[----:B------:R-:W-:-:S04]  /*1e90*/  FFMA R23, R26, 1.4426950216293334961, -R23 ;  /* 0x3fb8aa3b1a177823 */ /* 0x000fc80000000817 */
[----:B------:R-:W-:-:S04]  /*1ea0*/  FFMA R23, R26, 1.925963033500011079e-08, R23 ;  /* 0x32a570601a177823 */ /* 0x000fc80000000017 */
[----:B------:R-:W0:Y:S02]  /*1eb0*/  MUFU.EX2 R26, R23 ;  /* 0x00000017001a7308 */ /* 0x000e240000000800 */
[----:B0-----:R-:W-:-:S05]  /*1ec0*/  FMUL R19, R19, R26 ;  /* 0x0000001a13137220 */ /* 0x001fca0000400000 */
        /* <DEDUP_REMOVED lines=12> */
[----:B------:R0:W-:Y:S02]  /*1f90*/  STS [R48+0x24], R25 ;  /* 0x0000241930007388 */ /* 0x0001e40000000800 */
.L_x_83:
[----:B------:R-:W-:Y:S05]  /*1fa0*/  BSYNC.RECONVERGENT B0 ;  /* 0x0000000000007941 */ /* 0x000fea0003800200 */
.L_x_82:
[----:B------:R1:W2:Y:S01]  /*1fb0*/  SHFL.IDX PT, R21, R24, RZ, 0x181f ;  /* 0x00181fff18157589 */ /* 0x0002a200000e0000 */
[----:B------:R-:W3:Y:S01]  /*1fc0*/  S2UR UR6, SR_CgaCtaId ;  /* 0x00000000000679c3 */ /* 0x000ee20000008800 */
[----:B------:R-:W-:Y:S02]  /*1fd0*/  UMOV UR5, 0x400 ;  /* 0x0000040000057882 */ /* 0x000fe40000000000 */
[----:B------:R-:W4:Y:S01]  /*1fe0*/  SHFL.IDX PT, R19, R19, RZ, 0x181f ;  /* 0x00181fff13137589 */ /* 0x000f2200000e0000 */
[----:B------:R-:W-:Y:S01]  /*1ff0*/  UIADD3 UR5, UPT, UPT, UR5, 0x7000, URZ ;  /* 0x0000700005057890 */ /* 0x000fe2000fffe0ff */
[----:B-1----:R-:W-:Y:S01]  /*2000*/  IADD3 R24, PT, PT, R53, UR4, RZ ;  /* 0x0000000435187c10 */ /* 0x002fe2000fffe0ff */
[----:B------:R-:W-:Y:S01]  /*2010*/  UMOV UR4, URZ ;  /* 0x000000ff00047c82 */ /* 0x000fe20008000000 */
[C---:B--2---:R-:W-:Y:S01]  /*2020*/  FADD R20, R16.reuse, -R21 ;  /* 0x8000001510147221 */ /* 0x044fe20000000000 */
[----:B---3--:R-:W-:Y:S01]  /*2030*/  ULEA UR5, UR6, UR5, 0x18 ;  /* 0x0000000506057291 */ /* 0x008fe2000f8ec0ff */
[----:B----4-:R-:W-:-:S02]  /*2040*/  FADD R22, R16, -R19 ;  /* 0x8000001310167221 */ /* 0x010fc40000000000 */
[-C--:B------:R-:W-:Y:S02]  /*2050*/  FFMA.SAT R21, R20, R17.reuse, 0.5 ;  /* 0x3f00000014157423 */ /* 0x080fe40000002011 */
[----:B------:R-:W-:Y:S02]  /*2060*/  FFMA.SAT R23, R22, R17, 0.5 ;  /* 0x3f00000016177423 */ /* 0x000fe40000002011 */
[-C--:B------:R-:W-:Y:S02]  /*2070*/  FFMA.RM R21, R21, R18.reuse, 12582913 ;  /* 0x4b40000115157423 */ /* 0x080fe40000004012 */
[----:B------:R-:W-:Y:S02]  /*2080*/  FFMA.RM R23, R23, R18, 12582913 ;  /* 0x4b40000117177423 */ /* 0x000fe40000004012 */
[C---:B------:R-:W-:Y:S01]  /*2090*/  FADD R17, R21.reuse, -12583039 ;  /* 0xcb40007f15117421 */ /* 0x040fe20000000000 */
[----:B------:R-:W-:Y:S01]  /*20a0*/  SHF.L.U32 R21, R21, 0x17, RZ ;  /* 0x0000001715157819 */ /* 0x000fe200000006ff */
[----:B0-----:R-:W-:-:S02]  /*20b0*/  FADD R25, R23, -12583039 ;  /* 0xcb40007f17197421 */ /* 0x001fc40000000000 */
[----:B------:R-:W-:Y:S01]  /*20c0*/  FFMA R17, R20, 1.4426950216293334961, -R17 ;  /* 0x3fb8aa3b14117823 */ /* 0x000fe20000000811 */
[----:B------:R-:W-:Y:S01]  /*20d0*/  SHF.L.U32 R23, R23, 0x17, RZ ;  /* 0x0000001717177819 */ /* 0x000fe200000006ff */
[----:B------:R-:W-:Y:S02]  /*20e0*/  FFMA R25, R22, 1.4426950216293334961, -R25 ;  /* 0x3fb8aa3b16197823 */ /* 0x000fe40000000819 */
[----:B------:R-:W-:Y:S02]  /*20f0*/  FFMA R17, R20, 1.925963033500011079e-08, R17 ;  /* 0x32a5706014117823 */ /* 0x000fe40000000011 */
[----:B------:R-:W-:Y:S02]  /*2100*/  FFMA R25, R22, 1.925963033500011079e-08, R25 ;  /* 0x32a5706016197823 */ /* 0x000fe40000000019 */
[----:B------:R0:W1:Y:S08]  /*2110*/  MUFU.EX2 R16, R17 ;  /* 0x0000001100107308 */ /* 0x0000700000000800 */
[----:B------:R-:W2:Y:S01]  /*2120*/  MUFU.EX2 R18, R25 ;  /* 0x0000001900127308 */ /* 0x000ea20000000800 */
[----:B0-----:R-:W-:Y:S01]  /*2130*/  LEA R17, R54, UR5, 0x2 ;  /* 0x0000000536117c11 */ /* 0x001fe2000f8e10ff */
[----:B-1----:R-:W-:-:S05]  /*2140*/  FMUL R16, R21, R16 ;  /* 0x0000001015107220 */ /* 0x002fca0000400000 */
[----:B------:R-:W-:Y:S01]  /*2150*/  STS [R47], R16 ;  /* 0x000000102f007388 */ /* 0x000fe20000000800 */
[----:B--2---:R-:W-:-:S03]  /*2160*/  FMUL R18, R23, R18 ;  /* 0x0000001217127220 */ /* 0x004fc60000400000 */
[----:B------:R-:W-:Y:S04]  /*2170*/  STS [R47+0x20], R16 ;  /* 0x000020102f007388 */ /* 0x000fe80000000800 */
        /* <DEDUP_REMOVED lines=13> */
[----:B------:R-:W-:Y:S01]  /*2250*/  STS [R47+0x1e0], R18 ;  /* 0x0001e0122f007388 */ /* 0x000fe20000000800 */
[----:B------:R-:W-:Y:S06]  /*2260*/  BAR.SYNC.DEFER_BLOCKING 0x0 ;  /* 0x0000000000007b1d */ /* 0x000fec0000010000 */
[----:B------:R-:W0:Y:S04]  /*2270*/  LDS R16, [R17] ;  /* 0x0000000011107984 */ /* 0x000e280000000800 */
[----:B------:R-:W1:Y:S04]  /*2280*/  LDS R19, [R17+0x20] ;  /* 0x0000200011137984 */ /* 0x000e680000000800 */
[----:B------:R-:W2:Y:S04]  /*2290*/  LDS R20, [R17+0x80] ;  /* 0x0000800011147984 */ /* 0x000ea80000000800 */
[----:B------:R-:W3:Y:S01]  /*22a0*/  LDS R21, [R17+0xa0] ;  /* 0x0000a00011157984 */ /* 0x000ee20000000800 */
        /* <DEDUP_REMOVED lines=16> */
[C---:B--2---:R-:W-:Y:S01]  /*23b0*/  FMUL R5, R20.reuse, R5 ;  /* 0x0000000514057220 */ /* 0x044fe20000400000 */
        /* <DEDUP_REMOVED lines=14> */
[----:B------:R-:W-:-:S07]  /*24a0*/  FMUL R32, R21, R32 ;  /* 0x0000002015207220 */ /* 0x000fce0000400000 */
.L_x_85:
[----:B------:R-:W0:Y:S01]  /*24b0*/  LDC.64 R26, c[0x0][0x390] ;  /* 0x0000e400ff1a7b82 */ /* 0x000e220000000a00 */
[----:B------:R-:W-:-:S04]  /*24c0*/  IADD3 R17, PT, PT, R24, UR4, RZ ;  /* 0x0000000418117c10 */ /* 0x000fc8000fffe0ff */
[----:B------:R-:W-:-:S05]  /*24d0*/  LEA R17, R17, R52, 0x7 ;  /* 0x0000003411117211 */ /* 0x000fca00078e38ff */
[----:B0-----:R-:W-:Y:S01]  /*24e0*/  IMAD.WIDE.U32 R26, R17, 0x4, R26 ;  /* 0x00000004111a7825 */ /* 0x001fe200078e001a */
[----:B------:R-:W-:Y:S06]  /*24f0*/  BAR.SYNC.DEFER_BLOCKING 0x0 ;  /* 0x0000000000007b1d */ /* 0x000fec0000010000 */
[----:B------:R-:W2:Y:S04]  /*2500*/  LDG.E.128 R16, desc[UR12][R26.64] ;  /* 0x0000000c1a107981 */ /* 0x000ea8000c1e1d00 */
[----:B------:R-:W3:Y:S01]  /*2510*/  LDG.E.128 R20, desc[UR12][R26.64+0x1000] ;  /* 0x0010000c1a147981 */ /* 0x000ee2000c1e1d00 */
[----:B------:R-:W0:Y:S01]  /*2520*/  S2UR UR9, SR_CgaCtaId ;  /* 0x00000000000979c3 */ /* 0x000e220000008800 */
[----:B------:R-:W-:-:S02]  /*2530*/  UMOV UR8, 0x400 ;  /* 0x0000040000087882 */ /* 0x000fc40000000000 */
[----:B------:R-:W-:Y:S02]  /*2540*/  UIADD3 UR5, UPT, UPT, UR8, 0x3000, URZ ;  /* 0x0000300008057890 */ /* 0x000fe4000fffe0ff */
[----:B------:R-:W-:Y:S02]  /*2550*/  UIADD3 UR6, UPT, UPT, UR8, 0x1000, URZ ;  /* 0x0000100008067890 */ /* 0x000fe4000fffe0ff */
[----:B0-----:R-:W-:Y:S02]  /*2560*/  ULEA UR10, UR9, UR5, 0x18 ;  /* 0x00000005090a7291 */ /* 0x001fe4000f8ec0ff */
[----:B------:R-:W-:Y:S01]  /*2570*/  ULEA UR11, UR9, UR6, 0x18 ;  /* 0x00000006090b7291 */ /* 0x000fe2000f8ec0ff */
[----:B------:R-:W-:Y:S01]  /*2580*/  UMOV UR5, URZ ;  /* 0x000000ff00057c82 */ /* 0x000fe20008000000 */
[----:B--2---:R0:W-:Y:S04]  /*2590*/  STS.128 [R46], R16 ;  /* 0x000000102e007388 */ /* 0x0041e80000000c00 */
[----:B---3--:R0:W-:Y:S01]  /*25a0*/  STS.128 [R46+0x1000], R20 ;  /* 0x001000142e007388 */ /* 0x0081e20000000c00 */
[----:B------:R-:W-:Y:S06]  /*25b0*/  BAR.SYNC.DEFER_BLOCKING 0x0 ;  /* 0x0000000000007b1d */ /* 0x000fec0000010000 */
.L_x_84:
[----:B------:R-:W-:Y:S02]  /*25c0*/  UIADD3 UR6, UPT, UPT, UR5, UR4, URZ ;  /* 0x0000000405067290 */ /* 0x000fe4000fffe0ff */
[----:B------:R-:W-:Y:S02]  /*25d0*/  ULEA UR7, UR5, UR11, 0x9 ;  /* 0x0000000b05077291 */ /* 0x000fe4000f8e48ff */
[----:B------:R-:W-:-:S04]  /*25e0*/  ULEA UR6, UR6, UR10, 0x2 ;  /* 0x0000000a06067291 */ /* 0x000fc8000f8e10ff */
[----:B------:R-:W-:Y:S02]  /*25f0*/  LEA R27, R51, UR7, 0x2 ;  /* 0x00000007331b7c11 */ /* 0x000fe4000f8e10ff */
[----:B------:R-:W-:Y:S01]  /*2600*/  LEA R59, R54, UR6, 0x8 ;  /* 0x00000006363b7c11 */ /* 0x000fe2000f8e40ff */
[----:B------:R-:W-:Y:S02]  /*2610*/  UIADD3 UR6, UPT, UPT, UR5, 0x1, URZ ;  /* 0x0000000105067890 */ /* 0x000fe4000fffe0ff */
[----:B0-----:R-:W-:Y:S02]  /*2620*/  LDS R20, [R27] ;  /* 0x000000001b147984 */ /* 0x001fe40000000800 */
[----:B------:R-:W-:Y:S02]  /*2630*/  UIADD3 UR7, UPT, UPT, UR6, UR4, URZ ;  /* 0x0000000406077290 */ /* 0x000fe4000fffe0ff */
[----:B------:R-:W0:Y:S01]  /*2640*/  LDS R18, [R59] ;  /* 0x000000003b127984 */ /* 0x000e220000000800 */
[----:B------:R-:W-:-:S02]  /*2650*/  ULEA UR6, UR6, UR11, 0x9 ;  /* 0x0000000b06067291 */ /* 0x000fc4000f8e48ff */
[----:B------:R-:W-:Y:S01]  /*2660*/  ULEA UR7, UR7, UR10, 0x2 ;  /* 0x0000000a07077291 */ /* 0x000fe2000f8e10ff */
[----:B------:R-:W1:Y:S04]  /*2670*/  LDS R19, [R59+0x800] ;  /* 0x000800003b137984 */ /* 0x000e680000000800 */
[----:B------:R-:W2:Y:S04]  /*2680*/  LDS R16, [R59+0x2000] ;  /* 0x002000003b107984 */ /* 0x000ea80000000800 */
[----:B------:R3:W4:Y:S04]  /*2690*/  LDS R17, [R59+0x2800] ;  /* 0x002800003b117984 */ /* 0x0007280000000800 */
[----:B------:R-:W5:Y:S04]  /*26a0*/  LDS R25, [R27+0x10] ;  /* 0x000010001b197984 */ /* 0x000f680000000800 */
[----:B------:R-:W5:Y:S01]  /*26b0*/  LDS R26, [R27+0x80] ;  /* 0x000080001b1a7984 */ /* 0x000f620000000800 */
[----:B---3--:R-:W-:-:S03]  /*26c0*/  LEA R59, R54, UR7, 0x8 ;  /* 0x00000007363b7c11 */ /* 0x008fc6000f8e40ff */
[----:B------:R-:W3:Y:S04]  /*26d0*/  LDS R23, [R27+0x90] ;  /* 0x000090001b177984 */ /* 0x000ee80000000800 */
[----:B------:R-:W3:Y:S04]  /*26e0*/  LDS R22, [R27+0x100] ;  /* 0x000100001b167984 */ /* 0x000ee80000000800 */
[----:B------:R-:W3:Y:S01]  /*26f0*/  LDS R21, [R27+0x110] ;  /* 0x000110001b157984 */ /* 0x000ee20000000800 */
[-C--:B0-----:R-:W-:Y:S01]  /*2700*/  FFMA R45, R18, R20.reuse, R45 ;  /* 0x00000014122d7223 */ /* 0x081fe2000000002d */
[-C--:B-1----:R-:W-:Y:S01]  /*2710*/  FFMA R37, R19, R20.reuse, R37 ;  /* 0x0000001413257223 */ /* 0x082fe20000000025 */
[-C--:B--2---:R-:W-:Y:S01]  /*2720*/  FFMA R5, R16, R20.reuse, R5 ;  /* 0x0000001410057223 */ /* 0x084fe20000000005 */
[----:B----4-:R-:W-:-:S02]  /*2730*/  FFMA R13, R17, R20, R13 ;  /* 0x00000014110d7223 */ /* 0x010fc4000000000d */
[----:B------:R-:W0:Y:S01]  /*2740*/  LDS R20, [R27+0x180] ;  /* 0x000180001b147984 */ /* 0x000e220000000800 */
[-C--:B-----5:R-:W-:Y:S01]  /*2750*/  FFMA R44, R18, R25.reuse, R44 ;  /* 0x00000019122c7223 */ /* 0x0a0fe2000000002c */
[-C--:B------:R-:W-:Y:S02]  /*2760*/  FFMA R36, R19, R25.reuse, R36 ;  /* 0x0000001913247223 */ /* 0x080fe40000000024 */
[----:B------:R-:W1:Y:S01]  /*2770*/  LDS R27, [R27+0x190] ;  /* 0x000190001b1b7984 */ /* 0x000e620000000800 */
[-C--:B------:R-:W-:Y:S01]  /*2780*/  FFMA R6, R16, R25.reuse, R6 ;  /* 0x0000001910067223 */ /* 0x080fe20000000006 */
[----:B------:R-:W-:Y:S01]  /*2790*/  FFMA R14, R17, R25, R14 ;  /* 0x00000019110e7223 */ /* 0x000fe2000000000e */
[----:B------:R-:W-:Y:S01]  /*27a0*/  LEA R25, R51, UR6, 0x2 ;  /* 0x0000000633197c11 */ /* 0x000fe2000f8e10ff */
[CC--:B------:R-:W-:Y:S01]  /*27b0*/  FFMA R35, R19.reuse, R26.reuse, R35 ;  /* 0x0000001a13237223 */ /* 0x0c0fe20000000023 */
[-C--:B------:R-:W-:Y:S01]  /*27c0*/  FFMA R43, R18, R26.reuse, R43 ;  /* 0x0000001a122b7223 */ /* 0x080fe2000000002b */
[----:B---3--:R-:W-:Y:S01]  /*27d0*/  FFMA R34, R19, R23, R34 ;  /* 0x0000001713227223 */ /* 0x008fe20000000022 */
[-C--:B------:R-:W-:Y:S01]  /*27e0*/  FFMA R7, R16, R26.reuse, R7 ;  /* 0x0000001a10077223 */ /* 0x080fe20000000007 */
[----:B------:R-:W-:Y:S01]  /*27f0*/  FFMA R15, R17, R26, R15 ;  /* 0x0000001a110f7223 */ /* 0x000fe2000000000f */
[----:B------:R-:W-:Y:S01]  /*2800*/  LDS R61, [R25+0x90] ;  /* 0x00009000193d7984 */ /* 0x000fe20000000800 */
[-C--:B------:R-:W-:Y:S01]  /*2810*/  FFMA R0, R19, R22.reuse, R0 ;  /* 0x0000001613007223 */ /* 0x080fe20000000000 */
[-C--:B------:R-:W-:Y:S01]  /*2820*/  FFMA R41, R18, R22.reuse, R41 ;  /* 0x0000001612297223 */ /* 0x080fe20000000029 */
[-C--:B------:R-:W-:Y:S01]  /*2830*/  FFMA R9, R16, R22.reuse, R9 ;  /* 0x0000001610097223 */ /* 0x080fe20000000009 */
[----:B------:R-:W-:Y:S01]  /*2840*/  FFMA R29, R17, R22, R29 ;  /* 0x00000016111d7223 */ /* 0x000fe2000000001d */
[-C--:B------:R-:W-:Y:S01]  /*2850*/  FFMA R2, R19, R21.reuse, R2 ;  /* 0x0000001513027223 */ /* 0x080fe20000000002 */
[-C--:B------:R-:W-:Y:S01]  /*2860*/  FFMA R40, R18, R21.reuse, R40 ;  /* 0x0000001512287223 */ /* 0x080fe20000000028 */
[-C--:B------:R-:W-:Y:S01]  /*2870*/  FFMA R10, R16, R21.reuse, R10 ;  /* 0x00000015100a7223 */ /* 0x080fe2000000000a */
[C---:B------:R-:W-:Y:S01]  /*2880*/  FFMA R30, R17.reuse, R21, R30 ;  /* 0x00000015111e7223 */ /* 0x040fe2000000001e */
[----:B------:R-:W2:Y:S01]  /*2890*/  LDS R26, [R59] ;  /* 0x000000003b1a7984 */ /* 0x000ea20000000800 */
[-C--:B------:R-:W-:Y:S01]  /*28a0*/  FFMA R42, R18, R23.reuse, R42 ;  /* 0x00000017122a7223 */ /* 0x080fe2000000002a */
[-C--:B------:R-:W-:Y:S01]  /*28b0*/  FFMA R8, R16, R23.reuse, R8 ;  /* 0x0000001710087223 */ /* 0x080fe20000000008 */
[----:B------:R-:W-:Y:S01]  /*28c0*/  FFMA R28, R17, R23, R28 ;  /* 0x00000017111c7223 */ /* 0x000fe2000000001c */
[----:B------:R-:W3:Y:S01]  /*28d0*/  LDS R21, [R59+0x800] ;  /* 0x000800003b157984 */ /* 0x000ee20000000800 */
[----:B------:R-:W-:-:S03]  /*28e0*/  UIADD3 UR6, UPT, UPT, UR5, 0x2, URZ ;  /* 0x0000000205067890 */ /* 0x000fc6000fffe0ff */
[----:B------:R-:W4:Y:S01]  /*28f0*/  LDS R22, [R59+0x2000] ;  /* 0x002000003b167984 */ /* 0x000f220000000800 */
[----:B------:R-:W-:Y:S02]  /*2900*/  UIADD3 UR7, UPT, UPT, UR6, UR4, URZ ;  /* 0x0000000406077290 */ /* 0x000fe4000fffe0ff */
[----:B------:R-:W-:Y:S01]  /*2910*/  ULEA UR6, UR6, UR11, 0x9 ;  /* 0x0000000b06067291 */ /* 0x000fe2000f8e48ff */
[----:B------:R-:W5:Y:S01]  /*2920*/  LDS R60, [R25] ;  /* 0x00000000193c7984 */ /* 0x000f620000000800 */
[----:B------:R-:W-:Y:S01]  /*2930*/  ULEA UR7, UR7, UR10, 0x2 ;  /* 0x0000000a07077291 */ /* 0x000fe2000f8e10ff */
[-C--:B0-----:R-:W-:Y:S01]  /*2940*/  FFMA R3, R19, R20.reuse, R3 ;  /* 0x0000001413037223 */ /* 0x081fe20000000003 */
[-C--:B------:R-:W-:Y:S01]  /*2950*/  FFMA R39, R18, R20.reuse, R39 ;  /* 0x0000001412277223 */ /* 0x080fe20000000027 */
[CC--:B------:R-:W-:Y:S01]  /*2960*/  FFMA R11, R16.reuse, R20.reuse, R11 ;  /* 0x00000014100b7223 */ /* 0x0c0fe2000000000b */
[----:B------:R-:W-:Y:S01]  /*2970*/  FFMA R31, R17, R20, R31 ;  /* 0x00000014111f7223 */ /* 0x000fe2000000001f */
[-C--:B-1----:R-:W-:Y:S01]  /*2980*/  FFMA R4, R19, R27.reuse, R4 ;  /* 0x0000001b13047223 */ /* 0x082fe20000000004 */
[-C--:B------:R-:W-:Y:S01]  /*2990*/  FFMA R19, R16, R27.reuse, R12 ;  /* 0x0000001b10137223 */ /* 0x080fe2000000000c */
[----:B------:R-:W0:Y:S01]  /*29a0*/  LDS R20, [R59+0x2800] ;  /* 0x002800003b147984 */ /* 0x000e220000000800 */
[-C--:B------:R-:W-:Y:S01]  /*29b0*/  FFMA R23, R18, R27.reuse, R38 ;  /* 0x0000001b12177223 */ /* 0x080fe20000000026 */
[----:B------:R-:W-:-:S02]  /*29c0*/  FFMA R17, R17, R27, R32 ;  /* 0x0000001b11117223 */ /* 0x000fc40000000020 */
[----:B------:R-:W1:Y:S04]  /*29d0*/  LDS R12, [R25+0x100] ;  /* 0x00010000190c7984 */ /* 0x000e680000000800 */
[----:B------:R-:W1:Y:S04]  /*29e0*/  LDS R38, [R25+0x10] ;  /* 0x0000100019267984 */ /* 0x000e680000000800 */
[----:B------:R-:W1:Y:S04]  /*29f0*/  LDS R18, [R25+0x80] ;  /* 0x0000800019127984 */ /* 0x000e680000000800 */
[----:B------:R-:W1:Y:S01]  /*2a00*/  LDS R59, [R25+0x110] ;  /* 0x00011000193b7984 */ /* 0x000e620000000800 */
[----:B--2---:R-:W-:-:S03]  /*2a10*/  FFMA R42, R26, R61, R42 ;  /* 0x0000003d1a2a7223 */ /* 0x004fc6000000002a */
[----:B------:R-:W2:Y:S01]  /*2a20*/  LDS R16, [R25+0x180] ;  /* 0x0001800019107984 */ /* 0x000ea20000000800 */
[----:B---3--:R-:W-:-:S03]  /*2a30*/  FFMA R34, R21, R61, R34 ;  /* 0x0000003d15227223 */ /* 0x008fc60000000022 */
[----:B------:R-:W3:Y:S01]  /*2a40*/  LDS R27, [R25+0x190] ;  /* 0x00019000191b7984 */ /* 0x000ee20000000800 */
[CC--:B----4-:R-:W-:Y:S01]  /*2a50*/  FFMA R8, R22.reuse, R61.reuse, R8 ;  /* 0x0000003d16087223 */ /* 0x0d0fe20000000008 */
[-C--:B-----5:R-:W-:Y:S01]  /*2a60*/  FFMA R5, R22, R60.reuse, R5 ;  /* 0x0000003c16057223 */ /* 0x0a0fe20000000005 */
[CC--:B------:R-:W-:Y:S01]  /*2a70*/  FFMA R37, R21.reuse, R60.reuse, R37 ;  /* 0x0000003c15257223 */ /* 0x0c0fe20000000025 */
[-C--:B------:R-:W-:Y:S01]  /*2a80*/  FFMA R45, R26, R60.reuse, R45 ;  /* 0x0000003c1a2d7223 */ /* 0x080fe2000000002d */
[----:B0-----:R-:W-:Y:S01]  /*2a90*/  FFMA R28, R20, R61, R28 ;  /* 0x0000003d141c7223 */ /* 0x001fe2000000001c */
[----:B------:R-:W-:Y:S01]  /*2aa0*/  LEA R61, R54, UR7, 0x8 ;  /* 0x00000007363d7c11 */ /* 0x000fe2000f8e40ff */
[----:B------:R-:W-:Y:S01]  /*2ab0*/  FFMA R13, R20, R60, R13 ;  /* 0x0000003c140d7223 */ /* 0x000fe2000000000d */
[----:B------:R-:W-:Y:S01]  /*2ac0*/  UIADD3 UR7, UPT, UPT, UR5, 0x3, URZ ;  /* 0x0000000305077890 */ /* 0x000fe2000fffe0ff */
[-C--:B-1----:R-:W-:Y:S01]  /*2ad0*/  FFMA R41, R26, R12.reuse, R41 ;  /* 0x0000000c1a297223 */ /* 0x082fe20000000029 */
[-C--:B------:R-:W-:Y:S01]  /*2ae0*/  FFMA R0, R21, R12.reuse, R0 ;  /* 0x0000000c15007223 */ /* 0x080fe20000000000 */
[-C--:B------:R-:W-:Y:S01]  /*2af0*/  FFMA R9, R22, R12.reuse, R9 ;  /* 0x0000000c16097223 */ /* 0x080fe20000000009 */
[----:B------:R-:W-:Y:S01]  /*2b00*/  FFMA R29, R20, R12, R29 ;  /* 0x0000000c141d7223 */ /* 0x000fe2000000001d */
[----:B------:R-:W-:Y:S01]  /*2b10*/  LEA R12, R51, UR6, 0x2 ;  /* 0x00000006330c7c11 */ /* 0x000fe2000f8e10ff */
[CC--:B------:R-:W-:Y:S01]  /*2b20*/  FFMA R6, R22.reuse, R38.reuse, R6 ;  /* 0x0000002616067223 */ /* 0x0c0fe20000000006 */
[C---:B------:R-:W-:Y:S01]  /*2b30*/  FFMA R36, R21.reuse, R38, R36 ;  /* 0x0000002615247223 */ /* 0x040fe20000000024 */
[----:B------:R-:W-:Y:S01]  /*2b40*/  LDS R32, [R61] ;  /* 0x000000003d207984 */ /* 0x000fe20000000800 */
[-C--:B------:R-:W-:Y:S01]  /*2b50*/  FFMA R7, R22, R18.reuse, R7 ;  /* 0x0000001216077223 */ /* 0x080fe20000000007 */
[-C--:B------:R-:W-:Y:S01]  /*2b60*/  FFMA R43, R26, R18.reuse, R43 ;  /* 0x000000121a2b7223 */ /* 0x080fe2000000002b */
[CC--:B------:R-:W-:Y:S01]  /*2b70*/  FFMA R35, R21.reuse, R18.reuse, R35 ;  /* 0x0000001215237223 */ /* 0x0c0fe20000000023 */
[----:B------:R-:W-:Y:S01]  /*2b80*/  FFMA R15, R20, R18, R15 ;  /* 0x00000012140f7223 */ /* 0x000fe2000000000f */
[-C--:B------:R-:W-:Y:S01]  /*2b90*/  FFMA R10, R22, R59.reuse, R10 ;  /* 0x0000003b160a7223 */ /* 0x080fe2000000000a */
[-C--:B------:R-:W-:Y:S01]  /*2ba0*/  FFMA R40, R26, R59.reuse, R40 ;  /* 0x0000003b1a287223 */ /* 0x080fe20000000028 */
[CC--:B------:R-:W-:Y:S01]  /*2bb0*/  FFMA R2, R21.reuse, R59.reuse, R2 ;  /* 0x0000003b15027223 */ /* 0x0c0fe20000000002 */
[----:B------:R-:W-:Y:S01]  /*2bc0*/  FFMA R30, R20, R59, R30 ;  /* 0x0000003b141e7223 */ /* 0x000fe2000000001e */
[-C--:B--2---:R-:W-:Y:S01]  /*2bd0*/  FFMA R39, R26, R16.reuse, R39 ;  /* 0x000000101a277223 */ /* 0x084fe20000000027 */
[CC--:B------:R-:W-:Y:S01]  /*2be0*/  FFMA R3, R21.reuse, R16.reuse, R3 ;  /* 0x0000001015037223 */ /* 0x0c0fe20000000003 */
[-C--:B------:R-:W-:Y:S01]  /*2bf0*/  FFMA R11, R22, R16.reuse, R11 ;  /* 0x00000010160b7223 */ /* 0x080fe2000000000b */
[----:B------:R-:W-:Y:S01]  /*2c00*/  FFMA R31, R20, R16, R31 ;  /* 0x00000010141f7223 */ /* 0x000fe2000000001f */
[-C--:B---3--:R-:W-:Y:S01]  /*2c10*/  FFMA R19, R22, R27.reuse, R19 ;  /* 0x0000001b16137223 */ /* 0x088fe20000000013 */
[----:B------:R-:W-:Y:S01]  /*2c20*/  LDS R16, [R61+0x2000] ;  /* 0x002000003d107984 */ /* 0x000fe20000000800 */
[-C--:B------:R-:W-:Y:S01]  /*2c30*/  FFMA R4, R21, R27.reuse, R4 ;  /* 0x0000001b15047223 */ /* 0x080fe20000000004 */
[-C--:B------:R-:W-:Y:S01]  /*2c40*/  FFMA R23, R26, R27.reuse, R23 ;  /* 0x0000001b1a177223 */ /* 0x080fe20000000017 */
[----:B------:R-:W-:Y:S01]  /*2c50*/  FFMA R21, R20, R27, R17 ;  /* 0x0000001b14157223 */ /* 0x000fe20000000011 */
[----:B------:R-:W0:Y:S01]  /*2c60*/  LDS R22, [R12+0x10] ;  /* 0x000010000c167984 */ /* 0x000e220000000800 */
[-C--:B------:R-:W-:Y:S01]  /*2c70*/  FFMA R44, R26, R38.reuse, R44 ;  /* 0x000000261a2c7223 */ /* 0x080fe2000000002c */
[----:B------:R-:W-:Y:S01]  /*2c80*/  FFMA R14, R20, R38, R14 ;  /* 0x00000026140e7223 */ /* 0x000fe2000000000e */
[----:B------:R-:W-:Y:S01]  /*2c90*/  UIADD3 UR6, UPT, UPT, UR7, UR4, URZ ;  /* 0x0000000407067290 */ /* 0x000fe2000fffe0ff */
[----:B------:R-:W1:Y:S01]  /*2ca0*/  LDS R59, [R12] ;  /* 0x000000000c3b7984 */ /* 0x000e620000000800 */
[----:B------:R-:W-:-:S02]  /*2cb0*/  ULEA UR7, UR7, UR11, 0x9 ;  /* 0x0000000b07077291 */ /* 0x000fc4000f8e48ff */
[----:B------:R-:W-:Y:S01]  /*2cc0*/  ULEA UR6, UR6, UR10, 0x2 ;  /* 0x0000000a06067291 */ /* 0x000fe2000f8e10ff */
[----:B------:R-:W2:Y:S01]  /*2cd0*/  LDS R25, [R61+0x800] ;  /* 0x000800003d197984 */ /* 0x000ea20000000800 */
[----:B------:R-:W-:-:S03]  /*2ce0*/  UIADD3 UR5, UPT, UPT, UR5, 0x4, URZ ;  /* 0x0000000405057890 */ /* 0x000fc6000fffe0ff */
[----:B------:R0:W3:Y:S01]  /*2cf0*/  LDS R18, [R61+0x2800] ;  /* 0x002800003d127984 */ /* 0x0000e20000000800 */
[----:B------:R-:W-:-:S03]  /*2d00*/  UISETP.NE.AND UP0, UPT, UR5, 0x10, UPT ;  /* 0x000000100500788c */ /* 0x000fc6000bf05270 */
[----:B------:R-:W4:Y:S04]  /*2d10*/  LDS R27, [R12+0x90] ;  /* 0x000090000c1b7984 */ /* 0x000f280000000800 */
[----:B------:R-:W5:Y:S04]  /*2d20*/  LDS R17, [R12+0x110] ;  /* 0x000110000c117984 */ /* 0x000f680000000800 */
[----:B------:R-:W5:Y:S04]  /*2d30*/  LDS R38, [R12+0x80] ;  /* 0x000080000c267984 */ /* 0x000f680000000800 */
[----:B------:R-:W5:Y:S04]  /*2d40*/  LDS R60, [R12+0x100] ;  /* 0x000100000c3c7984 */ /* 0x000f680000000800 */
[----:B------:R-:W5:Y:S01]  /*2d50*/  LDS R20, [R12+0x180] ;  /* 0x000180000c147984 */ /* 0x000f620000000800 */
[-C--:B0-----:R-:W-:Y:S01]  /*2d60*/  FFMA R61, R16, R22.reuse, R6 ;  /* 0x00000016103d7223 */ /* 0x081fe20000000006 */
[----:B------:R-:W-:-:S02]  /*2d70*/  FFMA R44, R32, R22, R44 ;  /* 0x00000016202c7223 */ /* 0x000fc4000000002c */
[----:B------:R-:W0:Y:S01]  /*2d80*/  LDS R6, [R12+0x190] ;  /* 0x000190000c067984 */ /* 0x000e220000000800 */
[-C--:B-1----:R-:W-:Y:S01]  /*2d90*/  FFMA R45, R32, R59.reuse, R45 ;  /* 0x0000003b202d7223 */ /* 0x082fe2000000002d */
[-C--:B------:R-:W-:Y:S01]  /*2da0*/  FFMA R5, R16, R59.reuse, R5 ;  /* 0x0000003b10057223 */ /* 0x080fe20000000005 */
[CC--:B--2---:R-:W-:Y:S01]  /*2db0*/  FFMA R37, R25.reuse, R59.reuse, R37 ;  /* 0x0000003b19257223 */ /* 0x0c4fe20000000025 */
[CC--:B------:R-:W-:Y:S01]  /*2dc0*/  FFMA R36, R25.reuse, R22.reuse, R36 ;  /* 0x0000001619247223 */ /* 0x0c0fe20000000024 */
[C---:B---3--:R-:W-:Y:S01]  /*2dd0*/  FFMA R26, R18.reuse, R59, R13 ;  /* 0x0000003b121a7223 */ /* 0x048fe2000000000d */
[----:B------:R-:W-:Y:S01]  /*2de0*/  FFMA R14, R18, R22, R14 ;  /* 0x00000016120e7223 */ /* 0x000fe2000000000e */
[-C--:B----4-:R-:W-:Y:S01]  /*2df0*/  FFMA R42, R32, R27.reuse, R42 ;  /* 0x0000001b202a7223 */ /* 0x090fe2000000002a */
[-C--:B------:R-:W-:Y:S01]  /*2e00*/  FFMA R34, R25, R27.reuse, R34 ;  /* 0x0000001b19227223 */ /* 0x080fe20000000022 */
[-C--:B------:R-:W-:Y:S01]  /*2e10*/  FFMA R59, R16, R27.reuse, R8 ;  /* 0x0000001b103b7223 */ /* 0x080fe20000000008 */
[----:B------:R-:W-:Y:S01]  /*2e20*/  FFMA R28, R18, R27, R28 ;  /* 0x0000001b121c7223 */ /* 0x000fe2000000001c */
[-C--:B-----5:R-:W-:Y:S01]  /*2e30*/  FFMA R27, R16, R17.reuse, R10 ;  /* 0x00000011101b7223 */ /* 0x0a0fe2000000000a */
[----:B------:R-:W-:Y:S01]  /*2e40*/  LEA R8, R51, UR7, 0x2 ;  /* 0x0000000733087c11 */ /* 0x000fe2000f8e10ff */
[-C--:B------:R-:W-:Y:S01]  /*2e50*/  FFMA R40, R32, R17.reuse, R40 ;  /* 0x0000001120287223 */ /* 0x080fe20000000028 */
[----:B------:R-:W-:Y:S01]  /*2e60*/  LEA R10, R54, UR6, 0x8 ;  /* 0x00000006360a7c11 */ /* 0x000fe2000f8e40ff */
[-C--:B------:R-:W-:Y:S01]  /*2e70*/  FFMA R43, R32, R38.reuse, R43 ;  /* 0x00000026202b7223 */ /* 0x080fe2000000002b */
[CC--:B------:R-:W-:Y:S01]  /*2e80*/  FFMA R35, R25.reuse, R38.reuse, R35 ;  /* 0x0000002619237223 */ /* 0x0c0fe20000000023 */
[-C--:B------:R-:W-:Y:S01]  /*2e90*/  FFMA R7, R16, R38.reuse, R7 ;  /* 0x0000002610077223 */ /* 0x080fe20000000007 */
[----:B------:R-:W-:Y:S01]  /*2ea0*/  FFMA R38, R18, R38, R15 ;  /* 0x0000002612267223 */ /* 0x000fe2000000000f */
[-C--:B------:R-:W-:Y:S01]  /*2eb0*/  FFMA R41, R32, R60.reuse, R41 ;  /* 0x0000003c20297223 */ /* 0x080fe20000000029 */
[CC--:B------:R-:W-:Y:S01]  /*2ec0*/  FFMA R0, R25.reuse, R60.reuse, R0 ;  /* 0x0000003c19007223 */ /* 0x0c0fe20000000000 */
[-C--:B------:R-:W-:Y:S01]  /*2ed0*/  FFMA R9, R16, R60.reuse, R9 ;  /* 0x0000003c10097223 */ /* 0x080fe20000000009 */
[----:B------:R-:W-:Y:S01]  /*2ee0*/  FFMA R60, R18, R60, R29 ;  /* 0x0000003c123c7223 */ /* 0x000fe2000000001d */
[-C--:B------:R-:W-:Y:S01]  /*2ef0*/  FFMA R39, R32, R20.reuse, R39 ;  /* 0x0000001420277223 */ /* 0x080fe20000000027 */
[CC--:B------:R-:W-:Y:S01]  /*2f00*/  FFMA R3, R25.reuse, R20.reuse, R3 ;  /* 0x0000001419037223 */ /* 0x0c0fe20000000003 */
[-C--:B------:R-:W-:Y:S01]  /*2f10*/  FFMA R11, R16, R20.reuse, R11 ;  /* 0x00000014100b7223 */ /* 0x080fe2000000000b */
[C---:B------:R-:W-:Y:S01]  /*2f20*/  FFMA R31, R18.reuse, R20, R31 ;  /* 0x00000014121f7223 */ /* 0x040fe2000000001f */
[CC--:B------:R-:W-:Y:S01]  /*2f30*/  FFMA R2, R25.reuse, R17.reuse, R2 ;  /* 0x0000001119027223 */ /* 0x0c0fe20000000002 */
[----:B------:R-:W-:Y:S01]  /*2f40*/  FFMA R30, R18, R17, R30 ;  /* 0x00000011121e7223 */ /* 0x000fe2000000001e */
[----:B------:R-:W-:Y:S04]  /*2f50*/  LDS R12, [R10] ;  /* 0x000000000a0c7984 */ /* 0x000fe80000000800 */
[----:B------:R-:W-:Y:S01]  /*2f60*/  LDS R22, [R10+0x800] ;  /* 0x000800000a167984 */ /* 0x000fe20000000800 */
[-C--:B0-----:R-:W-:Y:S01]  /*2f70*/  FFMA R23, R32, R6.reuse, R23 ;  /* 0x0000000620177223 */ /* 0x081fe20000000017 */
[-C--:B------:R-:W-:Y:S01]  /*2f80*/  FFMA R25, R25, R6.reuse, R4 ;  /* 0x0000000619197223 */ /* 0x080fe20000000004 */
[-C--:B------:R-:W-:Y:S01]  /*2f90*/  FFMA R19, R16, R6.reuse, R19 ;  /* 0x0000000610137223 */ /* 0x080fe20000000013 */
[----:B------:R-:W-:Y:S01]  /*2fa0*/  LDS R20, [R10+0x2000] ;  /* 0x002000000a147984 */ /* 0x000fe20000000800 */
[----:B------:R-:W-:-:S03]  /*2fb0*/  FFMA R18, R18, R6, R21 ;  /* 0x0000000612127223 */ /* 0x000fc60000000015 */
[----:B------:R-:W0:Y:S04]  /*2fc0*/  LDS R15, [R8+0x80] ;  /* 0x00008000080f7984 */ /* 0x000e280000000800 */
[----:B------:R-:W1:Y:S04]  /*2fd0*/  LDS R17, [R10+0x2800] ;  /* 0x002800000a117984 */ /* 0x000e680000000800 */
[----:B------:R-:W2:Y:S04]  /*2fe0*/  LDS R13, [R8] ;  /* 0x00000000080d7984 */ /* 0x000ea80000000800 */
[----:B------:R-:W3:Y:S04]  /*2ff0*/  LDS R16, [R8+0x10] ;  /* 0x0000100008107984 */ /* 0x000ee80000000800 */
[----:B------:R-:W4:Y:S04]  /*3000*/  LDS R10, [R8+0x90] ;  /* 0x00009000080a7984 */ /* 0x000f280000000800 */
[----:B------:R-:W5:Y:S04]  /*3010*/  LDS R29, [R8+0x100] ;  /* 0x00010000081d7984 */ /* 0x000f680000000800 */
[----:B------:R-:W5:Y:S04]  /*3020*/  LDS R21, [R8+0x110] ;  /* 0x0001100008157984 */ /* 0x000f680000000800 */
[----:B------:R-:W5:Y:S04]  /*3030*/  LDS R4, [R8+0x180] ;  /* 0x0001800008047984 */ /* 0x000f680000000800 */
[----:B------:R4:W5:Y:S01]  /*3040*/  LDS R32, [R8+0x190] ;  /* 0x0001900008207984 */ /* 0x0009620000000800 */
[-C--:B0-----:R-:W-:Y:S01]  /*3050*/  FFMA R43, R12, R15.reuse, R43 ;  /* 0x0000000f0c2b7223 */ /* 0x081fe2000000002b */
[-C--:B------:R-:W-:Y:S01]  /*3060*/  FFMA R35, R22, R15.reuse, R35 ;  /* 0x0000000f16237223 */ /* 0x080fe20000000023 */
[-C--:B------:R-:W-:Y:S01]  /*3070*/  FFMA R7, R20, R15.reuse, R7 ;  /* 0x0000000f14077223 */ /* 0x080fe20000000007 */
[C---:B-1----:R-:W-:Y:S01]  /*3080*/  FFMA R15, R17.reuse, R15, R38 ;  /* 0x0000000f110f7223 */ /* 0x042fe20000000026 */
[-C--:B--2---:R-:W-:Y:S01]  /*3090*/  FFMA R45, R12, R13.reuse, R45 ;  /* 0x0000000d0c2d7223 */ /* 0x084fe2000000002d */
[-C--:B------:R-:W-:Y:S01]  /*30a0*/  FFMA R37, R22, R13.reuse, R37 ;  /* 0x0000000d16257223 */ /* 0x080fe20000000025 */
[-C--:B------:R-:W-:Y:S01]  /*30b0*/  FFMA R5, R20, R13.reuse, R5 ;  /* 0x0000000d14057223 */ /* 0x080fe20000000005 */
[C---:B------:R-:W-:Y:S01]  /*30c0*/  FFMA R13, R17.reuse, R13, R26 ;  /* 0x0000000d110d7223 */ /* 0x040fe2000000001a */
[-C--:B---3--:R-:W-:Y:S01]  /*30d0*/  FFMA R44, R12, R16.reuse, R44 ;  /* 0x000000100c2c7223 */ /* 0x088fe2000000002c */
[-C--:B------:R-:W-:Y:S01]  /*30e0*/  FFMA R36, R22, R16.reuse, R36 ;  /* 0x0000001016247223 */ /* 0x080fe20000000024 */
[-C--:B------:R-:W-:Y:S01]  /*30f0*/  FFMA R6, R20, R16.reuse, R61 ;  /* 0x0000001014067223 */ /* 0x080fe2000000003d */
[C---:B------:R-:W-:Y:S01]  /*3100*/  FFMA R14, R17.reuse, R16, R14 ;  /* 0x00000010110e7223 */ /* 0x040fe2000000000e */
[-C--:B----4-:R-:W-:Y:S01]  /*3110*/  FFMA R42, R12, R10.reuse, R42 ;  /* 0x0000000a0c2a7223 */ /* 0x090fe2000000002a */
[-C--:B------:R-:W-:Y:S01]  /*3120*/  FFMA R34, R22, R10.reuse, R34 ;  /* 0x0000000a16227223 */ /* 0x080fe20000000022 */
[-C--:B------:R-:W-:Y:S01]  /*3130*/  FFMA R8, R20, R10.reuse, R59 ;  /* 0x0000000a14087223 */ /* 0x080fe2000000003b */
[C---:B------:R-:W-:Y:S01]  /*3140*/  FFMA R28, R17.reuse, R10, R28 ;  /* 0x0000000a111c7223 */ /* 0x040fe2000000001c */
[-C--:B-----5:R-:W-:Y:S01]  /*3150*/  FFMA R41, R12, R29.reuse, R41 ;  /* 0x0000001d0c297223 */ /* 0x0a0fe20000000029 */
[-C--:B------:R-:W-:Y:S01]  /*3160*/  FFMA R0, R22, R29.reuse, R0 ;  /* 0x0000001d16007223 */ /* 0x080fe20000000000 */
[-C--:B------:R-:W-:Y:S01]  /*3170*/  FFMA R9, R20, R29.reuse, R9 ;  /* 0x0000001d14097223 */ /* 0x080fe20000000009 */
[C---:B------:R-:W-:Y:S01]  /*3180*/  FFMA R29, R17.reuse, R29, R60 ;  /* 0x0000001d111d7223 */ /* 0x040fe2000000003c */
[-C--:B------:R-:W-:Y:S01]  /*3190*/  FFMA R40, R12, R21.reuse, R40 ;  /* 0x000000150c287223 */ /* 0x080fe20000000028 */
        /* <DEDUP_REMOVED lines=10> */
[----:B------:R-:W-:Y:S01]  /*3240*/  FFMA R32, R17, R32, R18 ;  /* 0x0000002011207223 */ /* 0x000fe20000000012 */
[----:B------:R-:W-:Y:S06]  /*3250*/  BRA.U UP0, `(.L_x_84) ;  /* 0xfffffff100d87547 */ /* 0x000fec000b83ffff */
[----:B------:R-:W-:-:S04]  /*3260*/  UIADD3 UR4, UPT, UPT, UR4, 0x10, URZ ;  /* 0x0000001004047890 */ /* 0x000fc8000fffe0ff */
[----:B------:R-:W-:-:S09]  /*3270*/  UISETP.GE.U32.AND UP0, UPT, UR4, 0x40, UPT ;  /* 0x000000400400788c */ /* 0x000fd2000bf06070 */
[----:B------:R-:W-:Y:S05]  /*3280*/  BRA.U !UP0, `(.L_x_85) ;  /* 0xfffffff108887547 */ /* 0x000fea000b83ffff */
[----:B------:R-:W-:Y:S01]  /*3290*/  UPLOP3.LUT UP0, UPT, UPT, UPT, UPT, 0x40, 0x4 ;  /* 0x000000000004789c */ /* 0x000fe20003f0e870 */
[----:B------:R-:W-:Y:S01]  /*32a0*/  UMOV UR4, 0x40 ;  /* 0x0000004000047882 */ /* 0x000fe20000000000 */
[----:B------:R-:W-:Y:S09]  /*32b0*/  BRA.U UP1, `(.L_x_86) ;  /* 0xffffffd101607547 */ /* 0x000ff2000b83ffff */
[----:B------:R-:W-:Y:S01]  /*32c0*/  UIADD3 UR8, UPT, UPT, UR8, 0x7200, URZ ;  /* 0x0000720008087890 */ /* 0x000fe2000fffe0ff */
[----:B------:R-:W0:Y:S01]  /*32d0*/  S2R R18, SR_CTAID.X ;  /* 0x0000000000127919 */ /* 0x000e220000002500 */
[----:B------:R-:W-:Y:S02]  /*32e0*/  BSSY.RECONVERGENT B2, `(.L_x_87) ;  /* 0x0000013000027945 */ /* 0x000fe40003800200 */
[----:B------:R-:W-:-:S06]  /*32f0*/  ULEA UR8, UR9, UR8, 0x18 ;  /* 0x0000000809087291 */ /* 0x000fcc000f8ec0ff */
[----:B------:R-:W-:-:S05]  /*3300*/  LEA R54, R54, UR8, 0x2 ;  /* 0x0000000836367c11 */ /* 0x000fca000f8e10ff */
[----:B------:R-:W1:Y:S04]  /*3310*/  LDS R23, [R54] ;  /* 0x0000000036177984 */ /* 0x000e680000000800 */
[----:B------:R2:W3:Y:S04]  /*3320*/  LDS R21, [R54+0x20] ;  /* 0x0000200036157984 */ /* 0x0004e80000000800 */
[----:B------:R2:W4:Y:S04]  /*3330*/  LDS R20, [R54+0x80] ;  /* 0x0000800036147984 */ /* 0x0005280000000800 */
[----:B------:R2:W0:Y:S01]  /*3340*/  LDS R19, [R54+0xa0] ;  /* 0x0000a00036137984 */ /* 0x0004220000000800 */
[----:B-1----:R-:W1:Y:S08]  /*3350*/  MUFU.RCP R16, R23 ;  /* 0x0000001700107308 */ /* 0x002e700000001000 */
[----:B------:R-:W5:Y:S01]  /*3360*/  FCHK P0, R45, R23 ;  /* 0x000000172d007302 */ /* 0x000f620000000000 */
[----:B-1----:R-:W-:-:S04]  /*3370*/  FFMA R17, -R23, R16, 1 ;  /* 0x3f80000017117423 */ /* 0x002fc80000000110 */
[----:B------:R-:W-:-:S04]  /*3380*/  FFMA R16, R16, R17, R16 ;  /* 0x0000001110107223 */ /* 0x000fc80000000010 */
[----:B------:R-:W-:-:S04]  /*3390*/  FFMA R17, R45, R16, RZ ;  /* 0x000000102d117223 */ /* 0x000fc800000000ff */
[----:B------:R-:W-:-:S04]  /*33a0*/  FFMA R22, -R23, R17, R45 ;  /* 0x0000001117167223 */ /* 0x000fc8000000012d */
[----:B------:R-:W-:Y:S01]  /*33b0*/  FFMA R17, R16, R22, R17 ;  /* 0x0000001610117223 */ /* 0x000fe20000000011 */
[----:B0-2345:R-:W-:Y:S06]  /*33c0*/  @!P0 BRA `(.L_x_88) ;  /* 0x0000000000108947 */ /* 0x03dfec0003800000 */
[----:B------:R-:W-:Y:S02]  /*33d0*/  MOV R16, R23 ;  /* 0x0000001700107202 */ /* 0x000fe40000000f00 */
[----:B------:R-:W-:-:S07]  /*33e0*/  MOV R22, 0x3400 ;  /* 0x0000340000167802 */ /* 0x000fce0000000f00 */
[----:B------:R-:W-:Y:S05]  /*33f0*/  CALL.REL.NOINC `($__internal_1_$__cuda_sm3x_div_rn_noftz_f32_slowpath) ;  /* 0x0000002000687944 */ /* 0x000fea0003c00000 */
[----:B------:R-:W-:-:S07]  /*3400*/  MOV R17, R16 ;  /* 0x0000001000117202 */ /* 0x000fce0000000f00 */
.L_x_88:
[----:B------:R-:W-:Y:S05]  /*3410*/  BSYNC.RECONVERGENT B2 ;  /* 0x0000000000027941 */ /* 0x000fea0003800200 */
.L_x_87:
        /* <DEDUP_REMOVED lines=12> */
[----:B------:R-:W-:Y:S05]  /*34e0*/  CALL.REL.NOINC `($__internal_1_$__cuda_sm3x_div_rn_noftz_f32_slowpath) ;  /* 0x00000020002c7944 */ /* 0x000fea0003c00000 */
[----:B------:R-:W-:-:S07]  /*34f0*/  MOV R24, R16 ;  /* 0x0000001000187202 */ /* 0x000fce0000000f00 */
.L_x_90:
[----:B------:R-:W-:Y:S05]  /*3500*/  BSYNC.RECONVERGENT B2 ;  /* 0x0000000000027941 */ /* 0x000fea0003800200 */
.L_x_89:
        /* <DEDUP_REMOVED lines=14> */
.L_x_92:
[----:B------:R-:W-:Y:S05]  /*35f0*/  BSYNC.RECONVERGENT B2 ;  /* 0x0000000000027941 */ /* 0x000fea0003800200 */
.L_x_91:
        /* <DEDUP_REMOVED lines=14> */
.L_x_94:
[----:B------:R-:W-:Y:S05]  /*36e0*/  BSYNC.RECONVERGENT B2 ;  /* 0x0000000000027941 */ /* 0x000fea0003800200 */
.L_x_93:
        /* <DEDUP_REMOVED lines=14> */
.L_x_96:
[----:B------:R-:W-:Y:S05]  /*37d0*/  BSYNC.RECONVERGENT B2 ;  /* 0x0000000000027941 */ /* 0x000fea0003800200 */
.L_x_95:
        /* <DEDUP_REMOVED lines=14> */
.L_x_98:
[----:B------:R-:W-:Y:S05]  /*38c0*/  BSYNC.RECONVERGENT B2 ;  /* 0x0000000000027941 */ /* 0x000fea0003800200 */
.L_x_97:
        /* <DEDUP_REMOVED lines=14> */
.L_x_100:
[----:B------:R-:W-:Y:S05]  /*39b0*/  BSYNC.RECONVERGENT B2 ;  /* 0x0000000000027941 */ /* 0x000fea0003800200 */
.L_x_99:
        /* <DEDUP_REMOVED lines=14> */
.L_x_102:
[----:B------:R-:W-:Y:S05]  /*3aa0*/  BSYNC.RECONVERGENT B2 ;  /* 0x0000000000027941 */ /* 0x000fea0003800200 */
.L_x_101:
        /* <DEDUP_REMOVED lines=14> */
.L_x_104:
[----:B------:R-:W-:Y:S05]  /*3b90*/  BSYNC.RECONVERGENT B2 ;  /* 0x0000000000027941 */ /* 0x000fea0003800200 */
.L_x_103:
        /* <DEDUP_REMOVED lines=14> */
.L_x_106:
[----:B------:R-:W-:Y:S05]  /*3c80*/  BSYNC.RECONVERGENT B2 ;  /* 0x0000000000027941 */ /* 0x000fea0003800200 */
.L_x_105:
        /* <DEDUP_REMOVED lines=14> */
.L_x_108:
[----:B------:R-:W-:Y:S05]  /*3d70*/  BSYNC.RECONVERGENT B2 ;  /* 0x0000000000027941 */ /* 0x000fea0003800200 */
.L_x_107:
        /* <DEDUP_REMOVED lines=14> */
.L_x_110:
[----:B------:R-:W-:Y:S05]  /*3e60*/  BSYNC.RECONVERGENT B2 ;  /* 0x0000000000027941 */ /* 0x000fea0003800200 */
.L_x_109:
        /* <DEDUP_REMOVED lines=14> */
.L_x_112:
[----:B------:R-:W-:Y:S05]  /*3f50*/  BSYNC.RECONVERGENT B2 ;  /* 0x0000000000027941 */ /* 0x000fea0003800200 */
.L_x_111:
        /* <DEDUP_REMOVED lines=14> */
.L_x_114:
[----:B------:R-:W-:Y:S05]  /*4040*/  BSYNC.RECONVERGENT B2 ;  /* 0x0000000000027941 */ /* 0x000fea0003800200 */
.L_x_113:
        /* <DEDUP_REMOVED lines=14> */
.L_x_116:
[----:B------:R-:W-:Y:S05]  /*4130*/  BSYNC.RECONVERGENT B2 ;  /* 0x0000000000027941 */ /* 0x000fea0003800200 */
.L_x_115:
        /* <DEDUP_REMOVED lines=14> */
.L_x_118:
[----:B------:R-:W-:Y:S05]  /*4220*/  BSYNC.RECONVERGENT B2 ;  /* 0x0000000000027941 */ /* 0x000fea0003800200 */
.L_x_117:
        /* <DEDUP_REMOVED lines=14> */
.L_x_120:
[----:B------:R-:W-:Y:S05]  /*4310*/  BSYNC.RECONVERGENT B2 ;  /* 0x0000000000027941 */ /* 0x000fea0003800200 */
.L_x_119:
        /* <DEDUP_REMOVED lines=14> */
.L_x_122:
[----:B------:R-:W-:Y:S05]  /*4400*/  BSYNC.RECONVERGENT B2 ;  /* 0x0000000000027941 */ /* 0x000fea0003800200 */
.L_x_121:
        /* <DEDUP_REMOVED lines=14> */
.L_x_124:
[----:B------:R-:W-:Y:S05]  /*44f0*/  BSYNC.RECONVERGENT B2 ;  /* 0x0000000000027941 */ /* 0x000fea0003800200 */
.L_x_123:
        /* <DEDUP_REMOVED lines=14> */
.L_x_126:
[----:B------:R-:W-:Y:S05]  /*45e0*/  BSYNC.RECONVERGENT B2 ;  /* 0x0000000000027941 */ /* 0x000fea0003800200 */
.L_x_125:
        /* <DEDUP_REMOVED lines=14> */
.L_x_128:
[----:B------:R-:W-:Y:S05]  /*46d0*/  BSYNC.RECONVERGENT B2 ;  /* 0x0000000000027941 */ /* 0x000fea0003800200 */
.L_x_127:
        /* <DEDUP_REMOVED lines=14> */
.L_x_130:
[----:B------:R-:W-:Y:S05]  /*47c0*/  BSYNC.RECONVERGENT B2 ;  /* 0x0000000000027941 */ /* 0x000fea0003800200 */
.L_x_129:
        /* <DEDUP_REMOVED lines=14> */
.L_x_132:
[----:B------:R-:W-:Y:S05]  /*48b0*/  BSYNC.RECONVERGENT B2 ;  /* 0x0000000000027941 */ /* 0x000fea0003800200 */
.L_x_131:
        /* <DEDUP_REMOVED lines=14> */
.L_x_134:
[----:B------:R-:W-:Y:S05]  /*49a0*/  BSYNC.RECONVERGENT B2 ;  /* 0x0000000000027941 */ /* 0x000fea0003800200 */
.L_x_133:
        /* <DEDUP_REMOVED lines=14> */
.L_x_136:
[----:B------:R-:W-:Y:S05]  /*4a90*/  BSYNC.RECONVERGENT B2 ;  /* 0x0000000000027941 */ /* 0x000fea0003800200 */
.L_x_135:
        /* <DEDUP_REMOVED lines=14> */
.L_x_138:
[----:B------:R-:W-:Y:S05]  /*4b80*/  BSYNC.RECONVERGENT B2 ;  /* 0x0000000000027941 */ /* 0x000fea0003800200 */
.L_x_137:
        /* <DEDUP_REMOVED lines=14> */
.L_x_140:
[----:B------:R-:W-:Y:S05]  /*4c70*/  BSYNC.RECONVERGENT B2 ;  /* 0x0000000000027941 */ /* 0x000fea0003800200 */
.L_x_139:
        /* <DEDUP_REMOVED lines=14> */
.L_x_142:
[----:B------:R-:W-:Y:S05]  /*4d60*/  BSYNC.RECONVERGENT B2 ;  /* 0x0000000000027941 */ /* 0x000fea0003800200 */
.L_x_141:
        /* <DEDUP_REMOVED lines=14> */
.L_x_144:
[----:B------:R-:W-:Y:S05]  /*4e50*/  BSYNC.RECONVERGENT B2 ;  /* 0x0000000000027941 */ /* 0x000fea0003800200 */
.L_x_143:
        /* <DEDUP_REMOVED lines=14> */
.L_x_146:
[----:B------:R-:W-:Y:S05]  /*4f40*/  BSYNC.RECONVERGENT B2 ;  /* 0x0000000000027941 */ /* 0x000fea0003800200 */
.L_x_145:
        /* <DEDUP_REMOVED lines=14> */
.L_x_148:
[----:B------:R-:W-:Y:S05]  /*5030*/  BSYNC.RECONVERGENT B2 ;  /* 0x0000000000027941 */ /* 0x000fea0003800200 */
.L_x_147:
        /* <DEDUP_REMOVED lines=13> */
.L_x_150:
[----:B------:R-:W-:Y:S05]  /*5110*/  BSYNC.RECONVERGENT B2 ;  /* 0x0000000000027941 */ /* 0x000fea0003800200 */
.L_x_149:
[----:B------:R-:W0:Y:S01]  /*5120*/  LDC.64 R30, c[0x0][0x398] ;  /* 0x0000e600ff1e7b82 */ /* 0x000e220000000a00 */
[----:B------:R-:W-:Y:S02]  /*5130*/  SHF.L.U32 R33, R33, 0x4, RZ ;  /* 0x0000000421217819 */ /* 0x000fe400000006ff */
[----:B------:R-:W-:Y:S02]  /*5140*/  LEA R55, R18, R55, 0x6 ;  /* 0x0000003712377211 */ /* 0x000fe400078e30ff */
[----:B------:R-:W-:-:S04]  /*5150*/  LOP3.LUT R18, R33, 0x3800, RZ, 0xc0, !PT ;  /* 0x0000380021127812 */ /* 0x000fc800078ec0ff */
[----:B------:R-:W-:-:S04]  /*5160*/  LEA R18, R55, R18, 0x7 ;  /* 0x0000001237127211 */ /* 0x000fc800078e38ff */
[----:B------:R-:W-:-:S04]  /*5170*/  IADD3 R51, PT, PT, R18, R51, R58 ;  /* 0x0000003312337210 */ /* 0x000fc80007ffe03a */
[C---:B------:R-:W-:Y:S02]  /*5180*/  IADD3 R49, PT, PT, R51.reuse, 0x1004, RZ ;  /* 0x0000100433317810 */ /* 0x040fe40007ffe0ff */
[C---:B------:R-:W-:Y:S02]  /*5190*/  IADD3 R25, PT, PT, R51.reuse, 0x1400, RZ ;  /* 0x0000140033197810 */ /* 0x040fe40007ffe0ff */
[C---:B------:R-:W-:Y:S02]  /*51a0*/  IADD3 R29, PT, PT, R51.reuse, 0x1020, RZ ;  /* 0x00001020331d7810 */ /* 0x040fe40007ffe0ff */
[C---:B------:R-:W-:Y:S01]  /*51b0*/  IADD3 R33, PT, PT, R51.reuse, 0x1024, RZ ;  /* 0x0000102433217810 */ /* 0x040fe20007ffe0ff */
[C-C-:B0-----:R-:W-:Y:S01]  /*51c0*/  IMAD.WIDE.U32 R18, R51.reuse, 0x4, R30.reuse ;  /* 0x0000000433127825 */ /* 0x141fe200078e001e */
[C---:B------:R-:W-:Y:S02]  /*51d0*/  IADD3 R45, PT, PT, R51.reuse, 0x1444, RZ ;  /* 0x00001444332d7810 */ /* 0x040fe40007ffe0ff */
[----:B------:R-:W-:Y:S01]  /*51e0*/  IADD3 R53, PT, PT, R51, 0x1060, RZ ;  /* 0x0000106033357810 */ /* 0x000fe20007ffe0ff */
[----:B------:R-:W-:Y:S01]  /*51f0*/  IMAD.WIDE.U32 R48, R49, 0x4, R30 ;  /* 0x0000000431307825 */ /* 0x000fe200078e001e */
[----:B------:R0:W-:Y:S01]  /*5200*/  STG.E desc[UR12][R18.64+0x1000], R23 ;  /* 0x0010001712007986 */ /* 0x0001e2000c10190c */
[----:B------:R-:W-:-:S02]  /*5210*/  IADD3 R55, PT, PT, R51, 0x1064, RZ ;  /* 0x0000106433377810 */ /* 0x000fc40007ffe0ff */
[----:B------:R-:W-:Y:S01]  /*5220*/  IADD3 R47, PT, PT, R51, 0x1460, RZ ;  /* 0x00001460332f7810 */ /* 0x000fe20007ffe0ff */
[----:B------:R1:W-:Y:S04]  /*5230*/  STG.E desc[UR12][R18.64+0x80], R27 ;  /* 0x0000801b12007986 */ /* 0x0003e8000c10190c */
[----:B------:R2:W-:Y:S01]  /*5240*/  STG.E desc[UR12][R18.64], R17 ;  /* 0x0000001112007986 */ /* 0x0005e2000c10190c */
[----:B------:R-:W-:Y:S01]  /*5250*/  IMAD.WIDE.U32 R46, R47, 0x4, R30 ;  /* 0x000000042f2e7825 */ /* 0x000fe200078e001e */
[C---:B0-----:R-:W-:Y:S02]  /*5260*/  IADD3 R23, PT, PT, R51.reuse, 0x1000, RZ ;  /* 0x0000100033177810 */ /* 0x041fe40007ffe0ff */
[----:B------:R0:W-:Y:S01]  /*5270*/  STG.E desc[UR12][R18.64+0x1010], R37 ;  /* 0x0010102512007986 */ /* 0x0001e2000c10190c */
[----:B-1----:R-:W-:-:S03]  /*5280*/  IADD3 R27, PT, PT, R51, 0x1404, RZ ;  /* 0x00001404331b7810 */ /* 0x002fc60007ffe0ff */
[----:B------:R1:W-:Y:S01]  /*5290*/  STG.E desc[UR12][R18.64+0x90], R43 ;  /* 0x0000902b12007986 */ /* 0x0003e2000c10190c */
[----:B--2---:R-:W-:-:S03]  /*52a0*/  IADD3 R17, PT, PT, R51, 0x1464, RZ ;  /* 0x0000146433117810 */ /* 0x004fc60007ffe0ff */
[----:B------:R2:W-:Y:S04]  /*52b0*/  STG.E desc[UR12][R18.64+0x1090], R35 ;  /* 0x0010902312007986 */ /* 0x0005e8000c10190c */
[----:B------:R3:W-:Y:S01]  /*52c0*/  STG.E desc[UR12][R18.64+0x110], R41 ;  /* 0x0001102912007986 */ /* 0x0007e2000c10190c */
[----:B0-----:R-:W-:-:S03]  /*52d0*/  IADD3 R37, PT, PT, R51, 0x1424, RZ ;  /* 0x0000142433257810 */ /* 0x001fc60007ffe0ff */
[----:B------:R0:W-:Y:S01]  /*52e0*/  STG.E desc[UR12][R18.64+0x190], R39 ;  /* 0x0001902712007986 */ /* 0x0001e2000c10190c */
[C---:B-1----:R-:W-:Y:S02]  /*52f0*/  IADD3 R43, PT, PT, R51.reuse, 0x1440, RZ ;  /* 0x00001440332b7810 */ /* 0x042fe40007ffe0ff */
[C---:B--2---:R-:W-:Y:S01]  /*5300*/  IADD3 R35, PT, PT, R51.reuse, 0x1420, RZ ;  /* 0x0000142033237810 */ /* 0x044fe20007ffe0ff */
[----:B------:R-:W-:Y:S01]  /*5310*/  STG.E desc[UR12][R18.64+0x1180], R2 ;  /* 0x0011800212007986 */ /* 0x000fe2000c10190c */
[----:B---3--:R-:W-:-:S03]  /*5320*/  IADD3 R41, PT, PT, R51, 0x1044, RZ ;  /* 0x0000104433297810 */ /* 0x008fc60007ffe0ff */
[----:B------:R1:W-:Y:S01]  /*5330*/  STG.E desc[UR12][R18.64+0x1190], R3 ;  /* 0x0011900312007986 */ /* 0x0003e2000c10190c */
[----:B0-----:R-:W-:Y:S01]  /*5340*/  IADD3 R39, PT, PT, R51, 0x1040, RZ ;  /* 0x0000104033277810 */ /* 0x001fe20007ffe0ff */
[--C-:B------:R-:W-:Y:S02]  /*5350*/  IMAD.WIDE.U32 R50, R23, 0x4, R30.reuse ;  /* 0x0000000417327825 */ /* 0x100fe400078e001e */
[----:B------:R0:W-:Y:S02]  /*5360*/  STG.E desc[UR12][R18.64+0x10], R24 ;  /* 0x0000101812007986 */ /* 0x0001e4000c10190c */
[--C-:B------:R-:W-:Y:S02]  /*5370*/  IMAD.WIDE.U32 R22, R29, 0x4, R30.reuse ;  /* 0x000000041d167825 */ /* 0x100fe400078e001e */
[----:B------:R2:W-:Y:S02]  /*5380*/  STG.E desc[UR12][R18.64+0x1080], R36 ;  /* 0x0010802412007986 */ /* 0x0005e4000c10190c */
[----:B-1----:R-:W-:-:S02]  /*5390*/  IMAD.WIDE.U32 R2, R25, 0x4, R30 ;  /* 0x0000000419027825 */ /* 0x002fc400078e001e */
[----:B------:R-:W-:Y:S04]  /*53a0*/  STG.E desc[UR12][R18.64+0x100], R42 ;  /* 0x0001002a12007986 */ /* 0x000fe8000c10190c */
[----:B------:R-:W-:Y:S01]  /*53b0*/  STG.E desc[UR12][R18.64+0x1100], R34 ;  /* 0x0011002212007986 */ /* 0x000fe2000c10190c */
[----:B0-----:R-:W-:-:S03]  /*53c0*/  IMAD.WIDE.U32 R24, R33, 0x4, R30 ;  /* 0x0000000421187825 */ /* 0x001fc600078e001e */
[----:B------:R-:W-:Y:S01]  /*53d0*/  STG.E desc[UR12][R18.64+0x1110], R0 ;  /* 0x0011100012007986 */ /* 0x000fe2000c10190c */
[----:B------:R-:W-:-:S03]  /*53e0*/  IMAD.WIDE.U32 R32, R37, 0x4, R30 ;  /* 0x0000000425207825 */ /* 0x000fc600078e001e */
[----:B------:R0:W-:Y:S01]  /*53f0*/  STG.E desc[UR12][R18.64+0x180], R40 ;  /* 0x0001802812007986 */ /* 0x0001e2000c10190c */
[----:B--2---:R-:W-:-:S03]  /*5400*/  IMAD.WIDE.U32 R36, R41, 0x4, R30 ;  /* 0x0000000429247825 */ /* 0x004fc600078e001e */
[----:B------:R-:W-:Y:S04]  /*5410*/  STG.E desc[UR12][R50.64], R4 ;  /* 0x0000000432007986 */ /* 0x000fe8000c10190c */
[----:B------:R-:W-:Y:S01]  /*5420*/  STG.E desc[UR12][R48.64], R5 ;  /* 0x0000000530007986 */ /* 0x000fe2000c10190c */
[----:B0-----:R-:W-:-:S03]  /*5430*/  IMAD.WIDE.U32 R18, R27, 0x4, R30 ;  /* 0x000000041b127825 */ /* 0x001fc600078e001e */
[----:B------:R-:W-:Y:S01]  /*5440*/  STG.E desc[UR12][R2.64], R12 ;  /* 0x0000000c02007986 */ /* 0x000fe2000c10190c */
[----:B------:R-:W-:-:S03]  /*5450*/  IMAD.WIDE.U32 R26, R35, 0x4, R30 ;  /* 0x00000004231a7825 */ /* 0x000fc600078e001e */
        /* <DEDUP_REMOVED lines=20> */
        .weak           $__internal_1_$__cuda_sm3x_div_rn_noftz_f32_slowpath
        .type           $__internal_1_$__cuda_sm3x_div_rn_noftz_f32_slowpath,@function
        .size           $__internal_1_$__cuda_sm3x_div_rn_noftz_f32_slowpath,(.L_x_330 - $__internal_1_$__cuda_sm3x_div_rn_noftz_f32_slowpath)
$__internal_1_$__cuda_sm3x_div_rn_noftz_f32_slowpath:
[----:B------:R-:W-:Y:S01]  /*55a0*/  SHF.R.U32.HI R25, RZ, 0x17, R16 ;  /* 0x00000017ff197819 */ /* 0x000fe20000011610 */
[----:B------:R-:W-:Y:S01]  /*55b0*/  BSSY.RECONVERGENT B0, `(.L_x_151) ;  /* 0x0000062000007945 */ /* 0x000fe20003800200 */
[----:B------:R-:W-:Y:S02]  /*55c0*/  SHF.R.U32.HI R46, RZ, 0x17, R45 ;  /* 0x00000017ff2e7819 */ /* 0x000fe4000001162d */
[----:B------:R-:W-:Y:S02]  /*55d0*/  LOP3.LUT R25, R25, 0xff, RZ, 0xc0, !PT ;  /* 0x000000ff19197812 */ /* 0x000fe400078ec0ff */
[----:B------:R-:W-:Y:S02]  /*55e0*/  LOP3.LUT R46, R46, 0xff, RZ, 0xc0, !PT ;  /* 0x000000ff2e2e7812 */ /* 0x000fe400078ec0ff */
[----:B------:R-:W-:Y:S02]  /*55f0*/  IADD3 R47, PT, PT, R25, -0x1, RZ ;  /* 0xffffffff192f7810 */ /* 0x000fe40007ffe0ff */
[----:B------:R-:W-:-:S02]  /*5600*/  IADD3 R48, PT, PT, R46, -0x1, RZ ;  /* 0xffffffff2e307810 */ /* 0x000fc40007ffe0ff */
[----:B------:R-:W-:-:S04]  /*5610*/  ISETP.GT.U32.AND P0, PT, R47, 0xfd, PT ;  /* 0x000000fd2f00780c */ /* 0x000fc80003f04070 */
        /* <DEDUP_REMOVED lines=26> */
.L_x_152:
[----:B------:R-:W-:Y:S01]  /*57c0*/  LEA R47, R25, 0xc0800000, 0x17 ;  /* 0xc0800000192f7811 */ /* 0x000fe200078eb8ff */
[----:B------:R-:W-:Y:S01]  /*57d0*/  BSSY.RECONVERGENT B1, `(.L_x_157) ;  /* 0x0000036000017945 */ /* 0x000fe20003800200 */
[----:B------:R-:W-:Y:S02]  /*57e0*/  IADD3 R46, PT, PT, R46, -0x7f, RZ ;  /* 0xffffff812e2e7810 */ /* 0x000fe40007ffe0ff */
[----:B------:R-:W-:-:S03]  /*57f0*/  IADD3 R50, PT, PT, -R47, R16, RZ ;  /* 0x000000102f327210 */ /* 0x000fc60007ffe1ff */
[----:B------:R-:W-:Y:S01]  /*5800*/  IMAD R16, R46, -0x800000, R45 ;  /* 0xff8000002e107824 */ /* 0x000fe200078e022d */
[----:B------:R-:W0:Y:S01]  /*5810*/  MUFU.RCP R48, R50 ;  /* 0x0000003200307308 */ /* 0x000e220000001000 */
[----:B------:R-:W-:-:S04]  /*5820*/  FADD.FTZ R47, -R50, -RZ ;  /* 0x800000ff322f7221 */ /* 0x000fc80000010100 */
        /* <DEDUP_REMOVED lines=44> */
.L_x_159:
[----:B------:R-:W-:-:S04]  /*5af0*/  LOP3.LUT R16, R16, 0x80000000, RZ, 0xc0, !PT ;  /* 0x8000000010107812 */ /* 0x000fc800078ec0ff */
[----:B------:R-:W-:Y:S01]  /*5b00*/  LOP3.LUT R16, R16, 0x7f800000, RZ, 0xfc, !PT ;  /* 0x7f80000010107812 */ /* 0x000fe200078efcff */
[----:B------:R-:W-:Y:S06]  /*5b10*/  BRA `(.L_x_160) ;  /* 0x0000000000047947 */ /* 0x000fec0003800000 */
.L_x_158:
[----:B------:R-:W-:-:S07]  /*5b20*/  LEA R16, R45, R16, 0x17 ;  /* 0x000000102d107211 */ /* 0x000fce00078eb8ff */
.L_x_160:
[----:B------:R-:W-:Y:S05]  /*5b30*/  BSYNC.RECONVERGENT B1 ;  /* 0x0000000000017941 */ /* 0x000fea0003800200 */
.L_x_157:
[----:B------:R-:W-:Y:S05]  /*5b40*/  BRA `(.L_x_161) ;  /* 0x0000000000207947 */ /* 0x000fea0003800000 */
.L_x_156:
[----:B------:R-:W-:-:S04]  /*5b50*/  LOP3.LUT R16, R16, 0x80000000, R45, 0x48, !PT ;  /* 0x8000000010107812 */ /* 0x000fc800078e482d */
[----:B------:R-:W-:Y:S01]  /*5b60*/  LOP3.LUT R16, R16, 0x7f800000, RZ, 0xfc, !PT ;  /* 0x7f80000010107812 */ /* 0x000fe200078efcff */
[----:B------:R-:W-:Y:S06]  /*5b70*/  BRA `(.L_x_161) ;  /* 0x0000000000147947 */ /* 0x000fec0003800000 */
.L_x_155:
[----:B------:R-:W-:Y:S01]  /*5b80*/  LOP3.LUT R16, R16, 0x80000000, R45, 0x48, !PT ;  /* 0x8000000010107812 */ /* 0x000fe200078e482d */
[----:B------:R-:W-:Y:S06]  /*5b90*/  BRA `(.L_x_161) ;  /* 0x00000000000c7947 */ /* 0x000fec0003800000 */
.L_x_154:
[----:B------:R-:W0:Y:S01]  /*5ba0*/  MUFU.RSQ R16, -QNAN ;  /* 0xffc0000000107908 */ /* 0x000e220000001400 */
[----:B------:R-:W-:Y:S05]  /*5bb0*/  BRA `(.L_x_161) ;  /* 0x0000000000047947 */ /* 0x000fea0003800000 */
.L_x_153:
[----:B------:R-:W-:-:S07]  /*5bc0*/  FADD.FTZ R16, R45, R16 ;  /* 0x000000102d107221 */ /* 0x000fce0000010000 */
.L_x_161:
[----:B------:R-:W-:Y:S05]  /*5bd0*/  BSYNC.RECONVERGENT B0 ;  /* 0x0000000000007941 */ /* 0x000fea0003800200 */
.L_x_151:
[----:B------:R-:W-:Y:S01]  /*5be0*/  HFMA2 R47, -RZ, RZ, 0, 0 ;  /* 0x00000000ff2f7431 */ /* 0x000fe200000001ff */
[----:B------:R-:W-:-:S04]  /*5bf0*/  MOV R46, R22 ;  /* 0x00000016002e7202 */ /* 0x000fc80000000f00 */
[----:B0-----:R-:W-:Y:S05]  /*5c00*/  RET.REL.NODEC R46 `(_Z26FlashAttention_FP32_MLIR_8PfS_S_S_) ;  /* 0xffffffa02efc7950 */ /* 0x001fea0003c3ffff */
.L_x_162:
        /* <DEDUP_REMOVED lines=15> */
.L_x_330:


//--------------------- .text._Z27FlashAttention_FP32_MLIR_32PfS_S_S_ --------------------------
	.section	.text._Z27FlashAttention_FP32_MLIR_32PfS_S_S_,"ax",@progbits
	.align	128
        .global         _Z27FlashAttention_FP32_MLIR_32PfS_S_S_
        .type           _Z27FlashAttention_FP32_MLIR_32PfS_S_S_,@function
        .size           _Z27FlashAttention_FP32_MLIR_32PfS_S_S_,(.L_x_331 - _Z27FlashAttention_FP32_MLIR_32PfS_S_S_)
        .other          _Z27FlashAttention_FP32_MLIR_32PfS_S_S_,@"STO_CUDA_ENTRY STV_DEFAULT"
_Z27FlashAttention_FP32_MLIR_32PfS_S_S_:
.text._Z27FlashAttention_FP32_MLIR_32PfS_S_S_:
[----:B------:R-:W-:Y:S01]  /*0000*/  LDC R1, c[0x0][0x37c] ;  /* 0x0000df00ff017b82 */ /* 0x000fe20000000800 */
[----:B------:R-:W0:Y:S07]  /*0010*/  S2R R37, SR_TID.X ;  /* 0x0000000000257919 */ /* 0x000e2e0000002100 */
[----:B------:R-:W1:Y:S01]  /*0020*/  S2UR UR8, SR_CgaCtaId ;  /* 0x00000000000879c3 */ /* 0x000e620000008800 */
[----:B------:R-:W-:Y:S01]  /*0030*/  UMOV UR4, 0x400 ;  /* 0x0000040000047882 */ /* 0x000fe20000000000 */
[----:B------:R-:W-:Y:S01]  /*0040*/  MOV R5, 0xff7fffff ;  /* 0xff7fffff00057802 */ /* 0x000fe20000000f00 */
[----:B------:R-:W-:Y:S01]  /*0050*/  UIADD3 UR5, UPT, UPT, UR4, 0x8100, URZ ;  /* 0x0000810004057890 */ /* 0x000fe2000fffe0ff */
[----:B------:R-:W-:Y:S01]  /*0060*/  HFMA2 R89, -RZ, RZ, 0, 0 ;  /* 0x00000000ff597431 */ /* 0x000fe200000001ff */
[----:B------:R-:W-:Y:S01]  /*0070*/  MOV R87, RZ ;  /* 0x000000ff00577202 */ /* 0x000fe20000000f00 */
[----:B------:R-:W-:Y:S01]  /*0080*/  HFMA2 R85, -RZ, RZ, 0, 0 ;  /* 0x00000000ff557431 */ /* 0x000fe200000001ff */
[----:B------:R-:W-:Y:S01]  /*0090*/  MOV R83, RZ ;  /* 0x000000ff00537202 */ /* 0x000fe20000000f00 */
[----:B------:R-:W2:Y:S01]  /*00a0*/  S2UR UR6, SR_CTAID.X ;  /* 0x00000000000679c3 */ /* 0x000ea20000002500 */
[----:B------:R-:W-:Y:S01]  /*00b0*/  HFMA2 R81, -RZ, RZ, 0, 0 ;  /* 0x00000000ff517431 */ /* 0x000fe200000001ff */
[----:B------:R-:W-:Y:S01]  /*00c0*/  MOV R79, RZ ;  /* 0x000000ff004f7202 */ /* 0x000fe20000000f00 */
[----:B------:R-:W-:Y:S01]  /*00d0*/  HFMA2 R77, -RZ, RZ, 0, 0 ;  /* 0x00000000ff4d7431 */ /* 0x000fe200000001ff */
[----:B------:R-:W-:Y:S01]  /*00e0*/  MOV R75, RZ ;  /* 0x000000ff004b7202 */ /* 0x000fe20000000f00 */
[----:B------:R-:W-:Y:S01]  /*00f0*/  HFMA2 R73, -RZ, RZ, 0, 0 ;  /* 0x00000000ff497431 */ /* 0x000fe200000001ff */
[----:B------:R-:W-:Y:S01]  /*0100*/  MOV R71, RZ ;  /* 0x000000ff00477202 */ /* 0x000fe20000000f00 */
[----:B------:R-:W-:Y:S01]  /*0110*/  HFMA2 R69, -RZ, RZ, 0, 0 ;  /* 0x00000000ff457431 */ /* 0x000fe200000001ff */
[----:B------:R-:W-:Y:S01]  /*0120*/  S2UR UR7, SR_CTAID.Z ;  /* 0x00000000000779c3 */ /* 0x000fe20000002700 */
[----:B------:R-:W-:Y:S01]  /*0130*/  HFMA2 R65, -RZ, RZ, 0, 0 ;  /* 0x00000000ff417431 */ /* 0x000fe200000001ff */
[----:B------:R-:W-:Y:S01]  /*0140*/  MOV R67, RZ ;  /* 0x000000ff00437202 */ /* 0x000fe20000000f00 */
[----:B------:R-:W-:Y:S01]  /*0150*/  HFMA2 R61, -RZ, RZ, 0, 0 ;  /* 0x00000000ff3d7431 */ /* 0x000fe200000001ff */
[----:B------:R-:W-:Y:S01]  /*0160*/  MOV R63, RZ ;  /* 0x000000ff003f7202 */ /* 0x000fe20000000f00 */
[----:B------:R-:W-:Y:S01]  /*0170*/  HFMA2 R13, -RZ, RZ, 0, 0 ;  /* 0x00000000ff0d7431 */ /* 0x000fe200000001ff */
[----:B------:R-:W-:Y:S01]  /*0180*/  MOV R17, RZ ;  /* 0x000000ff00117202 */ /* 0x000fe20000000f00 */
[----:B------:R-:W-:Y:S01]  /*0190*/  HFMA2 R21, -RZ, RZ, 0, 0 ;  /* 0x00000000ff157431 */ /* 0x000fe200000001ff */
[----:B-1----:R-:W-:Y:S01]  /*01a0*/  ULEA UR5, UR8, UR5, 0x18 ;  /* 0x0000000508057291 */ /* 0x002fe2000f8ec0ff */
[----:B------:R-:W1:Y:S01]  /*01b0*/  S2UR UR9, SR_CTAID.Y ;  /* 0x00000000000979c3 */ /* 0x000e620000002600 */
[----:B------:R-:W-:Y:S01]  /*01c0*/  HFMA2 R25, -RZ, RZ, 0, 0 ;  /* 0x00000000ff197431 */ /* 0x000fe200000001ff */
[----:B------:R-:W-:Y:S01]  /*01d0*/  MOV R19, RZ ;  /* 0x000000ff00137202 */ /* 0x000fe20000000f00 */
[----:B------:R-:W-:Y:S01]  /*01e0*/  HFMA2 R29, -RZ, RZ, 0, 0 ;  /* 0x00000000ff1d7431 */ /* 0x000fe200000001ff */
[----:B------:R-:W-:Y:S01]  /*01f0*/  MOV R23, RZ ;  /* 0x000000ff00177202 */ /* 0x000fe20000000f00 */
[----:B------:R-:W-:Y:S01]  /*0200*/  HFMA2 R33, -RZ, RZ, 0, 0 ;  /* 0x00000000ff217431 */ /* 0x000fe200000001ff */
[----:B0-----:R-:W-:Y:S01]  /*0210*/  SHF.L.U32 R0, R37, 0x2, RZ ;  /* 0x0000000225007819 */ /* 0x001fe200000006ff */
[----:B--2---:R-:W-:Y:S01]  /*0220*/  USHF.L.U32 UR6, UR6, 0x6, URZ ;  /* 0x0000000606067899 */ /* 0x004fe200080006ff */
[--C-:B------:R-:W-:Y:S01]  /*0230*/  SHF.R.U32.HI R2, RZ, 0x2, R37.reuse ;  /* 0x00000002ff027819 */ /* 0x100fe20000011625 */
[----:B------:R-:W-:Y:S01]  /*0240*/  HFMA2 R35, -RZ, RZ, 0, 0 ;  /* 0x00000000ff237431 */ /* 0x000fe200000001ff */
[----:B------:R-:W-:Y:S01]  /*0250*/  SHF.R.U32.HI R6, RZ, 0x3, R37 ;  /* 0x00000003ff067819 */ /* 0x000fe20000011625 */
[----:B------:R0:W-:Y:S01]  /*0260*/  STS [R0+UR5], R5 ;  /* 0x0000000500007988 */ /* 0x0001e20008000805 */
[----:B------:R-:W-:Y:S01]  /*0270*/  UIADD3 UR5, UPT, UPT, UR4, 0x8200, URZ ;  /* 0x0000820004057890 */ /* 0x000fe2000fffe0ff */
[C---:B------:R-:W-:Y:S01]  /*0280*/  LOP3.LUT R3, R2.reuse, 0x7, RZ, 0xc0, !PT ;  /* 0x0000000702037812 */ /* 0x040fe200078ec0ff */
[----:B------:R-:W-:Y:S01]  /*0290*/  UIADD3 UR4, UPT, UPT, UR4, 0x1000, URZ ;  /* 0x0000100004047890 */ /* 0x000fe2000fffe0ff */
[----:B------:R-:W-:Y:S01]  /*02a0*/  LOP3.LUT R4, R2, 0x18, RZ, 0xc0, !PT ;  /* 0x0000001802047812 */ /* 0x000fe200078ec0ff */
[----:B------:R-:W-:Y:S01]  /*02b0*/  ULEA UR5, UR8, UR5, 0x18 ;  /* 0x0000000508057291 */ /* 0x000fe2000f8ec0ff */
[C---:B------:R-:W-:Y:S01]  /*02c0*/  LOP3.LUT R8, R0.reuse, 0x3c, RZ, 0xc0, !PT ;  /* 0x0000003c00087812 */ /* 0x040fe200078ec0ff */
[----:B------:R-:W-:Y:S01]  /*02d0*/  ULEA UR4, UR8, UR4, 0x18 ;  /* 0x0000000408047291 */ /* 0x000fe2000f8ec0ff */
[----:B------:R-:W-:Y:S01]  /*02e0*/  LOP3.LUT R6, R3, 0x70, R6, 0xf8, !PT ;  /* 0x0000007003067812 */ /* 0x000fe200078ef806 */
[----:B------:R-:W-:Y:S01]  /*02f0*/  HFMA2 R3, -RZ, RZ, 0, 0 ;  /* 0x00000000ff037431 */ /* 0x000fe200000001ff */
[----:B------:R-:W-:Y:S01]  /*0300*/  LOP3.LUT R2, R0, 0x7c, RZ, 0xc0, !PT ;  /* 0x0000007c00027812 */ /* 0x000fe200078ec0ff */
[----:B------:R-:W-:Y:S01]  /*0310*/  HFMA2 R9, -RZ, RZ, 0, 0 ;  /* 0x00000000ff097431 */ /* 0x000fe200000001ff */
[----:B------:R-:W-:Y:S01]  /*0320*/  MOV R27, RZ ;  /* 0x000000ff001b7202 */ /* 0x000fe20000000f00 */
[----:B------:R-:W2:Y:S01]  /*0330*/  LDCU.64 UR14, c[0x0][0x358] ;  /* 0x00006b00ff0e77ac */ /* 0x000ea20008000a00 */
[----:B------:R3:W-:Y:S01]  /*0340*/  STS [R0+UR5], RZ ;  /* 0x000000ff00007988 */ /* 0x0007e20008000805 */
[----:B------:R-:W-:Y:S01]  /*0350*/  MOV R31, RZ ;  /* 0x000000ff001f7202 */ /* 0x000fe20000000f00 */
[----:B-1----:R-:W-:Y:S01]  /*0360*/  UIADD3 UR5, UPT, UPT, UR7, UR9, URZ ;  /* 0x0000000907057290 */ /* 0x002fe2000fffe0ff */
[----:B------:R-:W-:Y:S01]  /*0370*/  MOV R15, RZ ;  /* 0x000000ff000f7202 */ /* 0x000fe20000000f00 */
[----:B------:R-:W-:Y:S01]  /*0380*/  UPLOP3.LUT UP0, UPT, UPT, UPT, UPT, 0x80, 0x8 ;  /* 0x000000000008789c */ /* 0x000fe20003f0f070 */
[----:B0-----:R-:W-:Y:S01]  /*0390*/  MOV R5, RZ ;  /* 0x000000ff00057202 */ /* 0x001fe20000000f00 */
[----:B------:R-:W-:Y:S01]  /*03a0*/  ULEA UR9, UR5, UR6, 0xe ;  /* 0x0000000605097291 */ /* 0x000fe2000f8e70ff */
[----:B------:R-:W-:Y:S01]  /*03b0*/  MOV R7, RZ ;  /* 0x000000ff00077202 */ /* 0x000fe20000000f00 */
[----:B------:R-:W-:Y:S01]  /*03c0*/  USHF.L.U32 UR7, UR5, 0xe, URZ ;  /* 0x0000000e05077899 */ /* 0x000fe200080006ff */
[----:B------:R-:W-:-:S02]  /*03d0*/  MOV R11, RZ ;  /* 0x000000ff000b7202 */ /* 0x000fc40000000f00 */
[--C-:B------:R-:W-:Y:S02]  /*03e0*/  LOP3.LUT R4, R4, 0x3, R37.reuse, 0xf8, !PT ;  /* 0x0000000304047812 */ /* 0x100fe400078ef825 */
[----:B------:R-:W-:Y:S02]  /*03f0*/  SHF.R.U32.HI R10, RZ, 0x4, R37 ;  /* 0x00000004ff0a7819 */ /* 0x000fe40000011625 */
[----:B------:R-:W-:Y:S02]  /*0400*/  IADD3 R8, PT, PT, R8, UR9, RZ ;  /* 0x0000000908087c10 */ /* 0x000fe4000fffe0ff */
[----:B------:R-:W-:Y:S01]  /*0410*/  IADD3 R2, PT, PT, R2, UR4, RZ ;  /* 0x0000000402027c10 */ /* 0x000fe2000fffe0ff */
[----:B--23--:R-:W-:-:S06]  /*0420*/  UMOV UR4, URZ ;  /* 0x000000ff00047c82 */ /* 0x00cfcc0008000000 */
.L_x_169:
[----:B------:R-:W-:Y:S02]  /*0430*/  CS2R R56, SRZ ;  /* 0x0000000000387805 */ /* 0x000fe4000001ff00 */
[----:B------:R-:W-:Y:S01]  /*0440*/  MOV R30, RZ ;  /* 0x000000ff001e7202 */ /* 0x000fe20000000f00 */
[----:B------:R-:W-:Y:S01]  /*0450*/  UPLOP3.LUT UP1, UPT, UPT, UPT, UP0, 0x80, 0x8 ;  /* 0x000000000008789c */ /* 0x000fe20003f2f000 */
[----:B------:R-:W-:Y:S01]  /*0460*/  MOV R93, RZ ;  /* 0x000000ff005d7202 */ /* 0x000fe20000000f00 */
[----:B------:R-:W-:Y:S01]  /*0470*/  UMOV UR5, URZ ;  /* 0x000000ff00057c82 */ /* 0x000fe20008000000 */
[----:B------:R-:W-:Y:S02]  /*0480*/  MOV R26, RZ ;  /* 0x000000ff001a7202 */ /* 0x000fe40000000f00 */
[----:B------:R-:W-:Y:S02]  /*0490*/  MOV R22, RZ ;  /* 0x000000ff00167202 */ /* 0x000fe40000000f00 */
[----:B------:R-:W-:-:S02]  /*04a0*/  MOV R64, RZ ;  /* 0x000000ff00407202 */ /* 0x000fc40000000f00 */
[----:B------:R-:W-:Y:S02]  /*04b0*/  MOV R62, RZ ;  /* 0x000000ff003e7202 */ /* 0x000fe40000000f00 */
[----:B------:R-:W-:Y:S02]  /*04c0*/  MOV R60, RZ ;  /* 0x000000ff003c7202 */ /* 0x000fe40000000f00 */
[----:B------:R-:W-:Y:S02]  /*04d0*/  MOV R32, RZ ;  /* 0x000000ff00207202 */ /* 0x000fe40000000f00 */
[----:B------:R-:W-:Y:S02]  /*04e0*/  MOV R34, RZ ;  /* 0x000000ff00227202 */ /* 0x000fe40000000f00 */
[----:B------:R-:W-:Y:S02]  /*04f0*/  MOV R91, RZ ;  /* 0x000000ff005b7202 */ /* 0x000fe40000000f00 */
[----:B------:R-:W-:-:S02]  /*0500*/  MOV R28, RZ ;  /* 0x000000ff001c7202 */ /* 0x000fc40000000f00 */
[----:B------:R-:W-:Y:S02]  /*0510*/  MOV R24, RZ ;  /* 0x000000ff00187202 */ /* 0x000fe40000000f00 */
[----:B------:R-:W-:Y:S02]  /*0520*/  MOV R52, RZ ;  /* 0x000000ff00347202 */ /* 0x000fe40000000f00 */
[----:B------:R-:W-:-:S07]  /*0530*/  MOV R18, RZ ;  /* 0x000000ff00127202 */ /* 0x000fce0000000f00 */
.L_x_164:
[----:B------:R-:W0:Y:S01]  /*0540*/  S2R R0, SR_TID.X ;  /* 0x0000000000007919 */ /* 0x000e220000002100 */
[----:B------:R-:W1:Y:S01]  /*0550*/  LDC.64 R36, c[0x0][0x380] ;  /* 0x0000e000ff247b82 */ /* 0x000e620000000a00 */
[----:B------:R-:W-:Y:S02]  /*0560*/  MOV R43, UR7 ;  /* 0x00000007002b7c02 */ /* 0x000fe40008000f00 */
[----:B------:R-:W-:-:S05]  /*0570*/  IADD3 R39, PT, PT, R10, UR5, RZ ;  /* 0x000000050a277c10 */ /* 0x000fca000fffe0ff */
[----:B------:R-:W2:Y:S01]  /*0580*/  LDC.64 R40, c[0x0][0x388] ;  /* 0x0000e200ff287b82 */ /* 0x000ea20000000a00 */
[----:B0-----:R-:W-:-:S04]  /*0590*/  SHF.L.U32 R12, R0, 0x2, RZ ;  /* 0x00000002000c7819 */ /* 0x001fc800000006ff */
[----:B------:R-:W-:-:S04]  /*05a0*/  LOP3.LUT R14, R12, 0x3c, RZ, 0xc0, !PT ;  /* 0x0000003c0c0e7812 */ /* 0x000fc800078ec0ff */
[----:B------:R-:W-:Y:S02]  /*05b0*/  IADD3 R14, PT, PT, R43, UR4, R14 ;  /* 0x000000042b0e7c10 */ /* 0x000fe4000fffe00e */
[C---:B------:R-:W-:Y:S02]  /*05c0*/  LEA R43, R39.reuse, R8, 0x7 ;  /* 0x00000008272b7211 */ /* 0x040fe400078e38ff */
[----:B------:R-:W-:-:S03]  /*05d0*/  LEA R39, R39, R14, 0x7 ;  /* 0x0000000e27277211 */ /* 0x000fc600078e38ff */
[----:B-1----:R-:W-:-:S04]  /*05e0*/  IMAD.WIDE.U32 R36, R43, 0x4, R36 ;  /* 0x000000042b247825 */ /* 0x002fc800078e0024 */
[----:B--2---:R-:W-:Y:S01]  /*05f0*/  IMAD.WIDE.U32 R40, R39, 0x4, R40 ;  /* 0x0000000427287825 */ /* 0x004fe200078e0028 */
[----:B------:R-:W-:Y:S06]  /*0600*/  BAR.SYNC.DEFER_BLOCKING 0x0 ;  /* 0x0000000000007b1d */ /* 0x000fec0000010000 */
[----:B------:R-:W2:Y:S04]  /*0610*/  LDG.E.128 R36, desc[UR14][R36.64] ;  /* 0x0000000e24247981 */ /* 0x000ea8000c1e1d00 */
[----:B------:R-:W3:Y:S01]  /*0620*/  LDG.E.128 R40, desc[UR14][R40.64] ;  /* 0x0000000e28287981 */ /* 0x000ee2000c1e1d00 */
[----:B------:R-:W0:Y:S01]  /*0630*/  S2UR UR10, SR_CgaCtaId ;  /* 0x00000000000a79c3 */ /* 0x000e220000008800 */
[----:B------:R-:W-:Y:S01]  /*0640*/  UMOV UR9, 0x400 ;  /* 0x0000040000097882 */ /* 0x000fe20000000000 */
[----:B------:R-:W-:Y:S01]  /*0650*/  SHF.L.U32 R14, R0, 0x4, RZ ;  /* 0x00000004000e7819 */ /* 0x000fe200000006ff */
[----:B------:R-:W-:-:S02]  /*0660*/  UIADD3 UR8, UPT, UPT, UR9, 0x1000, URZ ;  /* 0x0000100009087890 */ /* 0x000fc4000fffe0ff */
[----:B------:R-:W-:Y:S01]  /*0670*/  UIADD3 UR5, UPT, UPT, UR5, 0x10, URZ ;  /* 0x0000001005057890 */ /* 0x000fe2000fffe0ff */
[----:B------:R-:W-:-:S03]  /*0680*/  LOP3.LUT R45, R14, 0xf0, RZ, 0xc0, !PT ;  /* 0x000000f00e2d7812 */ /* 0x000fc600078ec0ff */
[----:B------:R-:W-:Y:S02]  /*0690*/  UISETP.GE.U32.AND UP2, UPT, UR5, 0x80, UPT ;  /* 0x000000800500788c */ /* 0x000fe4000bf46070 */
[----:B0-----:R-:W-:Y:S02]  /*06a0*/  ULEA UR11, UR10, UR9, 0x18 ;  /* 0x000000090a0b7291 */ /* 0x001fe4000f8ec0ff */
[----:B------:R-:W-:-:S04]  /*06b0*/  ULEA UR8, UR10, UR8, 0x18 ;  /* 0x000000080a087291 */ /* 0x000fc8000f8ec0ff */
[C---:B------:R-:W-:Y:S02]  /*06c0*/  LEA R14, R10.reuse, UR11, 0x8 ;  /* 0x0000000b0a0e7c11 */ /* 0x040fe4000f8e40ff */
[----:B------:R-:W-:Y:S01]  /*06d0*/  LEA R16, R10, UR8, 0x8 ;  /* 0x000000080a107c11 */ /* 0x000fe2000f8e40ff */
[----:B------:R-:W-:Y:S01]  /*06e0*/  UMOV UR8, 0x100 ;  /* 0x0000010000087882 */ /* 0x000fe20000000000 */
[----:B------:R-:W-:Y:S02]  /*06f0*/  IADD3 R20, PT, PT, R14, R45, RZ ;  /* 0x0000002d0e147210 */ /* 0x000fe40007ffe0ff */
[----:B------:R-:W-:Y:S02]  /*0700*/  IADD3 R45, PT, PT, R45, R16, RZ ;  /* 0x000000102d2d7210 */ /* 0x000fe40007ffe0ff */
[----:B------:R-:W-:Y:S02]  /*0710*/  SHF.R.U32.HI R16, RZ, 0x1, R0 ;  /* 0x00000001ff107819 */ /* 0x000fe40000011600 */
[----:B------:R-:W-:-:S02]  /*0720*/  MOV R47, UR11 ;  /* 0x0000000b002f7c02 */ /* 0x000fc40008000f00 */
[----:B------:R-:W-:-:S04]  /*0730*/  LOP3.LUT R14, R16, 0x1f0, RZ, 0xc0, !PT ;  /* 0x000001f0100e7812 */ /* 0x000fc800078ec0ff */
[----:B------:R-:W-:Y:S01]  /*0740*/  IADD3 R14, PT, PT, R14, 0x100, R47 ;  /* 0x000001000e0e7810 */ /* 0x000fe20007ffe02f */
[----:B--2---:R0:W-:Y:S04]  /*0750*/  STS.128 [R20], R36 ;  /* 0x0000002414007388 */ /* 0x0041e80000000c00 */
[----:B---3--:R0:W-:Y:S01]  /*0760*/  STS.128 [R45], R40 ;  /* 0x000000282d007388 */ /* 0x0081e20000000c00 */
[----:B------:R-:W-:Y:S06]  /*0770*/  BAR.SYNC.DEFER_BLOCKING 0x0 ;  /* 0x0000000000007b1d */ /* 0x000fec0000010000 */
.L_x_163:
[----:B------:R-:W-:Y:S04]  /*0780*/  LDS R70, [R2+UR8+-0x100] ;  /* 0xffff000802467984 */ /* 0x000fe80008000800 */
[----:B0-----:R-:W0:Y:S04]  /*0790*/  LDS.128 R36, [R14+-0x100] ;  /* 0xffff00000e247984 */ /* 0x001e280000000c00 */
[----:B------:R-:W1:Y:S04]  /*07a0*/  LDS R72, [R2+UR8+-0x80] ;  /* 0xffff800802487984 */ /* 0x000e680008000800 */
[----:B------:R-:W2:Y:S04]  /*07b0*/  LDS.128 R40, [R14+-0x80] ;  /* 0xffff80000e287984 */ /* 0x000ea80000000c00 */
[----:B------:R-:W-:Y:S04]  /*07c0*/  LDS R59, [R2+UR8] ;  /* 0x00000008023b7984 */ /* 0x000fe80008000800 */
[----:B------:R-:W3:Y:S04]  /*07d0*/  LDS.128 R44, [R14] ;  /* 0x000000000e2c7984 */ /* 0x000ee80000000c00 */
[----:B------:R-:W4:Y:S04]  /*07e0*/  LDS R58, [R2+UR8+0x80] ;  /* 0x00008008023a7984 */ /* 0x000f280008000800 */
[----:B------:R-:W5:Y:S04]  /*07f0*/  LDS.128 R48, [R14+0x80] ;  /* 0x000080000e307984 */ /* 0x000f680000000c00 */
[----:B------:R-:W-:Y:S01]  /*0800*/  LDS R20, [R2+UR8+0x180] ;  /* 0x0001800802147984 */ /* 0x000fe20008000800 */
[----:B0-----:R-:W-:Y:S01]  /*0810*/  FFMA R74, R70, R38, R91 ;  /* 0x00000026464a7223 */ /* 0x001fe2000000005b */
[-C--:B------:R-:W-:Y:S01]  /*0820*/  FFMA R66, R36, R70.reuse, R18 ;  /* 0x0000004624427223 */ /* 0x080fe20000000012 */
[C---:B------:R-:W-:Y:S01]  /*0830*/  FFMA R24, R37.reuse, R70, R24 ;  /* 0x0000004625187223 */ /* 0x040fe20000000018 */
[-C--:B------:R-:W-:Y:S01]  /*0840*/  FFMA R32, R70, R39.reuse, R32 ;  /* 0x0000002746207223 */ /* 0x080fe20000000020 */
[-C--:B-1----:R-:W-:Y:S01]  /*0850*/  FFMA R68, R36, R72.reuse, R52 ;  /* 0x0000004824447223 */ /* 0x082fe20000000034 */
[----:B------:R-:W-:Y:S01]  /*0860*/  FFMA R28, R37, R72, R28 ;  /* 0x00000048251c7223 */ /* 0x000fe2000000001c */
[C---:B------:R-:W-:Y:S01]  /*0870*/  FFMA R91, R72.reuse, R38, R34 ;  /* 0x00000026485b7223 */ /* 0x040fe20000000022 */
[----:B------:R-:W-:Y:S01]  /*0880*/  FFMA R60, R72, R39, R60 ;  /* 0x00000027483c7223 */ /* 0x000fe2000000003c */
[----:B------:R-:W-:Y:S01]  /*0890*/  LDS R18, [R2+UR8+0x100] ;  /* 0x0001000802127984 */ /* 0x000fe20008000800 */
[-C--:B--2---:R-:W-:Y:S01]  /*08a0*/  FFMA R30, R70, R43.reuse, R30 ;  /* 0x0000002b461e7223 */ /* 0x084fe2000000001e */
[C---:B------:R-:W-:Y:S01]  /*08b0*/  FFMA R62, R40.reuse, R70, R62 ;  /* 0x00000046283e7223 */ /* 0x040fe2000000003e */
[----:B------:R-:W-:Y:S01]  /*08c0*/  FFMA R64, R40, R72, R64 ;  /* 0x0000004828407223 */ /* 0x000fe20000000040 */
[----:B------:R-:W0:Y:S01]  /*08d0*/  LDS.128 R52, [R14+0x100] ;  /* 0x000100000e347984 */ /* 0x000e220000000c00 */
[C---:B------:R-:W-:Y:S01]  /*08e0*/  FFMA R34, R41.reuse, R70, R22 ;  /* 0x0000004629227223 */ /* 0x040fe20000000016 */
[----:B------:R-:W-:Y:S01]  /*08f0*/  FFMA R76, R41, R72, R26 ;  /* 0x00000048294c7223 */ /* 0x000fe2000000001a */
[-C--:B------:R-:W-:Y:S01]  /*0900*/  FFMA R78, R70, R42.reuse, R57 ;  /* 0x0000002a464e7223 */ /* 0x080fe20000000039 */
[----:B------:R-:W1:Y:S01]  /*0910*/  LDS.128 R36, [R14+0x180] ;  /* 0x000180000e247984 */ /* 0x000e620000000c00 */
[C---:B------:R-:W-:Y:S01]  /*0920*/  FFMA R93, R72.reuse, R42, R93 ;  /* 0x0000002a485d7223 */ /* 0x040fe2000000005d */
[----:B------:R-:W-:Y:S01]  /*0930*/  FFMA R56, R72, R43, R56 ;  /* 0x0000002b48387223 */ /* 0x000fe20000000038 */
[CC--:B---3--:R-:W-:Y:S01]  /*0940*/  FFMA R57, R44.reuse, R59.reuse, R66 ;  /* 0x0000003b2c397223 */ /* 0x0c8fe20000000042 */
[----:B------:R-:W-:Y:S01]  /*0950*/  LDS R22, [R2+UR8+0x200] ;  /* 0x0002000802167984 */ /* 0x000fe20008000800 */
[-C--:B----4-:R-:W-:Y:S01]  /*0960*/  FFMA R68, R44, R58.reuse, R68 ;  /* 0x0000003a2c447223 */ /* 0x090fe20000000044 */
[C---:B------:R-:W-:Y:S01]  /*0970*/  FFMA R24, R45.reuse, R59, R24 ;  /* 0x0000003b2d187223 */ /* 0x040fe20000000018 */
[----:B------:R-:W-:Y:S01]  /*0980*/  FFMA R28, R45, R58, R28 ;  /* 0x0000003a2d1c7223 */ /* 0x000fe2000000001c */
[----:B------:R-:W2:Y:S01]  /*0990*/  LDS.128 R40, [R14+0x200] ;  /* 0x000200000e287984 */ /* 0x000ea20000000c00 */
[CC--:B------:R-:W-:Y:S01]  /*09a0*/  FFMA R74, R59.reuse, R46.reuse, R74 ;  /* 0x0000002e3b4a7223 */ /* 0x0c0fe2000000004a */
[C---:B------:R-:W-:Y:S01]  /*09b0*/  FFMA R91, R58.reuse, R46, R91 ;  /* 0x0000002e3a5b7223 */ /* 0x040fe2000000005b */
[-C--:B------:R-:W-:Y:S01]  /*09c0*/  FFMA R66, R59, R47.reuse, R32 ;  /* 0x0000002f3b427223 */ /* 0x080fe20000000020 */
[----:B------:R-:W3:Y:S01]  /*09d0*/  LDS R26, [R2+UR8+0x280] ;  /* 0x00028008021a7984 */ /* 0x000ee20008000800 */
[----:B------:R-:W-:Y:S01]  /*09e0*/  FFMA R60, R58, R47, R60 ;  /* 0x0000002f3a3c7223 */ /* 0x000fe2000000003c */
[CC--:B-----5:R-:W-:Y:S01]  /*09f0*/  FFMA R62, R48.reuse, R59.reuse, R62 ;  /* 0x0000003b303e7223 */ /* 0x0e0fe2000000003e */
[-C--:B------:R-:W-:Y:S01]  /*0a00*/  FFMA R64, R48, R58.reuse, R64 ;  /* 0x0000003a30407223 */ /* 0x080fe20000000040 */
[----:B------:R-:W4:Y:S01]  /*0a10*/  LDS.128 R44, [R14+0x280] ;  /* 0x000280000e2c7984 */ /* 0x000f220000000c00 */
[C---:B------:R-:W-:Y:S01]  /*0a20*/  FFMA R34, R49.reuse, R59, R34 ;  /* 0x0000003b31227223 */ /* 0x040fe20000000022 */
[----:B------:R-:W-:Y:S01]  /*0a30*/  FFMA R76, R49, R58, R76 ;  /* 0x0000003a314c7223 */ /* 0x000fe2000000004c */
[CC--:B------:R-:W-:Y:S01]  /*0a40*/  FFMA R78, R59.reuse, R50.reuse, R78 ;  /* 0x000000323b4e7223 */ /* 0x0c0fe2000000004e */
[C---:B------:R-:W-:Y:S01]  /*0a50*/  FFMA R93, R58.reuse, R50, R93 ;  /* 0x000000323a5d7223 */ /* 0x040fe2000000005d */
[-C--:B------:R-:W-:Y:S01]  /*0a60*/  FFMA R70, R59, R51.reuse, R30 ;  /* 0x000000333b467223 */ /* 0x080fe2000000001e */
[----:B------:R-:W-:Y:S01]  /*0a70*/  FFMA R56, R58, R51, R56 ;  /* 0x000000333a387223 */ /* 0x000fe20000000038 */
[----:B------:R-:W-:Y:S04]  /*0a80*/  LDS R30, [R2+UR8+0x300] ;  /* 0x00030008021e7984 */ /* 0x000fe80008000800 */
[----:B------:R-:W5:Y:S04]  /*0a90*/  LDS.128 R48, [R14+0x300] ;  /* 0x000300000e307984 */ /* 0x000f680000000c00 */
[----:B------:R-:W5:Y:S01]  /*0aa0*/  LDS R32, [R2+UR8+0x380] ;  /* 0x0003800802207984 */ /* 0x000f620008000800 */
[C---:B0-----:R-:W-:Y:S01]  /*0ab0*/  FFMA R57, R52.reuse, R18, R57 ;  /* 0x0000001234397223 */ /* 0x041fe20000000039 */
[----:B------:R-:W-:Y:S01]  /*0ac0*/  FFMA R68, R52, R20, R68 ;  /* 0x0000001434447223 */ /* 0x000fe20000000044 */
[C---:B------:R-:W-:Y:S01]  /*0ad0*/  FFMA R24, R53.reuse, R18, R24 ;  /* 0x0000001235187223 */ /* 0x040fe20000000018 */
[----:B------:R-:W-:Y:S01]  /*0ae0*/  FFMA R28, R53, R20, R28 ;  /* 0x00000014351c7223 */ /* 0x000fe2000000001c */
[-C--:B------:R-:W-:Y:S01]  /*0af0*/  FFMA R59, R18, R54.reuse, R74 ;  /* 0x00000036123b7223 */ /* 0x080fe2000000004a */
[----:B------:R-:W-:Y:S01]  /*0b00*/  FFMA R91, R20, R54, R91 ;  /* 0x00000036145b7223 */ /* 0x000fe2000000005b */
[-C--:B------:R-:W-:Y:S01]  /*0b10*/  FFMA R66, R18, R55.reuse, R66 ;  /* 0x0000003712427223 */ /* 0x080fe20000000042 */
[----:B------:R-:W-:Y:S01]  /*0b20*/  FFMA R60, R20, R55, R60 ;  /* 0x00000037143c7223 */ /* 0x000fe2000000003c */
[C---:B-1----:R-:W-:Y:S01]  /*0b30*/  FFMA R62, R36.reuse, R18, R62 ;  /* 0x00000012243e7223 */ /* 0x042fe2000000003e */
[----:B------:R-:W-:Y:S01]  /*0b40*/  FFMA R64, R36, R20, R64 ;  /* 0x0000001424407223 */ /* 0x000fe20000000040 */
[C---:B------:R-:W-:Y:S01]  /*0b50*/  FFMA R34, R37.reuse, R18, R34 ;  /* 0x0000001225227223 */ /* 0x040fe20000000022 */
[----:B------:R-:W-:Y:S01]  /*0b60*/  FFMA R76, R37, R20, R76 ;  /* 0x00000014254c7223 */ /* 0x000fe2000000004c */
[-C--:B------:R-:W-:Y:S01]  /*0b70*/  FFMA R78, R18, R38.reuse, R78 ;  /* 0x00000026124e7223 */ /* 0x080fe2000000004e */
[----:B------:R-:W-:Y:S01]  /*0b80*/  FFMA R93, R20, R38, R93 ;  /* 0x00000026145d7223 */ /* 0x000fe2000000005d */
[-C--:B------:R-:W-:Y:S01]  /*0b90*/  FFMA R70, R18, R39.reuse, R70 ;  /* 0x0000002712467223 */ /* 0x080fe20000000046 */
[----:B------:R-:W-:Y:S01]  /*0ba0*/  FFMA R56, R20, R39, R56 ;  /* 0x0000002714387223 */ /* 0x000fe20000000038 */
[----:B------:R-:W0:Y:S01]  /*0bb0*/  LDS.128 R52, [R14+0x380] ;  /* 0x000380000e347984 */ /* 0x000e220000000c00 */
[C---:B--2---:R-:W-:Y:S01]  /*0bc0*/  FFMA R57, R40.reuse, R22, R57 ;  /* 0x0000001628397223 */ /* 0x044fe20000000039 */
[----:B---3--:R-:W-:Y:S01]  /*0bd0*/  FFMA R68, R40, R26, R68 ;  /* 0x0000001a28447223 */ /* 0x008fe20000000044 */
[C---:B------:R-:W-:Y:S01]  /*0be0*/  FFMA R24, R41.reuse, R22, R24 ;  /* 0x0000001629187223 */ /* 0x040fe20000000018 */
[----:B------:R-:W-:Y:S01]  /*0bf0*/  LDS R18, [R2+UR8+0x400] ;  /* 0x0004000802127984 */ /* 0x000fe20008000800 */
[----:B------:R-:W-:Y:S01]  /*0c00*/  FFMA R28, R41, R26, R28 ;  /* 0x0000001a291c7223 */ /* 0x000fe2000000001c */
[-C--:B------:R-:W-:Y:S01]  /*0c10*/  FFMA R59, R22, R42.reuse, R59 ;  /* 0x0000002a163b7223 */ /* 0x080fe2000000003b */
[----:B------:R-:W-:Y:S01]  /*0c20*/  FFMA R91, R26, R42, R91 ;  /* 0x0000002a1a5b7223 */ /* 0x000fe2000000005b */
[----:B------:R-:W-:Y:S01]  /*0c30*/  LDS R20, [R2+UR8+0x480] ;  /* 0x0004800802147984 */ /* 0x000fe20008000800 */
[-C--:B------:R-:W-:Y:S01]  /*0c40*/  FFMA R66, R22, R43.reuse, R66 ;  /* 0x0000002b16427223 */ /* 0x080fe20000000042 */
[C---:B------:R-:W-:Y:S01]  /*0c50*/  FFMA R60, R26.reuse, R43, R60 ;  /* 0x0000002b1a3c7223 */ /* 0x040fe2000000003c */
[-C--:B----4-:R-:W-:Y:S01]  /*0c60*/  FFMA R58, R26, R47.reuse, R56 ;  /* 0x0000002f1a3a7223 */ /* 0x090fe20000000038 */
[----:B------:R-:W1:Y:S01]  /*0c70*/  LDS.128 R36, [R14+0x400] ;  /* 0x000400000e247984 */ /* 0x000e620000000c00 */
[-C--:B------:R-:W-:Y:S01]  /*0c80*/  FFMA R64, R44, R26.reuse, R64 ;  /* 0x0000001a2c407223 */ /* 0x080fe20000000040 */
[----:B------:R-:W-:Y:S01]  /*0c90*/  FFMA R76, R45, R26, R76 ;  /* 0x0000001a2d4c7223 */ /* 0x000fe2000000004c */
[----:B------:R-:W-:Y:S01]  /*0ca0*/  FFMA R93, R26, R46, R93 ;  /* 0x0000002e1a5d7223 */ /* 0x000fe2000000005d */
[----:B------:R-:W2:Y:S01]  /*0cb0*/  LDS.128 R40, [R14+0x480] ;  /* 0x000480000e287984 */ /* 0x000ea20000000c00 */
[----:B------:R-:W-:Y:S01]  /*0cc0*/  FFMA R70, R22, R47, R70 ;  /* 0x0000002f16467223 */ /* 0x000fe20000000046 */
[C---:B-----5:R-:W-:Y:S01]  /*0cd0*/  FFMA R57, R48.reuse, R30, R57 ;  /* 0x0000001e30397223 */ /* 0x060fe20000000039 */
[----:B------:R-:W-:Y:S01]  /*0ce0*/  FFMA R68, R48, R32, R68 ;  /* 0x0000002030447223 */ /* 0x000fe20000000044 */
[----:B------:R-:W-:Y:S01]  /*0cf0*/  FFMA R56, R49, R30, R24 ;  /* 0x0000001e31387223 */ /* 0x000fe20000000018 */
[-C--:B------:R-:W-:Y:S01]  /*0d00*/  FFMA R62, R44, R22.reuse, R62 ;  /* 0x000000162c3e7223 */ /* 0x080fe2000000003e */
[----:B------:R-:W-:Y:S01]  /*0d10*/  FFMA R34, R45, R22, R34 ;  /* 0x000000162d227223 */ /* 0x000fe20000000022 */
[----:B------:R-:W-:Y:S01]  /*0d20*/  FFMA R78, R22, R46, R78 ;  /* 0x0000002e164e7223 */ /* 0x000fe2000000004e */
[----:B------:R-:W-:Y:S01]  /*0d30*/  FFMA R28, R49, R32, R28 ;  /* 0x00000020311c7223 */ /* 0x000fe2000000001c */
[-C--:B------:R-:W-:Y:S01]  /*0d40*/  FFMA R26, R30, R50.reuse, R59 ;  /* 0x000000321e1a7223 */ /* 0x080fe2000000003b */
[----:B------:R-:W-:Y:S01]  /*0d50*/  FFMA R91, R32, R50, R91 ;  /* 0x00000032205b7223 */ /* 0x000fe2000000005b */
[-C--:B------:R-:W-:Y:S01]  /*0d60*/  FFMA R66, R30, R51.reuse, R66 ;  /* 0x000000331e427223 */ /* 0x080fe20000000042 */
[----:B------:R-:W-:Y:S01]  /*0d70*/  FFMA R60, R32, R51, R60 ;  /* 0x00000033203c7223 */ /* 0x000fe2000000003c */
[----:B------:R-:W-:Y:S04]  /*0d80*/  LDS R24, [R2+UR8+0x500] ;  /* 0x0005000802187984 */ /* 0x000fe80008000800 */
[----:B------:R-:W3:Y:S04]  /*0d90*/  LDS.128 R44, [R14+0x500] ;  /* 0x000500000e2c7984 */ /* 0x000ee80000000c00 */
[----:B------:R-:W4:Y:S01]  /*0da0*/  LDS R22, [R2+UR8+0x580] ;  /* 0x0005800802167984 */ /* 0x000f220008000800 */
[----:B0-----:R-:W-:-:S03]  /*0db0*/  FFMA R64, R52, R32, R64 ;  /* 0x0000002034407223 */ /* 0x001fc60000000040 */
[----:B------:R-:W0:Y:S01]  /*0dc0*/  LDS.128 R48, [R14+0x580] ;  /* 0x000580000e307984 */ /* 0x000e220000000c00 */
[C---:B------:R-:W-:Y:S01]  /*0dd0*/  FFMA R76, R53.reuse, R32, R76 ;  /* 0x00000020354c7223 */ /* 0x040fe2000000004c */
[----:B------:R-:W-:Y:S01]  /*0de0*/  FFMA R93, R32, R54, R93 ;  /* 0x00000036205d7223 */ /* 0x000fe2000000005d */
[-C--:B------:R-:W-:Y:S01]  /*0df0*/  FFMA R62, R52, R30.reuse, R62 ;  /* 0x0000001e343e7223 */ /* 0x080fe2000000003e */
[----:B------:R-:W-:Y:S01]  /*0e00*/  FFMA R34, R53, R30, R34 ;  /* 0x0000001e35227223 */ /* 0x000fe20000000022 */
[C---:B------:R-:W-:Y:S01]  /*0e10*/  FFMA R78, R30.reuse, R54, R78 ;  /* 0x000000361e4e7223 */ /* 0x040fe2000000004e */
[-C--:B------:R-:W-:Y:S01]  /*0e20*/  FFMA R72, R30, R55.reuse, R70 ;  /* 0x000000371e487223 */ /* 0x080fe20000000046 */
[----:B------:R-:W-:Y:S01]  /*0e30*/  FFMA R32, R32, R55, R58 ;  /* 0x0000003720207223 */ /* 0x000fe2000000003a */
[----:B------:R-:W-:Y:S01]  /*0e40*/  LDS R30, [R2+UR8+0x600] ;  /* 0x00060008021e7984 */ /* 0x000fe20008000800 */
[C---:B-1----:R-:W-:Y:S01]  /*0e50*/  FFMA R74, R36.reuse, R18, R57 ;  /* 0x00000012244a7223 */ /* 0x042fe20000000039 */
[----:B------:R-:W-:Y:S01]  /*0e60*/  FFMA R68, R36, R20, R68 ;  /* 0x0000001424447223 */ /* 0x000fe20000000044 */
[C---:B------:R-:W-:Y:S01]  /*0e70*/  FFMA R36, R37.reuse, R18, R56 ;  /* 0x0000001225247223 */ /* 0x040fe20000000038 */
[----:B------:R-:W-:Y:S01]  /*0e80*/  LDS R70, [R2+UR8+0x680] ;  /* 0x0006800802467984 */ /* 0x000fe20008000800 */
[----:B------:R-:W-:Y:S01]  /*0e90*/  UIADD3 UR8, UPT, UPT, UR8, 0x800, URZ ;  /* 0x0000080008087890 */ /* 0x000fe2000fffe0ff */
[----:B------:R-:W-:Y:S01]  /*0ea0*/  FFMA R28, R37, R20, R28 ;  /* 0x00000014251c7223 */ /* 0x000fe2000000001c */
[-C--:B------:R-:W-:Y:S01]  /*0eb0*/  FFMA R66, R18, R39.reuse, R66 ;  /* 0x0000002712427223 */ /* 0x080fe20000000042 */
[----:B------:R-:W1:Y:S01]  /*0ec0*/  LDS.128 R56, [R14+0x680] ;  /* 0x000680000e387984 */ /* 0x000e620000000c00 */
[----:B------:R-:W-:Y:S01]  /*0ed0*/  UISETP.NE.AND UP0, UPT, UR8, 0x1100, UPT ;  /* 0x000011000800788c */ /* 0x000fe2000bf05270 */
[----:B------:R-:W-:Y:S01]  /*0ee0*/  FFMA R60, R20, R39, R60 ;  /* 0x00000027143c7223 */ /* 0x000fe2000000003c */
[C---:B--2---:R-:W-:Y:S01]  /*0ef0*/  FFMA R34, R41.reuse, R18, R34 ;  /* 0x0000001229227223 */ /* 0x044fe20000000022 */
[----:B------:R2:W5:Y:S01]  /*0f00*/  LDS.128 R52, [R14+0x600] ;  /* 0x000600000e347984 */ /* 0x0005620000000c00 */
[----:B------:R-:W-:Y:S01]  /*0f10*/  FFMA R76, R41, R20, R76 ;  /* 0x00000014294c7223 */ /* 0x000fe2000000004c */
[----:B------:R-:W-:Y:S01]  /*0f20*/  FFMA R37, R18, R38, R26 ;  /* 0x0000002612257223 */ /* 0x000fe2000000001a */
[C---:B------:R-:W-:Y:S01]  /*0f30*/  FFMA R39, R40.reuse, R18, R62 ;  /* 0x0000001228277223 */ /* 0x040fe2000000003e */
[----:B------:R-:W-:Y:S01]  /*0f40*/  FFMA R64, R40, R20, R64 ;  /* 0x0000001428407223 */ /* 0x000fe20000000040 */
[C---:B------:R-:W-:Y:S01]  /*0f50*/  FFMA R41, R18.reuse, R42, R78 ;  /* 0x0000002a12297223 */ /* 0x040fe2000000004e */
[-C--:B------:R-:W-:Y:S01]  /*0f60*/  FFMA R72, R18, R43.reuse, R72 ;  /* 0x0000002b12487223 */ /* 0x080fe20000000048 */
[C---:B------:R-:W-:Y:S01]  /*0f70*/  FFMA R91, R20.reuse, R38, R91 ;  /* 0x00000026145b7223 */ /* 0x040fe2000000005b */
[C---:B------:R-:W-:Y:S01]  /*0f80*/  FFMA R93, R20.reuse, R42, R93 ;  /* 0x0000002a145d7223 */ /* 0x040fe2000000005d */
[----:B------:R-:W-:Y:S01]  /*0f90*/  FFMA R32, R20, R43, R32 ;  /* 0x0000002b14207223 */ /* 0x000fe20000000020 */
[-C--:B---3--:R-:W-:Y:S01]  /*0fa0*/  FFMA R66, R24, R47.reuse, R66 ;  /* 0x0000002f18427223 */ /* 0x088fe20000000042 */
[-C--:B------:R-:W-:Y:S01]  /*0fb0*/  FFMA R43, R44, R24.reuse, R74 ;  /* 0x000000182c2b7223 */ /* 0x080fe2000000004a */
[C---:B------:R-:W-:Y:S01]  /*0fc0*/  FFMA R36, R45.reuse, R24, R36 ;  /* 0x000000182d247223 */ /* 0x040fe20000000024 */
[----:B------:R-:W-:Y:S01]  /*0fd0*/  FFMA R37, R24, R46, R37 ;  /* 0x0000002e18257223 */ /* 0x000fe20000000025 */
[----:B----4-:R-:W-:Y:S01]  /*0fe0*/  FFMA R60, R22, R47, R60 ;  /* 0x0000002f163c7223 */ /* 0x010fe2000000003c */
[-C--:B------:R-:W-:Y:S01]  /*0ff0*/  FFMA R28, R45, R22.reuse, R28 ;  /* 0x000000162d1c7223 */ /* 0x080fe2000000001c */
[----:B------:R-:W-:Y:S01]  /*1000*/  FFMA R68, R44, R22, R68 ;  /* 0x000000162c447223 */ /* 0x000fe20000000044 */
[----:B------:R-:W-:Y:S01]  /*1010*/  FFMA R45, R22, R46, R91 ;  /* 0x0000002e162d7223 */ /* 0x000fe2000000005b */
[C---:B0-----:R-:W-:Y:S01]  /*1020*/  FFMA R20, R49.reuse, R24, R34 ;  /* 0x0000001831147223 */ /* 0x041fe20000000022 */
[----:B------:R-:W-:Y:S01]  /*1030*/  FFMA R76, R49, R22, R76 ;  /* 0x00000016314c7223 */ /* 0x000fe2000000004c */
[C---:B------:R-:W-:Y:S01]  /*1040*/  FFMA R39, R48.reuse, R24, R39 ;  /* 0x0000001830277223 */ /* 0x040fe20000000027 */
[----:B------:R-:W-:Y:S01]  /*1050*/  FFMA R47, R48, R22, R64 ;  /* 0x00000016302f7223 */ /* 0x000fe20000000040 */
[CC--:B------:R-:W-:Y:S01]  /*1060*/  FFMA R41, R24.reuse, R50.reuse, R41 ;  /* 0x0000003218297223 */ /* 0x0c0fe20000000029 */
[-C--:B------:R-:W-:Y:S01]  /*1070*/  FFMA R72, R24, R51.reuse, R72 ;  /* 0x0000003318487223 */ /* 0x080fe20000000048 */
[C---:B------:R-:W-:Y:S01]  /*1080*/  FFMA R93, R22.reuse, R50, R93 ;  /* 0x00000032165d7223 */ /* 0x040fe2000000005d */
[----:B------:R-:W-:Y:S01]  /*1090*/  FFMA R51, R22, R51, R32 ;  /* 0x0000003316337223 */ /* 0x000fe20000000020 */
[----:B--2---:R-:W-:Y:S01]  /*10a0*/  IADD3 R14, PT, PT, R14, 0x800, RZ ;  /* 0x000008000e0e7810 */ /* 0x004fe20007ffe0ff */
[C---:B-1----:R-:W-:Y:S01]  /*10b0*/  FFMA R22, R57.reuse, R30, R20 ;  /* 0x0000001e39167223 */ /* 0x042fe20000000014 */
[----:B------:R-:W-:Y:S01]  /*10c0*/  FFMA R26, R57, R70, R76 ;  /* 0x00000046391a7223 */ /* 0x000fe2000000004c */
[C---:B------:R-:W-:Y:S01]  /*10d0*/  FFMA R62, R56.reuse, R30, R39 ;  /* 0x0000001e383e7223 */ /* 0x040fe20000000027 */
[----:B------:R-:W-:Y:S01]  /*10e0*/  FFMA R64, R56, R70, R47 ;  /* 0x0000004638407223 */ /* 0x000fe2000000002f */
[-C--:B-----5:R-:W-:Y:S01]  /*10f0*/  FFMA R18, R52, R30.reuse, R43 ;  /* 0x0000001e34127223 */ /* 0x0a0fe2000000002b */
[C---:B------:R-:W-:Y:S01]  /*1100*/  FFMA R24, R53.reuse, R30, R36 ;  /* 0x0000001e35187223 */ /* 0x040fe20000000024 */
[C---:B------:R-:W-:Y:S01]  /*1110*/  FFMA R91, R30.reuse, R54, R37 ;  /* 0x000000361e5b7223 */ /* 0x040fe20000000025 */
[CC--:B------:R-:W-:Y:S01]  /*1120*/  FFMA R32, R30.reuse, R55.reuse, R66 ;  /* 0x000000371e207223 */ /* 0x0c0fe20000000042 */
[----:B------:R-:W-:Y:S01]  /*1130*/  FFMA R57, R30, R58, R41 ;  /* 0x0000003a1e397223 */ /* 0x000fe20000000029 */
[-C--:B------:R-:W-:Y:S01]  /*1140*/  FFMA R52, R52, R70.reuse, R68 ;  /* 0x0000004634347223 */ /* 0x080fe20000000044 */
[----:B------:R-:W-:Y:S01]  /*1150*/  FFMA R28, R53, R70, R28 ;  /* 0x00000046351c7223 */ /* 0x000fe2000000001c */
[C---:B------:R-:W-:Y:S01]  /*1160*/  FFMA R34, R70.reuse, R54, R45 ;  /* 0x0000003646227223 */ /* 0x040fe2000000002d */
[C---:B------:R-:W-:Y:S01]  /*1170*/  FFMA R60, R70.reuse, R55, R60 ;  /* 0x00000037463c7223 */ /* 0x040fe2000000003c */
[----:B------:R-:W-:Y:S01]  /*1180*/  FFMA R93, R70, R58, R93 ;  /* 0x0000003a465d7223 */ /* 0x000fe2000000005d */
[-C--:B------:R-:W-:Y:S01]  /*1190*/  FFMA R30, R30, R59.reuse, R72 ;  /* 0x0000003b1e1e7223 */ /* 0x080fe20000000048 */
[----:B------:R-:W-:Y:S01]  /*11a0*/  FFMA R56, R70, R59, R51 ;  /* 0x0000003b46387223 */ /* 0x000fe20000000033 */
[----:B------:R-:W-:Y:S06]  /*11b0*/  BRA.U UP0, `(.L_x_163) ;  /* 0xfffffff500707547 */ /* 0x000fec000b83ffff */
[----:B------:R-:W-:Y:S05]  /*11c0*/  BRA.U !UP2, `(.L_x_164) ;  /* 0xfffffff10adc7547 */ /* 0x000fea000b83ffff */
[----:B------:R-:W-:Y:S01]  /*11d0*/  HFMA2 R14, -RZ, RZ, 0.96630859375, -0.0022525787353515625 ;  /* 0x3bbb989dff0e7431 */ /* 0x000fe200000001ff */
[----:B------:R-:W-:Y:S01]  /*11e0*/  FMNMX R39, R18, -3.40282346638528859812e+38, !PT ;  /* 0xff7fffff12277809 */ /* 0x000fe20007800000 */
[----:B------:R-:W-:Y:S01]  /*11f0*/  BSSY.RECONVERGENT B0, `(.L_x_165) ;  /* 0x00005ba000007945 */ /* 0x000fe20003800200 */
[----:B------:R-:W-:Y:S02]  /*1200*/  MOV R20, 0x437c0000 ;  /* 0x437c000000147802 */ /* 0x000fe40000000f00 */
[----:B------:R-:W-:Y:S01]  /*1210*/  FMNMX R48, R24, -3.40282346638528859812e+38, !PT ;  /* 0xff7fffff18307809 */ /* 0x000fe20007800000 */
[----:B------:R-:W-:Y:S01]  /*1220*/  FADD R37, -R39, -3.40282346638528859812e+38 ;  /* 0xff7fffff27257421 */ /* 0x000fe20000000100 */
[----:B------:R-:W-:Y:S01]  /*1230*/  FADD R43, R18, -R39 ;  /* 0x80000027122b7221 */ /* 0x000fe20000000000 */
[----:B------:R-:W-:Y:S02]  /*1240*/  FMNMX R54, R91, -3.40282346638528859812e+38, !PT ;  /* 0xff7fffff5b367809 */ /* 0x000fe40007800000 */
[-C--:B------:R-:W-:Y:S01]  /*1250*/  FFMA.SAT R41, R37, R14.reuse, 0.5 ;  /* 0x3f00000025297423 */ /* 0x080fe2000000200e */
[----:B------:R-:W-:Y:S01]  /*1260*/  FFMA.SAT R45, R43, R14, 0.5 ;  /* 0x3f0000002b2d7423 */ /* 0x000fe2000000200e */
[----:B------:R-:W-:Y:S01]  /*1270*/  FADD R47, -R48, -3.40282346638528859812e+38 ;  /* 0xff7fffff302f7421 */ /* 0x000fe20000000100 */
[----:B------:R-:W-:Y:S01]  /*1280*/  FADD R51, R24, -R48 ;  /* 0x8000003018337221 */ /* 0x000fe20000000000 */
[-C--:B------:R-:W-:Y:S01]  /*1290*/  FFMA.RM R41, R41, R20.reuse, 12582913 ;  /* 0x4b40000129297423 */ /* 0x080fe20000004014 */
[----:B------:R-:W-:Y:S01]  /*12a0*/  FFMA.RM R36, R45, R20, 12582913 ;  /* 0x4b4000012d247423 */ /* 0x000fe20000004014 */
[-C--:B------:R-:W-:Y:S01]  /*12b0*/  FFMA.SAT R59, R47, R14.reuse, 0.5 ;  /* 0x3f0000002f3b7423 */ /* 0x080fe2000000200e */
[----:B------:R-:W-:Y:S01]  /*12c0*/  FFMA.SAT R49, R51, R14, 0.5 ;  /* 0x3f00000033317423 */ /* 0x000fe2000000200e */
[----:B------:R-:W-:Y:S01]  /*12d0*/  FADD R38, R41, -12583039 ;  /* 0xcb40007f29267421 */ /* 0x000fe20000000000 */
[----:B------:R-:W-:Y:S01]  /*12e0*/  FADD R40, R36, -12583039 ;  /* 0xcb40007f24287421 */ /* 0x000fe20000000000 */
[-C--:B------:R-:W-:Y:S01]  /*12f0*/  FFMA.RM R59, R59, R20.reuse, 12582913 ;  /* 0x4b4000013b3b7423 */ /* 0x080fe20000004014 */
[----:B------:R-:W-:Y:S01]  /*1300*/  FFMA.RM R49, R49, R20, 12582913 ;  /* 0x4b40000131317423 */ /* 0x000fe20000004014 */
[----:B------:R-:W-:Y:S01]  /*1310*/  FFMA R38, R37, 1.4426950216293334961, -R38 ;  /* 0x3fb8aa3b25267823 */ /* 0x000fe20000000826 */
[----:B------:R-:W-:Y:S01]  /*1320*/  FFMA R40, R43, 1.4426950216293334961, -R40 ;  /* 0x3fb8aa3b2b287823 */ /* 0x000fe20000000828 */
[----:B------:R-:W-:Y:S01]  /*1330*/  FADD R42, R59, -12583039 ;  /* 0xcb40007f3b2a7421 */ /* 0x000fe20000000000 */
[----:B------:R-:W-:Y:S01]  /*1340*/  FADD R44, R49, -12583039 ;  /* 0xcb40007f312c7421 */ /* 0x000fe20000000000 */
[----:B------:R-:W-:Y:S01]  /*1350*/  FFMA R38, R37, 1.925963033500011079e-08, R38 ;  /* 0x32a5706025267823 */ /* 0x000fe20000000026 */
[----:B------:R-:W-:Y:S01]  /*1360*/  FFMA R40, R43, 1.925963033500011079e-08, R40 ;  /* 0x32a570602b287823 */ /* 0x000fe20000000028 */
[----:B------:R-:W-:Y:S01]  /*1370*/  FADD R37, R91, -R54 ;  /* 0x800000365b257221 */ /* 0x000fe20000000000 */
[----:B------:R-:W-:Y:S01]  /*1380*/  FFMA R42, R47, 1.4426950216293334961, -R42 ;  /* 0x3fb8aa3b2f2a7823 */ /* 0x000fe2000000082a */
[----:B------:R-:W-:Y:S01]  /*1390*/  FADD R55, -R54, -3.40282346638528859812e+38 ;  /* 0xff7fffff36377421 */ /* 0x000fe20000000100 */
[----:B------:R-:W-:Y:S01]  /*13a0*/  FFMA R44, R51, 1.4426950216293334961, -R44 ;  /* 0x3fb8aa3b332c7823 */ /* 0x000fe2000000082c */
[----:B------:R-:W0:Y:S01]  /*13b0*/  MUFU.EX2 R38, R38 ;  /* 0x0000002600267308 */ /* 0x000e220000000800 */
[-C--:B------:R-:W-:Y:S01]  /*13c0*/  FFMA.SAT R43, R37, R14.reuse, 0.5 ;  /* 0x3f000000252b7423 */ /* 0x080fe2000000200e */
[----:B------:R-:W-:Y:S01]  /*13d0*/  FFMA R66, R47, 1.925963033500011079e-08, R42 ;  /* 0x32a570602f427823 */ /* 0x000fe2000000002a */
[----:B------:R-:W-:Y:S01]  /*13e0*/  SHF.L.U32 R41, R41, 0x17, RZ ;  /* 0x0000001729297819 */ /* 0x000fe200000006ff */
[----:B------:R-:W-:Y:S01]  /*13f0*/  FFMA.SAT R53, R55, R14, 0.5 ;  /* 0x3f00000037357423 */ /* 0x000fe2000000200e */
[-C--:B------:R-:W-:Y:S01]  /*1400*/  FFMA.RM R42, R43, R20.reuse, 12582913 ;  /* 0x4b4000012b2a7423 */ /* 0x080fe20000004014 */
[----:B------:R-:W-:Y:S01]  /*1410*/  FMNMX R45, R32, -3.40282346638528859812e+38, !PT ;  /* 0xff7fffff202d7809 */ /* 0x000fe20007800000 */
[----:B------:R-:W-:Y:S01]  /*1420*/  FFMA R70, R51, 1.925963033500011079e-08, R44 ;  /* 0x32a5706033467823 */ /* 0x000fe2000000002c */
[----:B------:R-:W1:Y:S01]  /*1430*/  MUFU.EX2 R40, R40 ;  /* 0x0000002800287308 */ /* 0x000e620000000800 */
[----:B------:R-:W-:Y:S01]  /*1440*/  FADD R44, R42, -12583039 ;  /* 0xcb40007f2a2c7421 */ /* 0x000fe20000000000 */
[----:B------:R-:W-:Y:S01]  /*1450*/  FFMA.RM R53, R53, R20, 12582913 ;  /* 0x4b40000135357423 */ /* 0x000fe20000004014 */
[----:B------:R-:W-:Y:S01]  /*1460*/  FADD R47, -R45, -3.40282346638528859812e+38 ;  /* 0xff7fffff2d2f7421 */ /* 0x000fe20000000100 */
[----:B------:R-:W-:Y:S01]  /*1470*/  FMNMX R51, R62, -3.40282346638528859812e+38, !PT ;  /* 0xff7fffff3e337809 */ /* 0x000fe20007800000 */
[----:B------:R-:W-:Y:S01]  /*1480*/  FFMA R44, R37, 1.4426950216293334961, -R44 ;  /* 0x3fb8aa3b252c7823 */ /* 0x000fe2000000082c */
[----:B------:R-:W-:Y:S01]  /*1490*/  FADD R46, R53, -12583039 ;  /* 0xcb40007f352e7421 */ /* 0x000fe20000000000 */
[----:B------:R-:W-:Y:S01]  /*14a0*/  FFMA.SAT R43, R47, R14, 0.5 ;  /* 0x3f0000002f2b7423 */ /* 0x000fe2000000200e */
[----:B------:R-:W-:Y:S01]  /*14b0*/  FADD R58, R32, -R45 ;  /* 0x8000002d203a7221 */ /* 0x000fe20000000000 */
[----:B0-----:R-:W-:Y:S01]  /*14c0*/  FMUL R38, R41, R38 ;  /* 0x0000002629267220 */ /* 0x001fe20000400000 */
[----:B------:R-:W-:Y:S01]  /*14d0*/  SHF.L.U32 R41, R36, 0x17, RZ ;  /* 0x0000001724297819 */ /* 0x000fe200000006ff */
[----:B------:R-:W-:Y:S01]  /*14e0*/  FFMA R68, R37, 1.925963033500011079e-08, R44 ;  /* 0x32a5706025447823 */ /* 0x000fe2000000002c */
[----:B------:R-:W-:Y:S01]  /*14f0*/  FADD R72, -R51, -3.40282346638528859812e+38 ;  /* 0xff7fffff33487421 */ /* 0x000fe20000000100 */
[----:B------:R-:W-:Y:S01]  /*1500*/  FMUL R38, RZ, R38 ;  /* 0x00000026ff267220 */ /* 0x000fe20000400000 */
[----:B------:R-:W-:Y:S01]  /*1510*/  FFMA.RM R43, R43, R20, 12582913 ;  /* 0x4b4000012b2b7423 */ /* 0x000fe20000004014 */
[----:B------:R-:W-:Y:S01]  /*1520*/  FFMA R46, R55, 1.4426950216293334961, -R46 ;  /* 0x3fb8aa3b372e7823 */ /* 0x000fe2000000082e */
[----:B------:R-:W-:Y:S01]  /*1530*/  FFMA.SAT R37, R72, R14, 0.5 ;  /* 0x3f00000048257423 */ /* 0x000fe2000000200e */
[----:B-1----:R-:W-:Y:S01]  /*1540*/  FFMA R44, R41, R40, R38 ;  /* 0x00000028292c7223 */ /* 0x002fe20000000026 */
[----:B------:R-:W-:Y:S01]  /*1550*/  FFMA.SAT R41, R58, R14, 0.5 ;  /* 0x3f0000003a297423 */ /* 0x000fe2000000200e */
[----:B------:R-:W-:Y:S01]  /*1560*/  FADD R36, R43, -12583039 ;  /* 0xcb40007f2b247421 */ /* 0x000fe20000000000 */
[----:B------:R-:W-:Y:S01]  /*1570*/  FFMA R74, R55, 1.925963033500011079e-08, R46 ;  /* 0x32a57060374a7823 */ /* 0x000fe2000000002e */
[----:B------:R-:W-:Y:S01]  /*1580*/  FADD R55, R62, -R51 ;  /* 0x800000333e377221 */ /* 0x000fe20000000000 */
[-C--:B------:R-:W-:Y:S01]  /*1590*/  FFMA.RM R41, R41, R20.reuse, 12582913 ;  /* 0x4b40000129297423 */ /* 0x080fe20000004014 */
[----:B------:R-:W-:Y:S01]  /*15a0*/  FFMA.RM R40, R37, R20, 12582913 ;  /* 0x4b40000125287423 */ /* 0x000fe20000004014 */
[----:B------:R-:W-:Y:S01]  /*15b0*/  FFMA R76, R47, 1.4426950216293334961, -R36 ;  /* 0x3fb8aa3b2f4c7823 */ /* 0x000fe20000000824 */
[----:B------:R-:W-:Y:S01]  /*15c0*/  FFMA.SAT R38, R55, R14, 0.5 ;  /* 0x3f00000037267423 */ /* 0x000fe2000000200e */
[----:B------:R-:W-:Y:S01]  /*15d0*/  FADD R37, R41, -12583039 ;  /* 0xcb40007f29257421 */ /* 0x000fe20000000000 */
[----:B------:R-:W0:Y:S01]  /*15e0*/  MUFU.EX2 R66, R66 ;  /* 0x0000004200427308 */ /* 0x000e220000000800 */
[----:B------:R-:W-:Y:S01]  /*15f0*/  FFMA R76, R47, 1.925963033500011079e-08, R76 ;  /* 0x32a570602f4c7823 */ /* 0x000fe2000000004c */
[----:B------:R-:W-:Y:S01]  /*1600*/  FFMA.RM R36, R38, R20, 12582913 ;  /* 0x4b40000126247423 */ /* 0x000fe20000004014 */
[----:B------:R-:W-:Y:S01]  /*1610*/  FFMA R47, R58, 1.4426950216293334961, -R37 ;  /* 0x3fb8aa3b3a2f7823 */ /* 0x000fe20000000825 */
[----:B------:R-:W-:Y:S01]  /*1620*/  FMNMX R37, R52, R39, !PT ;  /* 0x0000002734257209 */ /* 0x000fe20007800000 */
[----:B------:R-:W-:Y:S01]  /*1630*/  FADD R38, R40, -12583039 ;  /* 0xcb40007f28267421 */ /* 0x000fe20000000000 */
[----:B------:R-:W-:Y:S01]  /*1640*/  FADD R46, R36, -12583039 ;  /* 0xcb40007f242e7421 */ /* 0x000fe20000000000 */
[----:B------:R-:W-:Y:S01]  /*1650*/  FFMA R58, R58, 1.925963033500011079e-08, R47 ;  /* 0x32a570603a3a7823 */ /* 0x000fe2000000002f */
[----:B------:R-:W1:Y:S01]  /*1660*/  MUFU.EX2 R74, R74 ;  /* 0x0000004a004a7308 */ /* 0x000e620000000800 */
[----:B------:R-:W-:Y:S01]  /*1670*/  FFMA R38, R72, 1.4426950216293334961, -R38 ;  /* 0x3fb8aa3b48267823 */ /* 0x000fe20000000826 */
[--C-:B------:R-:W-:Y:S01]  /*1680*/  FADD R50, R39, -R37.reuse ;  /* 0x8000002527327221 */ /* 0x100fe20000000000 */
[----:B------:R-:W-:Y:S01]  /*1690*/  FADD R39, R52, -R37 ;  /* 0x8000002534277221 */ /* 0x000fe20000000000 */
[----:B------:R-:W-:Y:S01]  /*16a0*/  FFMA R46, R55, 1.4426950216293334961, -R46 ;  /* 0x3fb8aa3b372e7823 */ /* 0x000fe2000000082e */
[----:B------:R-:W-:Y:S01]  /*16b0*/  FFMA R72, R72, 1.925963033500011079e-08, R38 ;  /* 0x32a5706048487823 */ /* 0x000fe20000000026 */
[-C--:B------:R-:W-:Y:S01]  /*16c0*/  FFMA.SAT R47, R50, R14.reuse, 0.5 ;  /* 0x3f000000322f7423 */ /* 0x080fe2000000200e */
[----:B------:R-:W-:Y:S01]  /*16d0*/  FFMA.SAT R38, R39, R14, 0.5 ;  /* 0x3f00000027267423 */ /* 0x000fe2000000200e */
[----:B------:R-:W-:Y:S01]  /*16e0*/  FFMA R55, R55, 1.925963033500011079e-08, R46 ;  /* 0x32a5706037377823 */ /* 0x000fe2000000002e */
[----:B------:R-:W2:Y:S01]  /*16f0*/  MUFU.EX2 R76, R76 ;  /* 0x0000004c004c7308 */ /* 0x000ea20000000800 */
[-C--:B------:R-:W-:Y:S01]  /*1700*/  FFMA.RM R47, R47, R20.reuse, 12582913 ;  /* 0x4b4000012f2f7423 */ /* 0x080fe20000004014 */
[----:B------:R-:W-:Y:S01]  /*1710*/  FFMA.RM R38, R38, R20, 12582913 ;  /* 0x4b40000126267423 */ /* 0x000fe20000004014 */
[----:B------:R-:W-:-:S02]  /*1720*/  SHF.L.U32 R59, R59, 0x17, RZ ;  /* 0x000000173b3b7819 */ /* 0x000fc400000006ff */
[----:B------:R-:W-:Y:S01]  /*1730*/  FADD R46, R47, -12583039 ;  /* 0xcb40007f2f2e7421 */ /* 0x000fe20000000000 */
[----:B------:R-:W-:Y:S01]  /*1740*/  FADD R78, R38, -12583039 ;  /* 0xcb40007f264e7421 */ /* 0x000fe20000000000 */
[----:B------:R-:W-:Y:S01]  /*1750*/  SHF.L.U32 R82, R53, 0x17, RZ ;  /* 0x0000001735527819 */ /* 0x000fe200000006ff */
[----:B------:R-:W3:Y:S01]  /*1760*/  MUFU.EX2 R70, R70 ;  /* 0x0000004600467308 */ /* 0x000ee20000000800 */
[C---:B------:R-:W-:Y:S01]  /*1770*/  FFMA R46, R50.reuse, 1.4426950216293334961, -R46 ;  /* 0x3fb8aa3b322e7823 */ /* 0x040fe2000000082e */
[----:B------:R-:W-:Y:S01]  /*1780*/  FFMA R78, R39, 1.4426950216293334961, -R78 ;  /* 0x3fb8aa3b274e7823 */ /* 0x000fe2000000084e */
[----:B0-----:R-:W-:Y:S01]  /*1790*/  FMUL R59, R59, R66 ;  /* 0x000000423b3b7220 */ /* 0x001fe20000400000 */
[----:B------:R-:W-:Y:S01]  /*17a0*/  SHF.L.U32 R43, R43, 0x17, RZ ;  /* 0x000000172b2b7819 */ /* 0x000fe200000006ff */
[----:B------:R-:W-:Y:S01]  /*17b0*/  FFMA R50, R50, 1.925963033500011079e-08, R46 ;  /* 0x32a5706032327823 */ /* 0x000fe2000000002e */
[----:B------:R-:W-:Y:S01]  /*17c0*/  FFMA R46, R39, 1.925963033500011079e-08, R78 ;  /* 0x32a57060272e7823 */ /* 0x000fe2000000004e */
[----:B------:R-:W-:Y:S01]  /*17d0*/  FMNMX R39, R28, R48, !PT ;  /* 0x000000301c277209 */ /* 0x000fe20007800000 */
[----:B------:R-:W0:Y:S01]  /*17e0*/  MUFU.EX2 R72, R72 ;  /* 0x0000004800487308 */ /* 0x000e220000000800 */
[----:B------:R-:W-:Y:S01]  /*17f0*/  SHF.L.U32 R66, R40, 0x17, RZ ;  /* 0x0000001728427819 */ /* 0x000fe200000006ff */
[----:B------:R-:W-:Y:S01]  /*1800*/  FMUL R59, RZ, R59 ;  /* 0x0000003bff3b7220 */ /* 0x000fe20000400000 */
[----:B------:R-:W-:Y:S01]  /*1810*/  SHF.L.U32 R40, R49, 0x17, RZ ;  /* 0x0000001731287819 */ /* 0x000fe200000006ff */
[----:B------:R-:W-:Y:S01]  /*1820*/  FADD R78, R48, -R39 ;  /* 0x80000027304e7221 */ /* 0x000fe20000000000 */
[----:B-1----:R-:W-:Y:S01]  /*1830*/  FMUL R74, R82, R74 ;  /* 0x0000004a524a7220 */ /* 0x002fe20000400000 */
[----:B--2---:R-:W-:Y:S01]  /*1840*/  FMUL R76, R43, R76 ;  /* 0x0000004c2b4c7220 */ /* 0x004fe20000400000 */
[----:B------:R-:W-:Y:S01]  /*1850*/  FMNMX R43, R34, R54, !PT ;  /* 0x00000036222b7209 */ /* 0x000fe20007800000 */
[----:B------:R-:W-:Y:S01]  /*1860*/  FFMA.SAT R48, R78, R14, 0.5 ;  /* 0x3f0000004e307423 */ /* 0x000fe2000000200e */
[----:B------:R-:W1:Y:S01]  /*1870*/  MUFU.EX2 R68, R68 ;  /* 0x0000004400447308 */ /* 0x000e620000000800 */
[----:B---3--:R-:W-:Y:S01]  /*1880*/  FFMA R40, R40, R70, R59 ;  /* 0x0000004628287223 */ /* 0x008fe2000000003b */
[----:B------:R-:W-:Y:S01]  /*1890*/  SHF.L.U32 R42, R42, 0x17, RZ ;  /* 0x000000172a2a7819 */ /* 0x000fe200000006ff */
[----:B------:R-:W-:Y:S01]  /*18a0*/  FFMA.RM R48, R48, R20, 12582913 ;  /* 0x4b40000130307423 */ /* 0x000fe20000004014 */
[----:B------:R-:W-:Y:S01]  /*18b0*/  FMUL R49, RZ, R74 ;  /* 0x0000004aff317220 */ /* 0x000fe20000400000 */
[----:B------:R-:W-:Y:S01]  /*18c0*/  SHF.L.U32 R70, R41, 0x17, RZ ;  /* 0x0000001729467819 */ /* 0x000fe200000006ff */
[----:B------:R-:W-:Y:S01]  /*18d0*/  FMUL R41, RZ, R76 ;  /* 0x0000004cff297220 */ /* 0x000fe20000400000 */
[----:B------:R-:W-:Y:S01]  /*18e0*/  FADD R80, R48, -12583039 ;  /* 0xcb40007f30507421 */ /* 0x000fe20000000000 */
[----:B------:R-:W2:Y:S01]  /*18f0*/  MUFU.EX2 R58, R58 ;  /* 0x0000003a003a7308 */ /* 0x000ea20000000800 */
[----:B0-----:R-:W-:Y:S01]  /*1900*/  FMUL R72, R66, R72 ;  /* 0x0000004842487220 */ /* 0x001fe20000400000 */
[----:B------:R-:W-:Y:S01]  /*1910*/  FADD R66, R28, -R39 ;  /* 0x800000271c427221 */ /* 0x000fe20000000000 */
[----:B------:R-:W-:Y:S01]  /*1920*/  FFMA R80, R78, 1.4426950216293334961, -R80 ;  /* 0x3fb8aa3b4e507823 */ /* 0x000fe20000000850 */
[--C-:B------:R-:W-:Y:S01]  /*1930*/  FADD R59, R34, -R43.reuse ;  /* 0x8000002b223b7221 */ /* 0x100fe20000000000 */
[----:B------:R-:W-:Y:S01]  /*1940*/  SHF.L.U32 R36, R36, 0x17, RZ ;  /* 0x0000001724247819 */ /* 0x000fe200000006ff */
[----:B------:R-:W-:Y:S01]  /*1950*/  FMUL R72, RZ, R72 ;  /* 0x00000048ff487220 */ /* 0x000fe20000400000 */
[----:B------:R-:W-:Y:S01]  /*1960*/  FFMA R53, R78, 1.925963033500011079e-08, R80 ;  /* 0x32a570604e357823 */ /* 0x000fe20000000050 */
[----:B------:R-:W-:Y:S01]  /*1970*/  FADD R78, R54, -R43 ;  /* 0x8000002b364e7221 */ /* 0x000fe20000000000 */
[----:B-1----:R-:W-:Y:S01]  /*1980*/  FFMA R42, R42, R68, R49 ;  /* 0x000000442a2a7223 */ /* 0x002fe20000000031 */
[----:B------:R-:W0:Y:S01]  /*1990*/  MUFU.EX2 R55, R55 ;  /* 0x0000003700377308 */ /* 0x000e220000000800 */
[----:B------:R-:W-:Y:S01]  /*19a0*/  SHF.L.U32 R48, R48, 0x17, RZ ;  /* 0x0000001730307819 */ /* 0x000fe200000006ff */
[----:B------:R-:W-:Y:S01]  /*19b0*/  FFMA.SAT R74, R78, R14, 0.5 ;  /* 0x3f0000004e4a7423 */ /* 0x000fe2000000200e */
[----:B------:R-:W-:-:S02]  /*19c0*/  SHF.L.U32 R47, R47, 0x17, RZ ;  /* 0x000000172f2f7819 */ /* 0x000fc400000006ff */
[----:B------:R-:W-:Y:S01]  /*19d0*/  LOP3.LUT P0, RZ, R0, 0x1f, RZ, 0xc0, !PT ;  /* 0x0000001f00ff7812 */ /* 0x000fe2000780c0ff */
[----:B------:R-:W-:Y:S01]  /*19e0*/  FFMA.RM R74, R74, R20, 12582913 ;  /* 0x4b4000014a4a7423 */ /* 0x000fe20000004014 */
[----:B--2---:R-:W-:Y:S01]  /*19f0*/  FFMA R49, R70, R58, R41 ;  /* 0x0000003a46317223 */ /* 0x004fe20000000029 */
[----:B------:R-:W-:Y:S01]  /*1a00*/  FFMA.SAT R41, R66, R14, 0.5 ;  /* 0x3f00000042297423 */ /* 0x000fe2000000200e */
[----:B------:R-:W-:Y:S01]  /*1a10*/  MUFU.EX2 R53, R53 ;  /* 0x0000003500357308 */ /* 0x000fe20000000800 */
[C---:B------:R-:W-:Y:S01]  /*1a20*/  FADD R68, R74.reuse, -12583039 ;  /* 0xcb40007f4a447421 */ /* 0x040fe20000000000 */
[----:B------:R-:W-:Y:S01]  /*1a30*/  SHF.L.U32 R74, R74, 0x17, RZ ;  /* 0x000000174a4a7819 */ /* 0x000fe200000006ff */
[----:B------:R-:W-:Y:S01]  /*1a40*/  FFMA.RM R54, R41, R20, 12582913 ;  /* 0x4b40000129367423 */ /* 0x000fe20000004014 */
[----:B------:R-:W-:Y:S01]  /*1a50*/  FFMA.SAT R41, R59, R14, 0.5 ;  /* 0x3f0000003b297423 */ /* 0x000fe2000000200e */
[----:B------:R-:W-:-:S03]  /*1a60*/  FFMA R68, R78, 1.4426950216293334961, -R68 ;  /* 0x3fb8aa3b4e447823 */ /* 0x000fc60000000844 */
[----:B------:R-:W-:Y:S01]  /*1a70*/  FFMA.RM R58, R41, R20, 12582913 ;  /* 0x4b400001293a7423 */ /* 0x000fe20000004014 */
[----:B------:R-:W-:Y:S01]  /*1a80*/  FMNMX R41, R60, R45, !PT ;  /* 0x0000002d3c297209 */ /* 0x000fe20007800000 */
[----:B------:R-:W-:Y:S01]  /*1a90*/  FFMA R78, R78, 1.925963033500011079e-08, R68 ;  /* 0x32a570604e4e7823 */ /* 0x000fe20000000044 */
[----:B0-----:R-:W-:Y:S01]  /*1aa0*/  FFMA R55, R36, R55, R72 ;  /* 0x0000003724377223 */ /* 0x001fe20000000048 */
[----:B------:R-:W-:Y:S01]  /*1ab0*/  FADD R70, R58, -12583039 ;  /* 0xcb40007f3a467421 */ /* 0x000fe20000000000 */
[----:B------:R-:W-:Y:S01]  /*1ac0*/  FADD R36, R54, -12583039 ;  /* 0xcb40007f36247421 */ /* 0x000fe20000000000 */
[--C-:B------:R-:W-:Y:S01]  /*1ad0*/  FADD R45, R45, -R41.reuse ;  /* 0x800000292d2d7221 */ /* 0x100fe20000000000 */
[----:B------:R-:W-:Y:S01]  /*1ae0*/  FADD R72, R60, -R41 ;  /* 0x800000293c487221 */ /* 0x000fe20000000000 */
[C---:B------:R-:W-:Y:S01]  /*1af0*/  FFMA R68, R59.reuse, 1.4426950216293334961, -R70 ;  /* 0x3fb8aa3b3b447823 */ /* 0x040fe20000000846 */
[----:B------:R-:W-:Y:S01]  /*1b00*/  FFMA R36, R66, 1.4426950216293334961, -R36 ;  /* 0x3fb8aa3b42247823 */ /* 0x000fe20000000824 */
[----:B------:R-:W0:Y:S01]  /*1b10*/  MUFU.EX2 R84, R50 ;  /* 0x0000003200547308 */ /* 0x000e220000000800 */
[----:B------:R-:W-:Y:S01]  /*1b20*/  SHF.L.U32 R54, R54, 0x17, RZ ;  /* 0x0000001736367819 */ /* 0x000fe200000006ff */
[----:B------:R-:W-:Y:S01]  /*1b30*/  FFMA R68, R59, 1.925963033500011079e-08, R68 ;  /* 0x32a570603b447823 */ /* 0x000fe20000000044 */
[-C--:B------:R-:W-:Y:S01]  /*1b40*/  FFMA.SAT R59, R45, R14.reuse, 0.5 ;  /* 0x3f0000002d3b7423 */ /* 0x080fe2000000200e */
[----:B------:R-:W-:Y:S01]  /*1b50*/  FFMA R66, R66, 1.925963033500011079e-08, R36 ;  /* 0x32a5706042427823 */ /* 0x000fe20000000024 */
[----:B------:R-:W-:Y:S01]  /*1b60*/  FFMA.SAT R36, R72, R14, 0.5 ;  /* 0x3f00000048247423 */ /* 0x000fe2000000200e */
[----:B------:R-:W-:Y:S01]  /*1b70*/  SHF.L.U32 R58, R58, 0x17, RZ ;  /* 0x000000173a3a7819 */ /* 0x000fe200000006ff */
[-C--:B------:R-:W-:Y:S01]  /*1b80*/  FFMA.RM R76, R59, R20.reuse, 12582913 ;  /* 0x4b4000013b4c7423 */ /* 0x080fe20000004014 */
[----:B------:R-:W1:Y:S01]  /*1b90*/  MUFU.EX2 R78, R78 ;  /* 0x0000004e004e7308 */ /* 0x000e620000000800 */
[----:B------:R-:W-:-:S02]  /*1ba0*/  FFMA.RM R36, R36, R20, 12582913 ;  /* 0x4b40000124247423 */ /* 0x000fc40000004014 */
[C---:B------:R-:W-:Y:S01]  /*1bb0*/  FADD R70, R76.reuse, -12583039 ;  /* 0xcb40007f4c467421 */ /* 0x040fe20000000000 */
[----:B------:R-:W-:Y:S01]  /*1bc0*/  SHF.L.U32 R76, R76, 0x17, RZ ;  /* 0x000000174c4c7819 */ /* 0x000fe200000006ff */
[----:B------:R-:W-:Y:S02]  /*1bd0*/  FADD R59, R36, -12583039 ;  /* 0xcb40007f243b7421 */ /* 0x000fe40000000000 */
[----:B------:R-:W-:Y:S01]  /*1be0*/  FFMA R70, R45, 1.4426950216293334961, -R70 ;  /* 0x3fb8aa3b2d467823 */ /* 0x000fe20000000846 */
[----:B------:R-:W-:Y:S01]  /*1bf0*/  MUFU.EX2 R46, R46 ;  /* 0x0000002e002e7308 */ /* 0x000fe20000000800 */
[----:B------:R-:W-:Y:S01]  /*1c00*/  FFMA R59, R72, 1.4426950216293334961, -R59 ;  /* 0x3fb8aa3b483b7823 */ /* 0x000fe2000000083b */
[----:B0-----:R-:W-:Y:S01]  /*1c10*/  FMUL R84, R47, R84 ;  /* 0x000000542f547220 */ /* 0x001fe20000400000 */
[----:B------:R-:W-:Y:S01]  /*1c20*/  FFMA R80, R45, 1.925963033500011079e-08, R70 ;  /* 0x32a570602d507823 */ /* 0x000fe20000000046 */
[----:B------:R-:W-:Y:S01]  /*1c30*/  FMNMX R45, R64, R51, !PT ;  /* 0x00000033402d7209 */ /* 0x000fe20007800000 */
[----:B------:R-:W-:-:S03]  /*1c40*/  FFMA R59, R72, 1.925963033500011079e-08, R59 ;  /* 0x32a57060483b7823 */ /* 0x000fc6000000003b */
[----:B------:R-:W-:Y:S01]  /*1c50*/  MUFU.EX2 R66, R66 ;  /* 0x0000004200427308 */ /* 0x000fe20000000800 */
[--C-:B------:R-:W-:Y:S01]  /*1c60*/  FADD R82, R51, -R45.reuse ;  /* 0x8000002d33527221 */ /* 0x100fe20000000000 */
[----:B------:R-:W-:Y:S01]  /*1c70*/  FADD R70, R64, -R45 ;  /* 0x8000002d40467221 */ /* 0x000fe20000000000 */
[----:B-1----:R-:W-:Y:S02]  /*1c80*/  FMUL R74, R74, R78 ;  /* 0x0000004e4a4a7220 */ /* 0x002fe40000400000 */
[-C--:B------:R-:W-:Y:S01]  /*1c90*/  FFMA.SAT R51, R82, R14.reuse, 0.5 ;  /* 0x3f00000052337423 */ /* 0x080fe2000000200e */
[----:B------:R-:W-:Y:S01]  /*1ca0*/  FFMA.SAT R88, R70, R14, 0.5 ;  /* 0x3f00000046587423 */ /* 0x000fe2000000200e */
[----:B------:R-:W-:Y:S01]  /*1cb0*/  FMUL R74, R42, R74 ;  /* 0x0000004a2a4a7220 */ /* 0x000fe20000400000 */
[----:B------:R-:W0:Y:S01]  /*1cc0*/  MUFU.EX2 R80, R80 ;  /* 0x0000005000507308 */ /* 0x000e220000000800 */
[----:B------:R-:W-:Y:S01]  /*1cd0*/  FFMA.RM R72, R51, R20, 12582913 ;  /* 0x4b40000133487423 */ /* 0x000fe20000004014 */
[----:B------:R-:W-:-:S03]  /*1ce0*/  SHF.L.U32 R42, R38, 0x17, RZ ;  /* 0x00000017262a7819 */ /* 0x000fc600000006ff */
[C---:B------:R-:W-:Y:S01]  /*1cf0*/  FADD R51, R72.reuse, -12583039 ;  /* 0xcb40007f48337421 */ /* 0x040fe20000000000 */
[----:B------:R-:W-:Y:S02]  /*1d00*/  SHF.L.U32 R72, R72, 0x17, RZ ;  /* 0x0000001748487819 */ /* 0x000fe400000006ff */
[----:B------:R-:W-:Y:S01]  /*1d10*/  MUFU.EX2 R68, R68 ;  /* 0x0000004400447308 */ /* 0x000fe20000000800 */
[----:B------:R-:W-:Y:S01]  /*1d20*/  FFMA R86, R82, 1.4426950216293334961, -R51 ;  /* 0x3fb8aa3b52567823 */ /* 0x000fe20000000833 */
[----:B------:R-:W-:-:S03]  /*1d30*/  FFMA.RM R51, R88, R20, 12582913 ;  /* 0x4b40000158337423 */ /* 0x000fc60000004014 */
[----:B------:R-:W-:Y:S01]  /*1d40*/  FFMA R82, R82, 1.925963033500011079e-08, R86 ;  /* 0x32a5706052527823 */ /* 0x000fe20000000056 */
[C---:B------:R-:W-:Y:S01]  /*1d50*/  FADD R86, R51.reuse, -12583039 ;  /* 0xcb40007f33567421 */ /* 0x040fe20000000000 */
[----:B------:R-:W-:Y:S01]  /*1d60*/  SHF.L.U32 R51, R51, 0x17, RZ ;  /* 0x0000001733337819 */ /* 0x000fe200000006ff */
[----:B------:R-:W-:Y:S01]  /*1d70*/  MUFU.EX2 R59, R59 ;  /* 0x0000003b003b7308 */ /* 0x000fe20000000800 */
[----:B0-----:R-:W-:Y:S01]  /*1d80*/  FMUL R76, R76, R80 ;  /* 0x000000504c4c7220 */ /* 0x001fe20000400000 */
[----:B------:R-:W-:-:S03]  /*1d90*/  FFMA R50, R70, 1.4426950216293334961, -R86 ;  /* 0x3fb8aa3b46327823 */ /* 0x000fc60000000856 */
[----:B------:R-:W-:Y:S01]  /*1da0*/  FMUL R76, R49, R76 ;  /* 0x0000004c314c7220 */ /* 0x000fe20000400000 */
[----:B------:R-:W-:Y:S01]  /*1db0*/  FFMA R50, R70, 1.925963033500011079e-08, R50 ;  /* 0x32a5706046327823 */ /* 0x000fe20000000032 */
[----:B------:R-:W-:Y:S01]  /*1dc0*/  FMUL R70, R48, R53 ;  /* 0x0000003530467220 */ /* 0x000fe20000400000 */
[----:B------:R-:W-:Y:S01]  /*1dd0*/  FMNMX R53, R22, -3.40282346638528859812e+38, !PT ;  /* 0xff7fffff16357809 */ /* 0x000fe20007800000 */
[----:B------:R-:W0:Y:S02]  /*1de0*/  MUFU.EX2 R82, R82 ;  /* 0x0000005200527308 */ /* 0x000e240000000800 */
[----:B------:R-:W-:Y:S01]  /*1df0*/  FMUL R40, R40, R70 ;  /* 0x0000004628287220 */ /* 0x000fe20000400000 */
[----:B------:R-:W-:Y:S01]  /*1e00*/  FMNMX R38, R26, R53, !PT ;  /* 0x000000351a267209 */ /* 0x000fe20007800000 */
[----:B------:R-:W-:-:S04]  /*1e10*/  FADD R47, -R53, -3.40282346638528859812e+38 ;  /* 0xff7fffff352f7421 */ /* 0x000fc80000000100 */
[----:B------:R-:W-:Y:S01]  /*1e20*/  FFMA.SAT R48, R47, R14, 0.5 ;  /* 0x3f0000002f307423 */ /* 0x000fe2000000200e */
[----:B------:R1:W2:Y:S03]  /*1e30*/  MUFU.EX2 R49, R50 ;  /* 0x0000003200317308 */ /* 0x0002a60000000800 */
[----:B------:R-:W-:-:S04]  /*1e40*/  FFMA.RM R48, R48, R20, 12582913 ;  /* 0x4b40000130307423 */ /* 0x000fc80000004014 */
[----:B------:R-:W-:Y:S01]  /*1e50*/  FADD R86, R48, -12583039 ;  /* 0xcb40007f30567421 */ /* 0x000fe20000000000 */
[----:B0-----:R-:W-:Y:S01]  /*1e60*/  FMUL R72, R72, R82 ;  /* 0x0000005248487220 */ /* 0x001fe20000400000 */
[----:B-1----:R-:W-:Y:S02]  /*1e70*/  SHF.L.U32 R50, R36, 0x17, RZ ;  /* 0x0000001724327819 */ /* 0x002fe400000006ff */
[----:B------:R-:W-:Y:S01]  /*1e80*/  FFMA R86, R47, 1.4426950216293334961, -R86 ;  /* 0x3fb8aa3b2f567823 */ /* 0x000fe20000000856 */
[----:B------:R-:W-:Y:S01]  /*1e90*/  FMUL R72, R55, R72 ;  /* 0x0000004837487220 */ /* 0x000fe20000400000 */
[----:B------:R-:W-:Y:S01]  /*1ea0*/  FFMA R55, R54, R66, R40 ;  /* 0x0000004236377223 */ /* 0x000fe20000000028 */
[----:B------:R-:W-:Y:S01]  /*1eb0*/  FFMA R50, R50, R59, R76 ;  /* 0x0000003b32327223 */ /* 0x000fe2000000004c */
[----:B------:R-:W-:Y:S01]  /*1ec0*/  FFMA R86, R47, 1.925963033500011079e-08, R86 ;  /* 0x32a570602f567823 */ /* 0x000fe20000000056 */
[----:B------:R-:W-:Y:S01]  /*1ed0*/  SHF.L.U32 R47, R48, 0x17, RZ ;  /* 0x00000017302f7819 */ /* 0x000fe200000006ff */
[----:B------:R-:W-:Y:S01]  /*1ee0*/  FADD R48, R22, -R53 ;  /* 0x8000003516307221 */ /* 0x000fe20000000000 */
[----:B--2---:R-:W-:-:S03]  /*1ef0*/  FFMA R49, R51, R49, R72 ;  /* 0x0000003133317223 */ /* 0x004fc60000000048 */
[----:B------:R-:W-:Y:S01]  /*1f00*/  FFMA.SAT R78, R48, R14, 0.5 ;  /* 0x3f000000304e7423 */ /* 0x000fe2000000200e */
[----:B------:R-:W0:Y:S03]  /*1f10*/  MUFU.EX2 R86, R86 ;  /* 0x0000005600567308 */ /* 0x000e260000000800 */
[----:B------:R-:W-:-:S04]  /*1f20*/  FFMA.RM R78, R78, R20, 12582913 ;  /* 0x4b4000014e4e7423 */ /* 0x000fc80000004014 */
[C---:B------:R-:W-:Y:S01]  /*1f30*/  FADD R88, R78.reuse, -12583039 ;  /* 0xcb40007f4e587421 */ /* 0x040fe20000000000 */
[----:B------:R-:W-:-:S03]  /*1f40*/  SHF.L.U32 R78, R78, 0x17, RZ ;  /* 0x000000174e4e7819 */ /* 0x000fc600000006ff */
[----:B------:R-:W-:-:S04]  /*1f50*/  FFMA R88, R48, 1.4426950216293334961, -R88 ;  /* 0x3fb8aa3b30587823 */ /* 0x000fc80000000858 */
[----:B------:R-:W-:Y:S01]  /*1f60*/  FFMA R88, R48, 1.925963033500011079e-08, R88 ;  /* 0x32a5706030587823 */ /* 0x000fe20000000058 */
[----:B------:R-:W-:Y:S01]  /*1f70*/  FMNMX R48, R57, -3.40282346638528859812e+38, !PT ;  /* 0xff7fffff39307809 */ /* 0x000fe20007800000 */
[----:B0-----:R-:W-:-:S03]  /*1f80*/  FMUL R47, R47, R86 ;  /* 0x000000562f2f7220 */ /* 0x001fc60000400000 */
[----:B------:R-:W-:Y:S01]  /*1f90*/  FMNMX R40, R93, R48, !PT ;  /* 0x000000305d287209 */ /* 0x000fe20007800000 */
[----:B------:R-:W0:Y:S01]  /*1fa0*/  MUFU.EX2 R88, R88 ;  /* 0x0000005800587308 */ /* 0x000e220000000800 */
[----:B------:R-:W-:-:S03]  /*1fb0*/  FMUL R47, RZ, R47 ;  /* 0x0000002fff2f7220 */ /* 0x000fc60000400000 */
[----:B------:R-:W-:-:S04]  /*1fc0*/  FADD R59, R93, -R40 ;  /* 0x800000285d3b7221 */ /* 0x000fc80000000000 */
[----:B------:R-:W-:Y:S01]  /*1fd0*/  FFMA.SAT R72, R59, R14, 0.5 ;  /* 0x3f0000003b487423 */ /* 0x000fe2000000200e */
[----:B0-----:R-:W-:Y:S01]  /*1fe0*/  FFMA R47, R78, R88, R47 ;  /* 0x000000584e2f7223 */ /* 0x001fe2000000002f */
[----:B------:R-:W-:Y:S01]  /*1ff0*/  FADD R78, -R48, -3.40282346638528859812e+38 ;  /* 0xff7fffff304e7421 */ /* 0x000fe20000000100 */
        /* <DEDUP_REMOVED lines=9> */
[----:B------:R-:W-:Y:S01]  /*2090*/  FMUL R78, R44, R84 ;  /* 0x000000542c4e7220 */ /* 0x000fe20000400000 */
[C---:B------:R-:W-:Y:S01]  /*20a0*/  FADD R44, R82.reuse, -12583039 ;  /* 0xcb40007f522c7421 */ /* 0x040fe20000000000 */
[----:B------:R-:W-:Y:S02]  /*20b0*/  SHF.L.U32 R82, R82, 0x17, RZ ;  /* 0x0000001752527819 */ /* 0x000fe400000006ff */
[----:B------:R-:W-:Y:S01]  /*20c0*/  FFMA R78, R42, R46, R78 ;  /* 0x0000002e2a4e7223 */ /* 0x000fe2000000004e */
[----:B------:R-:W-:Y:S01]  /*20d0*/  FADD R42, R53, -R38 ;  /* 0x80000026352a7221 */ /* 0x000fe20000000000 */
[----:B------:R-:W-:Y:S01]  /*20e0*/  FFMA R46, R58, R68, R74 ;  /* 0x000000443a2e7223 */ /* 0x000fe2000000004a */
[----:B------:R-:W0:Y:S01]  /*20f0*/  SHFL.DOWN PT, R53, R37, 0x1, 0x1f ;  /* 0x08201f0025357f89 */ /* 0x000e2200000e0000 */
[----:B------:R-:W-:Y:S01]  /*2100*/  FADD R58, R26, -R38 ;  /* 0x800000261a3a7221 */ /* 0x000fe20000000000 */
[-C--:B------:R-:W-:Y:S01]  /*2110*/  FFMA.SAT R54, R42, R14.reuse, 0.5 ;  /* 0x3f0000002a367423 */ /* 0x080fe2000000200e */
[----:B------:R-:W-:Y:S01]  /*2120*/  FADD R68, R48, -R40 ;  /* 0x8000002830447221 */ /* 0x000fe20000000000 */
[----:B------:R-:W-:Y:S01]  /*2130*/  FFMA R44, R88, 1.4426950216293334961, -R44 ;  /* 0x3fb8aa3b582c7823 */ /* 0x000fe2000000082c */
[----:B------:R-:W-:Y:S01]  /*2140*/  FFMA.SAT R51, R58, R14, 0.5 ;  /* 0x3f0000003a337423 */ /* 0x000fe2000000200e */
[----:B------:R-:W-:Y:S01]  /*2150*/  FFMA.RM R54, R54, R20, 12582913 ;  /* 0x4b40000136367423 */ /* 0x000fe20000004014 */
[----:B------:R-:W-:Y:S01]  /*2160*/  FFMA.SAT R48, R68, R14, 0.5 ;  /* 0x3f00000044307423 */ /* 0x000fe2000000200e */
[----:B------:R-:W1:Y:S01]  /*2170*/  MUFU.EX2 R86, R86 ;  /* 0x0000005600567308 */ /* 0x000e620000000800 */
[-C--:B------:R-:W-:Y:S01]  /*2180*/  FFMA.RM R51, R51, R20.reuse, 12582913 ;  /* 0x4b40000133337423 */ /* 0x080fe20000004014 */
[----:B------:R-:W-:Y:S01]  /*2190*/  FADD R36, R54, -12583039 ;  /* 0xcb40007f36247421 */ /* 0x000fe20000000000 */
[----:B------:R-:W-:Y:S01]  /*21a0*/  FFMA R88, R88, 1.925963033500011079e-08, R44 ;  /* 0x32a5706058587823 */ /* 0x000fe2000000002c */
[----:B------:R-:W-:Y:S01]  /*21b0*/  SHF.L.U32 R76, R54, 0x17, RZ ;  /* 0x00000017364c7819 */ /* 0x000fe200000006ff */
[C---:B------:R-:W-:Y:S01]  /*21c0*/  FADD R70, R51.reuse, -12583039 ;  /* 0xcb40007f33467421 */ /* 0x040fe20000000000 */
[----:B------:R-:W-:Y:S01]  /*21d0*/  FFMA R66, R42, 1.4426950216293334961, -R36 ;  /* 0x3fb8aa3b2a427823 */ /* 0x000fe20000000824 */
[-C--:B------:R-:W-:Y:S01]  /*21e0*/  FFMA.RM R36, R48, R20.reuse, 12582913 ;  /* 0x4b40000130247423 */ /* 0x080fe20000004014 */
[----:B------:R-:W-:Y:S01]  /*21f0*/  FFMA.RM R48, R72, R20, 12582913 ;  /* 0x4b40000148307423 */ /* 0x000fe20000004014 */
[----:B------:R-:W2:Y:S01]  /*2200*/  MUFU.EX2 R88, R88 ;  /* 0x0000005800587308 */ /* 0x000ea20000000800 */
[----:B------:R-:W-:Y:S01]  /*2210*/  FFMA R72, R42, 1.925963033500011079e-08, R66 ;  /* 0x32a570602a487823 */ /* 0x000fe20000000042 */
[----:B------:R-:W-:Y:S01]  /*2220*/  FFMA R66, R58, 1.4426950216293334961, -R70 ;  /* 0x3fb8aa3b3a427823 */ /* 0x000fe20000000846 */
[----:B------:R-:W-:Y:S01]  /*2230*/  FADD R42, R36, -12583039 ;  /* 0xcb40007f242a7421 */ /* 0x000fe20000000000 */
[----:B------:R-:W-:Y:S01]  /*2240*/  FADD R70, R48, -12583039 ;  /* 0xcb40007f30467421 */ /* 0x000fe20000000000 */
[----:B------:R-:W-:Y:S01]  /*2250*/  SHF.L.U32 R51, R51, 0x17, RZ ;  /* 0x0000001733337819 */ /* 0x000fe200000006ff */
[----:B------:R-:W-:Y:S01]  /*2260*/  FFMA R66, R58, 1.925963033500011079e-08, R66 ;  /* 0x32a570603a427823 */ /* 0x000fe20000000042 */
[C---:B------:R-:W-:Y:S01]  /*2270*/  FFMA R58, R68.reuse, 1.4426950216293334961, -R42 ;  /* 0x3fb8aa3b443a7823 */ /* 0x040fe2000000082a */
[----:B------:R-:W-:Y:S01]  /*2280*/  FFMA R74, R59, 1.4426950216293334961, -R70 ;  /* 0x3fb8aa3b3b4a7823 */ /* 0x000fe20000000846 */
[----:B0-----:R-:W-:Y:S01]  /*2290*/  FMNMX R42, R37, R53, !PT ;  /* 0x00000035252a7209 */ /* 0x001fe20007800000 */
[----:B------:R-:W0:Y:S01]  /*22a0*/  MUFU.EX2 R72, R72 ;  /* 0x0000004800487308 */ /* 0x000e220000000800 */
[----:B------:R-:W-:Y:S01]  /*22b0*/  FFMA R70, R68, 1.925963033500011079e-08, R58 ;  /* 0x32a5706044467823 */ /* 0x000fe2000000003a */
[----:B------:R-:W-:Y:S01]  /*22c0*/  FFMA R68, R59, 1.925963033500011079e-08, R74 ;  /* 0x32a570603b447823 */ /* 0x000fe2000000004a */
[----:B------:R-:W3:Y:S01]  /*22d0*/  SHFL.DOWN PT, R58, R39, 0x1, 0x1f ;  /* 0x08201f00273a7f89 */ /* 0x000ee200000e0000 */
[--C-:B------:R-:W-:Y:S01]  /*22e0*/  FADD R74, R37, -R42.reuse ;  /* 0x8000002a254a7221 */ /* 0x100fe20000000000 */
[----:B------:R-:W-:Y:S01]  /*22f0*/  FADD R59, R53, -R42 ;  /* 0x8000002a353b7221 */ /* 0x000fe20000000000 */
[----:B-1----:R-:W-:-:S02]  /*2300*/  FMUL R80, R80, R86 ;  /* 0x0000005650507220 */ /* 0x002fc40000400000 */
[-C--:B------:R-:W-:Y:S01]  /*2310*/  FFMA.SAT R53, R74, R14.reuse, 0.5 ;  /* 0x3f0000004a357423 */ /* 0x080fe2000000200e */
[----:B------:R-:W1:Y:S01]  /*2320*/  MUFU.EX2 R70, R70 ;  /* 0x0000004600467308 */ /* 0x000e620000000800 */
[----:B------:R-:W-:Y:S01]  /*2330*/  FFMA.SAT R37, R59, R14, 0.5 ;  /* 0x3f0000003b257423 */ /* 0x000fe2000000200e */
[----:B------:R-:W-:Y:S01]  /*2340*/  FMUL R44, RZ, R80 ;  /* 0x00000050ff2c7220 */ /* 0x000fe20000400000 */
[-C--:B------:R-:W-:Y:S02]  /*2350*/  FFMA.RM R53, R53, R20.reuse, 12582913 ;  /* 0x4b40000135357423 */ /* 0x080fe40000004014 */
[----:B------:R-:W-:Y:S01]  /*2360*/  FFMA.RM R37, R37, R20, 12582913 ;  /* 0x4b40000125257423 */ /* 0x000fe20000004014 */
[----:B--2---:R-:W-:Y:S01]  /*2370*/  FFMA R44, R82, R88, R44 ;  /* 0x00000058522c7223 */ /* 0x004fe2000000002c */
[----:B------:R-:W-:Y:S01]  /*2380*/  FADD R54, R53, -12583039 ;  /* 0xcb40007f35367421 */ /* 0x000fe20000000000 */
[----:B------:R-:W2:Y:S01]  /*2390*/  MUFU.EX2 R66, R66 ;  /* 0x0000004200427308 */ /* 0x000ea20000000800 */
[----:B0-----:R-:W-:Y:S01]  /*23a0*/  FMUL R72, R76, R72 ;  /* 0x000000484c487220 */ /* 0x001fe20000400000 */
[C---:B------:R-:W-:Y:S01]  /*23b0*/  FADD R80, R37.reuse, -12583039 ;  /* 0xcb40007f25507421 */ /* 0x040fe20000000000 */
[C---:B------:R-:W-:Y:S01]  /*23c0*/  FFMA R54, R74.reuse, 1.4426950216293334961, -R54 ;  /* 0x3fb8aa3b4a367823 */ /* 0x040fe20000000836 */
[----:B------:R-:W-:Y:S01]  /*23d0*/  SHF.L.U32 R37, R37, 0x17, RZ ;  /* 0x0000001725257819 */ /* 0x000fe200000006ff */
[----:B------:R-:W-:Y:S01]  /*23e0*/  FMUL R72, R47, R72 ;  /* 0x000000482f487220 */ /* 0x000fe20000400000 */
[----:B------:R-:W-:Y:S01]  /*23f0*/  FFMA R80, R59, 1.4426950216293334961, -R80 ;  /* 0x3fb8aa3b3b507823 */ /* 0x000fe20000000850 */
[----:B------:R-:W-:Y:S01]  /*2400*/  FFMA R54, R74, 1.925963033500011079e-08, R54 ;  /* 0x32a570604a367823 */ /* 0x000fe20000000036 */
[----:B------:R-:W-:Y:S01]  /*2410*/  SHF.L.U32 R74, R36, 0x17, RZ ;  /* 0x00000017244a7819 */ /* 0x000fe200000006ff */
[----:B------:R-:W0:Y:S01]  /*2420*/  MUFU.EX2 R68, R68 ;  /* 0x0000004400447308 */ /* 0x000e220000000800 */
[----:B---3--:R-:W-:Y:S01]  /*2430*/  FMNMX R36, R39, R58, !PT ;  /* 0x0000003a27247209 */ /* 0x008fe20007800000 */
[----:B------:R-:W-:-:S02]  /*2440*/  FFMA R59, R59, 1.925963033500011079e-08, R80 ;  /* 0x32a570603b3b7823 */ /* 0x000fc40000000050 */
[----:B-1----:R-:W-:Y:S01]  /*2450*/  FMUL R70, R74, R70 ;  /* 0x000000464a467220 */ /* 0x002fe20000400000 */
[----:B------:R-:W-:Y:S01]  /*2460*/  SHF.L.U32 R74, R48, 0x17, RZ ;  /* 0x00000017304a7819 */ /* 0x000fe200000006ff */
[--C-:B------:R-:W-:Y:S01]  /*2470*/  FADD R58, R58, -R36.reuse ;  /* 0x800000243a3a7221 */ /* 0x100fe20000000000 */
[----:B------:R-:W1:Y:S01]  /*2480*/  SHFL.DOWN PT, R48, R43, 0x1, 0x1f ;  /* 0x08201f002b307f89 */ /* 0x000e6200000e0000 */
[----:B------:R-:W-:Y:S01]  /*2490*/  FMUL R70, R44, R70 ;  /* 0x000000462c467220 */ /* 0x000fe20000400000 */
[----:B------:R-:W-:Y:S01]  /*24a0*/  FADD R44, R39, -R36 ;  /* 0x80000024272c7221 */ /* 0x000fe20000000000 */
[----:B------:R-:W-:Y:S01]  /*24b0*/  FFMA.SAT R47, R58, R14, 0.5 ;  /* 0x3f0000003a2f7423 */ /* 0x000fe2000000200e */
[----:B--2---:R-:W-:Y:S01]  /*24c0*/  FFMA R51, R51, R66, R72 ;  /* 0x0000004233337223 */ /* 0x004fe20000000048 */
[----:B------:R-:W-:Y:S01]  /*24d0*/  MUFU.EX2 R54, R54 ;  /* 0x0000003600367308 */ /* 0x000fe20000000800 */
[----:B------:R-:W-:Y:S01]  /*24e0*/  FFMA.SAT R66, R44, R14, 0.5 ;  /* 0x3f0000002c427423 */ /* 0x000fe2000000200e */
[----:B------:R-:W-:Y:S01]  /*24f0*/  FFMA.RM R47, R47, R20, 12582913 ;  /* 0x4b4000012f2f7423 */ /* 0x000fe20000004014 */
[----:B------:R-:W-:Y:S01]  /*2500*/  SHFL.DOWN PT, R80, R46, 0x1, 0x1f ;  /* 0x08201f002e507f89 */ /* 0x000fe200000e0000 */
[----:B0-----:R-:W-:-:S02]  /*2510*/  FFMA R39, R74, R68, R70 ;  /* 0x000000444a277223 */ /* 0x001fc40000000046 */
[----:B------:R-:W-:Y:S01]  /*2520*/  FADD R76, R47, -12583039 ;  /* 0xcb40007f2f4c7421 */ /* 0x000fe20000000000 */
[----:B------:R-:W-:Y:S01]  /*2530*/  FFMA.RM R66, R66, R20, 12582913 ;  /* 0x4b40000142427423 */ /* 0x000fe20000004014 */
[----:B------:R-:W0:Y:S01]  /*2540*/  MUFU.EX2 R72, R59 ;  /* 0x0000003b00487308 */ /* 0x000e220000000800 */
[----:B------:R-:W2:Y:S01]  /*2550*/  SHFL.DOWN PT, R70, R78, 0x1, 0x1f ;  /* 0x08201f004e467f89 */ /* 0x000ea200000e0000 */
[----:B------:R-:W-:-:S03]  /*2560*/  FFMA R76, R58, 1.4426950216293334961, -R76 ;  /* 0x3fb8aa3b3a4c7823 */ /* 0x000fc6000000084c */
[----:B------:R-:W3:Y:S01]  /*2570*/  SHFL.DOWN PT, R68, R41, 0x1, 0x1f ;  /* 0x08201f0029447f89 */ /* 0x000ee200000e0000 */
[----:B------:R-:W-:Y:S01]  /*2580*/  FFMA R76, R58, 1.925963033500011079e-08, R76 ;  /* 0x32a570603a4c7823 */ /* 0x000fe2000000004c */
[----:B------:R-:W-:-:S03]  /*2590*/  FADD R58, R66, -12583039 ;  /* 0xcb40007f423a7421 */ /* 0x000fc60000000000 */
[----:B------:R-:W4:Y:S01]  /*25a0*/  MUFU.EX2 R59, R76 ;  /* 0x0000004c003b7308 */ /* 0x000f220000000800 */
[----:B------:R-:W-:-:S04]  /*25b0*/  FFMA R58, R44, 1.4426950216293334961, -R58 ;  /* 0x3fb8aa3b2c3a7823 */ /* 0x000fc8000000083a */
[----:B------:R-:W-:Y:S01]  /*25c0*/  FFMA R74, R44, 1.925963033500011079e-08, R58 ;  /* 0x32a570602c4a7823 */ /* 0x000fe2000000003a */
[----:B-1----:R-:W-:Y:S01]  /*25d0*/  FMNMX R44, R43, R48, !PT ;  /* 0x000000302b2c7209 */ /* 0x002fe20007800000 */
[----:B0-----:R-:W-:Y:S01]  /*25e0*/  FMUL R58, R37, R72 ;  /* 0x00000048253a7220 */ /* 0x001fe20000400000 */
[----:B------:R-:W-:Y:S02]  /*25f0*/  SHF.L.U32 R37, R53, 0x17, RZ ;  /* 0x0000001735257819 */ /* 0x000fe400000006ff */
[----:B------:R-:W0:Y:S01]  /*2600*/  SHFL.DOWN PT, R53, R55, 0x1, 0x1f ;  /* 0x08201f0037357f89 */ /* 0x000e2200000e0000 */
[----:B------:R-:W1:Y:S01]  /*2610*/  MUFU.EX2 R74, R74 ;  /* 0x0000004a004a7308 */ /* 0x000e620000000800 */
[----:B------:R-:W-:Y:S01]  /*2620*/  FADD R72, R48, -R44 ;  /* 0x8000002c30487221 */ /* 0x000fe20000000000 */
[----:B------:R-:W-:Y:S01]  /*2630*/  FMUL R37, R37, R54 ;  /* 0x0000003625257220 */ /* 0x000fe20000400000 */
[----:B--2---:R-:W-:Y:S02]  /*2640*/  FMUL R54, R70, R58 ;  /* 0x0000003a46367220 */ /* 0x004fe40000400000 */
[----:B------:R-:W-:Y:S01]  /*2650*/  FFMA.SAT R48, R72, R14, 0.5 ;  /* 0x3f00000048307423 */ /* 0x000fe2000000200e */
[----:B------:R-:W2:Y:S01]  /*2660*/  SHFL.DOWN PT, R58, R45, 0x1, 0x1f ;  /* 0x08201f002d3a7f89 */ /* 0x000ea200000e0000 */
[----:B------:R-:W-:Y:S01]  /*2670*/  SHF.L.U32 R70, R47, 0x17, RZ ;  /* 0x000000172f467819 */ /* 0x000fe200000006ff */
[----:B------:R-:W-:Y:S01]  /*2680*/  FFMA R54, R78, R37, R54 ;  /* 0x000000254e367223 */ /* 0x000fe20000000036 */
[----:B------:R-:W-:Y:S01]  /*2690*/  FFMA.RM R37, R48, R20, 12582913 ;  /* 0x4b40000130257423 */ /* 0x000fe20000004014 */
[----:B------:R-:W-:Y:S01]  /*26a0*/  SHF.L.U32 R47, R66, 0x17, RZ ;  /* 0x00000017422f7819 */ /* 0x000fe200000006ff */
[----:B------:R-:W-:Y:S01]  /*26b0*/  FADD R66, R43, -R44 ;  /* 0x8000002c2b427221 */ /* 0x000fe20000000000 */
[----:B---3--:R-:W-:Y:S01]  /*26c0*/  FMNMX R48, R41, R68, !PT ;  /* 0x0000004429307209 */ /* 0x008fe20007800000 */
[----:B----4-:R-:W-:Y:S01]  /*26d0*/  FMUL R70, R70, R59 ;  /* 0x0000003b46467220 */ /* 0x010fe20000400000 */
[C---:B------:R-:W-:Y:S01]  /*26e0*/  FADD R43, R37.reuse, -12583039 ;  /* 0xcb40007f252b7421 */ /* 0x040fe20000000000 */
[----:B------:R-:W-:Y:S01]  /*26f0*/  FFMA.SAT R59, R66, R14, 0.5 ;  /* 0x3f000000423b7423 */ /* 0x000fe2000000200e */
[----:B------:R-:W-:Y:S01]  /*2700*/  SHF.L.U32 R37, R37, 0x17, RZ ;  /* 0x0000001725257819 */ /* 0x000fe200000006ff */
[----:B------:R-:W-:Y:S01]  /*2710*/  FADD R68, R68, -R48 ;  /* 0x8000003044447221 */ /* 0x000fe20000000000 */
[----:B-1----:R-:W-:Y:S01]  /*2720*/  FMUL R74, R47, R74 ;  /* 0x0000004a2f4a7220 */ /* 0x002fe20000400000 */
[----:B------:R-:W-:Y:S01]  /*2730*/  FFMA R43, R72, 1.4426950216293334961, -R43 ;  /* 0x3fb8aa3b482b7823 */ /* 0x000fe2000000082b */
[----:B------:R-:W-:Y:S01]  /*2740*/  FFMA.RM R59, R59, R20, 12582913 ;  /* 0x4b4000013b3b7423 */ /* 0x000fe20000004014 */
[----:B------:R-:W-:Y:S01]  /*2750*/  FFMA.SAT R47, R68, R14, 0.5 ;  /* 0x3f000000442f7423 */ /* 0x000fe2000000200e */
[----:B0-----:R-:W-:Y:S01]  /*2760*/  FMUL R70, R53, R70 ;  /* 0x0000004635467220 */ /* 0x001fe20000400000 */
[----:B------:R-:W-:-:S02]  /*2770*/  FFMA R72, R72, 1.925963033500011079e-08, R43 ;  /* 0x32a5706048487823 */ /* 0x000fc4000000002b */
[----:B------:R-:W-:Y:S01]  /*2780*/  FFMA.RM R43, R47, R20, 12582913 ;  /* 0x4b4000012f2b7423 */ /* 0x000fe20000004014 */
[----:B------:R-:W-:Y:S01]  /*2790*/  FFMA R53, R55, R74, R70 ;  /* 0x0000004a37357223 */ /* 0x000fe20000000046 */
[----:B------:R-:W-:Y:S01]  /*27a0*/  FADD R55, R59, -12583039 ;  /* 0xcb40007f3b377421 */ /* 0x000fe20000000000 */
[----:B------:R-:W-:Y:S01]  /*27b0*/  FADD R74, R41, -R48 ;  /* 0x80000030294a7221 */ /* 0x000fe20000000000 */
[----:B------:R-:W-:Y:S01]  /*27c0*/  FADD R76, R43, -12583039 ;  /* 0xcb40007f2b4c7421 */ /* 0x000fe20000000000 */
[----:B--2---:R-:W-:Y:S01]  /*27d0*/  FMNMX R47, R45, R58, !PT ;  /* 0x0000003a2d2f7209 */ /* 0x004fe20007800000 */
[----:B------:R-:W-:Y:S01]  /*27e0*/  FFMA R55, R66, 1.4426950216293334961, -R55 ;  /* 0x3fb8aa3b42377823 */ /* 0x000fe20000000837 */
[----:B------:R-:W-:Y:S01]  /*27f0*/  FFMA.SAT R41, R74, R14, 0.5 ;  /* 0x3f0000004a297423 */ /* 0x000fe2000000200e */
[----:B------:R-:W0:Y:S01]  /*2800*/  MUFU.EX2 R72, R72 ;  /* 0x0000004800487308 */ /* 0x000e220000000800 */
[----:B------:R-:W-:Y:S01]  /*2810*/  SHF.L.U32 R59, R59, 0x17, RZ ;  /* 0x000000173b3b7819 */ /* 0x000fe200000006ff */
[----:B------:R-:W-:Y:S01]  /*2820*/  FFMA R70, R66, 1.925963033500011079e-08, R55 ;  /* 0x32a5706042467823 */ /* 0x000fe20000000037 */
[----:B------:R-:W-:Y:S01]  /*2830*/  FFMA R55, R68, 1.4426950216293334961, -R76 ;  /* 0x3fb8aa3b44377823 */ /* 0x000fe2000000084c */
[----:B------:R-:W-:Y:S01]  /*2840*/  FFMA.RM R41, R41, R20, 12582913 ;  /* 0x4b40000129297423 */ /* 0x000fe20000004014 */
[--C-:B------:R-:W-:Y:S01]  /*2850*/  FADD R76, R58, -R47.reuse ;  /* 0x8000002f3a4c7221 */ /* 0x100fe20000000000 */
[----:B------:R-:W-:Y:S01]  /*2860*/  FADD R78, R45, -R47 ;  /* 0x8000002f2d4e7221 */ /* 0x000fe20000000000 */
[----:B------:R-:W-:Y:S01]  /*2870*/  FFMA R66, R68, 1.925963033500011079e-08, R55 ;  /* 0x32a5706044427823 */ /* 0x000fe20000000037 */
[----:B------:R-:W-:Y:S01]  /*2880*/  FADD R55, R41, -12583039 ;  /* 0xcb40007f29377421 */ /* 0x000fe20000000000 */
[-C--:B------:R-:W-:Y:S01]  /*2890*/  FFMA.SAT R68, R76, R14.reuse, 0.5 ;  /* 0x3f0000004c447423 */ /* 0x080fe2000000200e */
[----:B------:R-:W1:Y:S01]  /*28a0*/  MUFU.EX2 R70, R70 ;  /* 0x0000004600467308 */ /* 0x000e620000000800 */
[----:B------:R-:W-:Y:S01]  /*28b0*/  FFMA.SAT R45, R78, R14, 0.5 ;  /* 0x3f0000004e2d7423 */ /* 0x000fe2000000200e */
[----:B------:R-:W-:Y:S01]  /*28c0*/  FFMA R58, R74, 1.4426950216293334961, -R55 ;  /* 0x3fb8aa3b4a3a7823 */ /* 0x000fe20000000837 */
[-C--:B------:R-:W-:Y:S01]  /*28d0*/  FFMA.RM R55, R68, R20.reuse, 12582913 ;  /* 0x4b40000144377423 */ /* 0x080fe20000004014 */
[----:B------:R-:W-:Y:S01]  /*28e0*/  SHF.L.U32 R82, R43, 0x17, RZ ;  /* 0x000000172b527819 */ /* 0x000fe200000006ff */
[----:B------:R-:W-:Y:S01]  /*28f0*/  FFMA.RM R45, R45, R20, 12582913 ;  /* 0x4b4000012d2d7423 */ /* 0x000fe20000004014 */
[----:B------:R-:W-:Y:S01]  /*2900*/  FFMA R74, R74, 1.925963033500011079e-08, R58 ;  /* 0x32a570604a4a7823 */ /* 0x000fe2000000003a */
[----:B------:R-:W-:Y:S01]  /*2910*/  FADD R58, R55, -12583039 ;  /* 0xcb40007f373a7421 */ /* 0x000fe20000000000 */
[----:B0-----:R-:W-:Y:S01]  /*2920*/  FMUL R72, R37, R72 ;  /* 0x0000004825487220 */ /* 0x001fe20000400000 */
[----:B------:R-:W0:Y:S01]  /*2930*/  MUFU.EX2 R66, R66 ;  /* 0x0000004200427308 */ /* 0x000e220000000800 */
[----:B------:R-:W-:Y:S01]  /*2940*/  SHFL.DOWN PT, R37, R40, 0x1, 0x1f ;  /* 0x08201f0028257f89 */ /* 0x000fe200000e0000 */
[----:B------:R-:W-:Y:S01]  /*2950*/  FFMA R58, R76, 1.4426950216293334961, -R58 ;  /* 0x3fb8aa3b4c3a7823 */ /* 0x000fe2000000083a */
[----:B------:R-:W-:-:S02]  /*2960*/  SHF.L.U32 R43, R41, 0x17, RZ ;  /* 0x00000017292b7819 */ /* 0x000fc400000006ff */
[----:B------:R-:W-:Y:S01]  /*2970*/  SHF.L.U32 R41, R55, 0x17, RZ ;  /* 0x0000001737297819 */ /* 0x000fe200000006ff */
[----:B------:R-:W-:Y:S01]  /*2980*/  FFMA R68, R76, 1.925963033500011079e-08, R58 ;  /* 0x32a570604c447823 */ /* 0x000fe2000000003a */
[----:B------:R-:W-:Y:S01]  /*2990*/  FADD R58, R45, -12583039 ;  /* 0xcb40007f2d3a7421 */ /* 0x000fe20000000000 */
[----:B-1----:R-:W-:Y:S01]  /*29a0*/  FMUL R59, R59, R70 ;  /* 0x000000463b3b7220 */ /* 0x002fe20000400000 */
[----:B------:R-:W1:Y:S01]  /*29b0*/  SHFL.DOWN PT, R76, R50, 0x1, 0x1f ;  /* 0x08201f00324c7f89 */ /* 0x000e6200000e0000 */
[----:B------:R-:W2:Y:S01]  /*29c0*/  MUFU.EX2 R74, R74 ;  /* 0x0000004a004a7308 */ /* 0x000ea20000000800 */
[C---:B------:R-:W-:Y:S02]  /*29d0*/  FFMA R58, R78.reuse, 1.4426950216293334961, -R58 ;  /* 0x3fb8aa3b4e3a7823 */ /* 0x040fe4000000083a */
[----:B------:R-:W3:Y:S02]  /*29e0*/  SHFL.DOWN PT, R70, R38, 0x1, 0x1f ;  /* 0x08201f0026467f89 */ /* 0x000ee400000e0000 */
[----:B------:R-:W-:-:S02]  /*29f0*/  FFMA R78, R78, 1.925963033500011079e-08, R58 ;  /* 0x32a570604e4e7823 */ /* 0x000fc4000000003a */
[----:B------:R-:W4:Y:S01]  /*2a00*/  SHFL.DOWN PT, R58, R49, 0x1, 0x1f ;  /* 0x08201f00313a7f89 */ /* 0x000f2200000e0000 */
[----:B------:R-:W5:Y:S01]  /*2a10*/  MUFU.EX2 R68, R68 ;  /* 0x0000004400447308 */ /* 0x000f620000000800 */
[----:B0-----:R-:W-:-:S07]  /*2a20*/  FMUL R66, R82, R66 ;  /* 0x0000004252427220 */ /* 0x001fce0000400000 */
[----:B------:R-:W0:Y:S01]  /*2a30*/  MUFU.EX2 R78, R78 ;  /* 0x0000004e004e7308 */ /* 0x000e220000000800 */
[----:B--2---:R-:W-:Y:S01]  /*2a40*/  FMUL R43, R43, R74 ;  /* 0x0000004a2b2b7220 */ /* 0x004fe20000400000 */
[----:B-1----:R-:W-:Y:S01]  /*2a50*/  FMUL R66, R76, R66 ;  /* 0x000000424c427220 */ /* 0x002fe20000400000 */
[----:B-----5:R-:W-:Y:S01]  /*2a60*/  FMUL R41, R41, R68 ;  /* 0x0000004429297220 */ /* 0x020fe20000400000 */
[----:B------:R-:W-:Y:S01]  /*2a70*/  SHF.L.U32 R68, R45, 0x17, RZ ;  /* 0x000000172d447819 */ /* 0x000fe200000006ff */
[----:B------:R-:W-:Y:S01]  /*2a80*/  FMUL R45, R80, R72 ;  /* 0x00000048502d7220 */ /* 0x000fe20000400000 */
[----:B---3--:R-:W-:Y:S01]  /*2a90*/  FMNMX R55, R38, R70, !PT ;  /* 0x0000004626377209 */ /* 0x008fe20007800000 */
[----:B------:R-:W-:Y:S02]  /*2aa0*/  FFMA R50, R50, R43, R66 ;  /* 0x0000002b32327223 */ /* 0x000fe40000000042 */
[----:B------:R-:W-:Y:S01]  /*2ab0*/  FFMA R46, R46, R59, R45 ;  /* 0x0000003b2e2e7223 */ /* 0x000fe2000000002d */
[----:B------:R-:W-:Y:S01]  /*2ac0*/  FMNMX R45, R40, R37, !PT ;  /* 0x00000025282d7209 */ /* 0x000fe20007800000 */
[----:B0-----:R-:W-:Y:S01]  /*2ad0*/  FMUL R78, R68, R78 ;  /* 0x0000004e444e7220 */ /* 0x001fe20000400000 */
[--C-:B------:R-:W-:Y:S01]  /*2ae0*/  FADD R38, R38, -R55.reuse ;  /* 0x8000003726267221 */ /* 0x100fe20000000000 */
[----:B------:R-:W0:Y:S01]  /*2af0*/  SHFL.DOWN PT, R68, R42, 0x2, 0x1f ;  /* 0x08401f002a447f89 */ /* 0x000e2200000e0000 */
[----:B------:R-:W-:Y:S01]  /*2b00*/  FADD R70, R70, -R55 ;  /* 0x8000003746467221 */ /* 0x000fe20000000000 */
[--C-:B------:R-:W-:Y:S01]  /*2b10*/  FADD R74, R37, -R45.reuse ;  /* 0x8000002d254a7221 */ /* 0x100fe20000000000 */
[-C--:B------:R-:W-:Y:S01]  /*2b20*/  FFMA.SAT R43, R38, R14.reuse, 0.5 ;  /* 0x3f000000262b7423 */ /* 0x080fe2000000200e */
[----:B------:R-:W-:Y:S01]  /*2b30*/  FADD R40, R40, -R45 ;  /* 0x8000002d28287221 */ /* 0x000fe20000000000 */
[----:B------:R-:W-:Y:S01]  /*2b40*/  FFMA.SAT R59, R70, R14, 0.5 ;  /* 0x3f000000463b7423 */ /* 0x000fe2000000200e */
[----:B----4-:R-:W-:Y:S01]  /*2b50*/  FMUL R58, R58, R41 ;  /* 0x000000293a3a7220 */ /* 0x010fe20000400000 */
[----:B------:R-:W-:Y:S01]  /*2b60*/  FFMA.RM R37, R43, R20, 12582913 ;  /* 0x4b4000012b257423 */ /* 0x000fe20000004014 */
[----:B------:R-:W-:Y:S01]  /*2b70*/  FFMA.SAT R66, R40, R14, 0.5 ;  /* 0x3f00000028427423 */ /* 0x000fe2000000200e */
[----:B------:R-:W-:Y:S01]  /*2b80*/  FFMA.RM R41, R59, R20, 12582913 ;  /* 0x4b4000013b297423 */ /* 0x000fe20000004014 */
[----:B------:R-:W-:Y:S01]  /*2b90*/  FFMA R49, R49, R78, R58 ;  /* 0x0000004e31317223 */ /* 0x000fe2000000003a */
[----:B------:R-:W-:Y:S01]  /*2ba0*/  FADD R43, R37, -12583039 ;  /* 0xcb40007f252b7421 */ /* 0x000fe20000000000 */
[----:B------:R-:W-:Y:S01]  /*2bb0*/  FFMA.RM R66, R66, R20, 12582913 ;  /* 0x4b40000142427423 */ /* 0x000fe20000004014 */
[----:B------:R-:W-:Y:S01]  /*2bc0*/  FADD R59, R41, -12583039 ;  /* 0xcb40007f293b7421 */ /* 0x000fe20000000000 */
[----:B------:R-:W-:Y:S01]  /*2bd0*/  FFMA.SAT R58, R74, R14, 0.5 ;  /* 0x3f0000004a3a7423 */ /* 0x000fe2000000200e */
[----:B------:R-:W-:Y:S01]  /*2be0*/  FFMA R43, R38, 1.4426950216293334961, -R43 ;  /* 0x3fb8aa3b262b7823 */ /* 0x000fe2000000082b */
[----:B------:R-:W-:Y:S01]  /*2bf0*/  SHF.L.U32 R37, R37, 0x17, RZ ;  /* 0x0000001725257819 */ /* 0x000fe200000006ff */
[----:B------:R-:W-:Y:S01]  /*2c00*/  FFMA R78, R70, 1.4426950216293334961, -R59 ;  /* 0x3fb8aa3b464e7823 */ /* 0x000fe2000000083b */
[----:B------:R-:W-:Y:S01]  /*2c10*/  FFMA.RM R59, R58, R20, 12582913 ;  /* 0x4b4000013a3b7423 */ /* 0x000fe20000004014 */
[----:B------:R-:W-:Y:S01]  /*2c20*/  FFMA R76, R38, 1.925963033500011079e-08, R43 ;  /* 0x32a57060264c7823 */ /* 0x000fe2000000002b */
[----:B------:R-:W-:Y:S01]  /*2c30*/  FADD R38, R66, -12583039 ;  /* 0xcb40007f42267421 */ /* 0x000fe20000000000 */
[----:B------:R-:W-:Y:S01]  /*2c40*/  FFMA R78, R70, 1.925963033500011079e-08, R78 ;  /* 0x32a57060464e7823 */ /* 0x000fe2000000004e */
[----:B------:R-:W-:Y:S01]  /*2c50*/  FADD R58, R59, -12583039 ;  /* 0xcb40007f3b3a7421 */ /* 0x000fe20000000000 */
[----:B------:R-:W1:Y:S01]  /*2c60*/  SHFL.DOWN PT, R70, R36, 0x2, 0x1f ;  /* 0x08401f0024467f89 */ /* 0x000e6200000e0000 */
[----:B0-----:R-:W-:Y:S01]  /*2c70*/  FMNMX R43, R42, R68, !PT ;  /* 0x000000442a2b7209 */ /* 0x001fe20007800000 */
[----:B------:R-:W-:Y:S01]  /*2c80*/  FFMA R38, R40, 1.4426950216293334961, -R38 ;  /* 0x3fb8aa3b28267823 */ /* 0x000fe20000000826 */
[----:B------:R-:W-:Y:S01]  /*2c90*/  FFMA R58, R74, 1.4426950216293334961, -R58 ;  /* 0x3fb8aa3b4a3a7823 */ /* 0x000fe2000000083a */
[----:B------:R-:W0:Y:S01]  /*2ca0*/  MUFU.EX2 R76, R76 ;  /* 0x0000004c004c7308 */ /* 0x000e220000000800 */
[----:B------:R-:W-:Y:S01]  /*2cb0*/  SHF.L.U32 R41, R41, 0x17, RZ ;  /* 0x0000001729297819 */ /* 0x000fe200000006ff */
[--C-:B------:R-:W-:Y:S01]  /*2cc0*/  FADD R42, R42, -R43.reuse ;  /* 0x8000002b2a2a7221 */ /* 0x100fe20000000000 */
[----:B------:R-:W-:Y:S01]  /*2cd0*/  FFMA R72, R40, 1.925963033500011079e-08, R38 ;  /* 0x32a5706028487823 */ /* 0x000fe20000000026 */
[----:B------:R-:W-:Y:S01]  /*2ce0*/  FFMA R74, R74, 1.925963033500011079e-08, R58 ;  /* 0x32a570604a4a7823 */ /* 0x000fe2000000003a */
[----:B------:R-:W-:Y:S01]  /*2cf0*/  FADD R58, R68, -R43 ;  /* 0x8000002b443a7221 */ /* 0x000fe20000000000 */
[-C--:B------:R-:W-:Y:S01]  /*2d00*/  FFMA.SAT R38, R42, R14.reuse, 0.5 ;  /* 0x3f0000002a267423 */ /* 0x080fe2000000200e */
[----:B------:R-:W-:Y:S01]  /*2d10*/  SHF.L.U32 R59, R59, 0x17, RZ ;  /* 0x000000173b3b7819 */ /* 0x000fe200000006ff */
[----:B------:R2:W3:Y:S01]  /*2d20*/  MUFU.EX2 R68, R78 ;  /* 0x0000004e00447308 */ /* 0x0004e20000000800 */
[----:B------:R-:W-:Y:S01]  /*2d30*/  FFMA.SAT R40, R58, R14, 0.5 ;  /* 0x3f0000003a287423 */ /* 0x000fe2000000200e */
[----:B------:R-:W-:-:S03]  /*2d40*/  FFMA.RM R38, R38, R20, 12582913 ;  /* 0x4b40000126267423 */ /* 0x000fc60000004014 */
[----:B------:R-:W-:Y:S01]  /*2d50*/  FFMA.RM R40, R40, R20, 12582913 ;  /* 0x4b40000128287423 */ /* 0x000fe20000004014 */
[C---:B------:R-:W-:Y:S01]  /*2d60*/  FADD R80, R38.reuse, -12583039 ;  /* 0xcb40007f26507421 */ /* 0x040fe20000000000 */
[----:B------:R-:W-:Y:S01]  /*2d70*/  SHF.L.U32 R38, R38, 0x17, RZ ;  /* 0x0000001726267819 */ /* 0x000fe200000006ff */
[----:B------:R-:W4:Y:S01]  /*2d80*/  MUFU.EX2 R74, R74 ;  /* 0x0000004a004a7308 */ /* 0x000f220000000800 */
[----:B--2---:R-:W2:Y:S01]  /*2d90*/  SHFL.DOWN PT, R78, R39, 0x1, 0x1f ;  /* 0x08201f00274e7f89 */ /* 0x004ea200000e0000 */
[----:B------:R-:W-:Y:S01]  /*2da0*/  FFMA R80, R42, 1.4426950216293334961, -R80 ;  /* 0x3fb8aa3b2a507823 */ /* 0x000fe20000000850 */
[----:B0-----:R-:W-:Y:S01]  /*2db0*/  FMUL R76, R37, R76 ;  /* 0x0000004c254c7220 */ /* 0x001fe20000400000 */
[----:B-1----:R-:W-:Y:S01]  /*2dc0*/  FMNMX R37, R36, R70, !PT ;  /* 0x0000004624257209 */ /* 0x002fe20007800000 */
[----:B------:R-:W-:Y:S01]  /*2dd0*/  FADD R82, R40, -12583039 ;  /* 0xcb40007f28527421 */ /* 0x000fe20000000000 */
[----:B------:R-:W-:Y:S01]  /*2de0*/  FFMA R42, R42, 1.925963033500011079e-08, R80 ;  /* 0x32a570602a2a7823 */ /* 0x000fe20000000050 */
[----:B------:R-:W-:Y:S01]  /*2df0*/  SHF.L.U32 R40, R40, 0x17, RZ ;  /* 0x0000001728287819 */ /* 0x000fe200000006ff */
[----:B------:R-:W0:Y:S01]  /*2e00*/  SHFL.DOWN PT, R80, R51, 0x1, 0x1f ;  /* 0x08201f0033507f89 */ /* 0x000e2200000e0000 */
[----:B------:R-:W1:Y:S01]  /*2e10*/  MUFU.EX2 R72, R72 ;  /* 0x0000004800487308 */ /* 0x000e620000000800 */
[----:B---3--:R-:W-:Y:S01]  /*2e20*/  FMUL R41, R41, R68 ;  /* 0x0000004429297220 */ /* 0x008fe20000400000 */
[----:B------:R-:W-:Y:S01]  /*2e30*/  FADD R70, R70, -R37 ;  /* 0x8000002546467221 */ /* 0x000fe20000000000 */
[----:B------:R-:W-:-:S04]  /*2e40*/  FFMA R82, R58, 1.4426950216293334961, -R82 ;  /* 0x3fb8aa3b3a527823 */ /* 0x000fc80000000852 */
[----:B------:R-:W-:Y:S01]  /*2e50*/  FFMA R58, R58, 1.925963033500011079e-08, R82 ;  /* 0x32a570603a3a7823 */ /* 0x000fe20000000052 */
[----:B----4-:R-:W-:Y:S01]  /*2e60*/  FMUL R68, R59, R74 ;  /* 0x0000004a3b447220 */ /* 0x010fe20000400000 */
[----:B------:R-:W-:Y:S02]  /*2e70*/  SHF.L.U32 R59, R66, 0x17, RZ ;  /* 0x00000017423b7819 */ /* 0x000fe400000006ff */
[----:B------:R-:W-:Y:S02]  /*2e80*/  SHFL.DOWN PT, R66, R44, 0x2, 0x1f ;  /* 0x08401f002c427f89 */ /* 0x000fe400000e0000 */
[----:B------:R-:W3:Y:S01]  /*2e90*/  MUFU.EX2 R58, R58 ;  /* 0x0000003a003a7308 */ /* 0x000ee20000000800 */
[----:B--2---:R-:W-:Y:S01]  /*2ea0*/  FMUL R78, R78, R68 ;  /* 0x000000444e4e7220 */ /* 0x004fe20000400000 */
[----:B-1----:R-:W-:Y:S01]  /*2eb0*/  FMUL R74, R59, R72 ;  /* 0x000000483b4a7220 */ /* 0x002fe20000400000 */
[----:B------:R-:W-:Y:S01]  /*2ec0*/  FFMA.SAT R59, R70, R14, 0.5 ;  /* 0x3f000000463b7423 */ /* 0x000fe2000000200e */
[----:B------:R-:W1:Y:S03]  /*2ed0*/  SHFL.DOWN PT, R72, R54, 0x2, 0x1f ;  /* 0x08401f0036487f89 */ /* 0x000e6600000e0000 */
[----:B------:R-:W-:Y:S01]  /*2ee0*/  FFMA.RM R59, R59, R20, 12582913 ;  /* 0x4b4000013b3b7423 */ /* 0x000fe20000004014 */
[----:B0-----:R-:W-:Y:S01]  /*2ef0*/  FMUL R80, R80, R41 ;  /* 0x0000002950507220 */ /* 0x001fe20000400000 */
[----:B------:R-:W-:Y:S01]  /*2f00*/  FADD R41, R36, -R37 ;  /* 0x8000002524297221 */ /* 0x000fe20000000000 */
[----:B------:R-:W-:Y:S01]  /*2f10*/  FFMA R36, R39, R74, R78 ;  /* 0x0000004a27247223 */ /* 0x000fe2000000004e */
[----:B------:R-:W-:Y:S01]  /*2f20*/  FADD R68, R59, -12583039 ;  /* 0xcb40007f3b447421 */ /* 0x000fe20000000000 */
[----:B------:R-:W-:Y:S01]  /*2f30*/  FFMA R51, R51, R76, R80 ;  /* 0x0000004c33337223 */ /* 0x000fe20000000050 */
[----:B------:R-:W-:Y:S01]  /*2f40*/  FFMA.SAT R39, R41, R14, 0.5 ;  /* 0x3f00000029277423 */ /* 0x000fe2000000200e */
[----:B------:R-:W0:Y:S01]  /*2f50*/  MUFU.EX2 R76, R42 ;  /* 0x0000002a004c7308 */ /* 0x000e220000000800 */
[----:B------:R-:W-:Y:S01]  /*2f60*/  FFMA R68, R70, 1.4426950216293334961, -R68 ;  /* 0x3fb8aa3b46447823 */ /* 0x000fe20000000844 */
[----:B---3--:R-:W-:Y:S01]  /*2f70*/  FMUL R40, R40, R58 ;  /* 0x0000003a28287220 */ /* 0x008fe20000400000 */
[----:B------:R-:W-:Y:S01]  /*2f80*/  FFMA.RM R39, R39, R20, 12582913 ;  /* 0x4b40000127277423 */ /* 0x000fe20000004014 */
[----:B------:R-:W-:Y:S01]  /*2f90*/  SHFL.DOWN PT, R58, R47, 0x2, 0x1f ;  /* 0x08401f002f3a7f89 */ /* 0x000fe200000e0000 */
[----:B------:R-:W-:-:S02]  /*2fa0*/  FFMA R80, R70, 1.925963033500011079e-08, R68 ;  /* 0x32a5706046507823 */ /* 0x000fc40000000044 */
[----:B------:R-:W-:Y:S01]  /*2fb0*/  FADD R70, R39, -12583039 ;  /* 0xcb40007f27467421 */ /* 0x000fe20000000000 */
[----:B------:R-:W2:Y:S03]  /*2fc0*/  SHFL.DOWN PT, R68, R48, 0x2, 0x1f ;  /* 0x08401f0030447f89 */ /* 0x000ea600000e0000 */
[C---:B------:R-:W-:Y:S02]  /*2fd0*/  FFMA R74, R41.reuse, 1.4426950216293334961, -R70 ;  /* 0x3fb8aa3b294a7823 */ /* 0x040fe40000000846 */
[----:B------:R3:W4:Y:S01]  /*2fe0*/  MUFU.EX2 R70, R80 ;  /* 0x0000005000467308 */ /* 0x0007220000000800 */
[----:B-1----:R-:W-:Y:S01]  /*2ff0*/  FMUL R40, R72, R40 ;  /* 0x0000002848287220 */ /* 0x002fe20000400000 */
[----:B------:R-:W-:Y:S01]  /*3000*/  FFMA R78, R41, 1.925963033500011079e-08, R74 ;  /* 0x32a57060294e7823 */ /* 0x000fe2000000004a */
[----:B------:R-:W-:Y:S01]  /*3010*/  FMNMX R41, R44, R66, !PT ;  /* 0x000000422c297209 */ /* 0x000fe20007800000 */
[----:B------:R-:W1:Y:S01]  /*3020*/  SHFL.DOWN PT, R74, R53, 0x2, 0x1f ;  /* 0x08401f00354a7f89 */ /* 0x000e6200000e0000 */
[----:B0-----:R-:W-:-:S03]  /*3030*/  FMUL R38, R38, R76 ;  /* 0x0000004c26267220 */ /* 0x001fc60000400000 */
[----:B------:R-:W0:Y:S01]  /*3040*/  MUFU.EX2 R42, R78 ;  /* 0x0000004e002a7308 */ /* 0x000e220000000800 */
[--C-:B------:R-:W-:Y:S01]  /*3050*/  FADD R66, R66, -R41.reuse ;  /* 0x8000002942427221 */ /* 0x100fe20000000000 */
[----:B------:R-:W-:Y:S01]  /*3060*/  FFMA R40, R54, R38, R40 ;  /* 0x0000002636287223 */ /* 0x000fe20000000028 */
[----:B------:R-:W-:Y:S01]  /*3070*/  SHF.L.U32 R54, R59, 0x17, RZ ;  /* 0x000000173b367819 */ /* 0x000fe200000006ff */
[----:B------:R-:W-:Y:S01]  /*3080*/  FADD R44, R44, -R41 ;  /* 0x800000292c2c7221 */ /* 0x000fe20000000000 */
[----:B------:R-:W-:Y:S01]  /*3090*/  SHF.L.U32 R59, R39, 0x17, RZ ;  /* 0x00000017273b7819 */ /* 0x000fe200000006ff */
[----:B------:R-:W-:Y:S01]  /*30a0*/  FFMA.SAT R72, R66, R14, 0.5 ;  /* 0x3f00000042487423 */ /* 0x000fe2000000200e */
[----:B---3--:R-:W-:Y:S01]  /*30b0*/  SHFL.DOWN PT, R80, R49, 0x2, 0x1f ;  /* 0x08401f0031507f89 */ /* 0x008fe200000e0000 */
[----:B----4-:R-:W-:Y:S02]  /*30c0*/  FMUL R54, R54, R70 ;  /* 0x0000004636367220 */ /* 0x010fe40000400000 */
[----:B------:R-:W-:Y:S01]  /*30d0*/  FFMA.RM R38, R72, R20, 12582913 ;  /* 0x4b40000148267423 */ /* 0x000fe20000004014 */
[----:B--2---:R-:W-:-:S03]  /*30e0*/  FMNMX R39, R48, R68, !PT ;  /* 0x0000004430277209 */ /* 0x004fc60007800000 */
[C---:B------:R-:W-:Y:S01]  /*30f0*/  FADD R70, R38.reuse, -12583039 ;  /* 0xcb40007f26467421 */ /* 0x040fe20000000000 */
[----:B------:R-:W-:Y:S01]  /*3100*/  SHF.L.U32 R38, R38, 0x17, RZ ;  /* 0x0000001726267819 */ /* 0x000fe200000006ff */
[--C-:B------:R-:W-:Y:S01]  /*3110*/  FADD R68, R68, -R39.reuse ;  /* 0x8000002744447221 */ /* 0x100fe20000000000 */
[----:B0-----:R-:W-:Y:S01]  /*3120*/  FMUL R42, R59, R42 ;  /* 0x0000002a3b2a7220 */ /* 0x001fe20000400000 */
[----:B------:R-:W-:Y:S01]  /*3130*/  FFMA.SAT R59, R44, R14, 0.5 ;  /* 0x3f0000002c3b7423 */ /* 0x000fe2000000200e */
[----:B------:R-:W-:Y:S01]  /*3140*/  FFMA R70, R66, 1.4426950216293334961, -R70 ;  /* 0x3fb8aa3b42467823 */ /* 0x000fe20000000846 */
[----:B-1----:R-:W-:Y:S01]  /*3150*/  FMUL R54, R74, R54 ;  /* 0x000000364a367220 */ /* 0x002fe20000400000 */
[----:B------:R-:W-:Y:S01]  /*3160*/  FFMA.SAT R74, R68, R14, 0.5 ;  /* 0x3f000000444a7423 */ /* 0x000fe2000000200e */
[----:B------:R-:W-:Y:S01]  /*3170*/  FFMA.RM R59, R59, R20, 12582913 ;  /* 0x4b4000013b3b7423 */ /* 0x000fe20000004014 */
[----:B------:R-:W-:Y:S01]  /*3180*/  FFMA R70, R66, 1.925963033500011079e-08, R70 ;  /* 0x32a5706042467823 */ /* 0x000fe20000000046 */
[----:B------:R-:W-:Y:S01]  /*3190*/  FFMA R53, R53, R42, R54 ;  /* 0x0000002a35357223 */ /* 0x000fe20000000036 */
[----:B------:R-:W-:Y:S01]  /*31a0*/  FADD R54, R48, -R39 ;  /* 0x8000002730367221 */ /* 0x000fe20000000000 */
[----:B------:R-:W-:Y:S01]  /*31b0*/  FADD R72, R59, -12583039 ;  /* 0xcb40007f3b487421 */ /* 0x000fe20000000000 */
[----:B------:R-:W-:Y:S01]  /*31c0*/  FFMA.RM R66, R74, R20, 12582913 ;  /* 0x4b4000014a427423 */ /* 0x000fe20000004014 */
[----:B------:R-:W-:Y:S01]  /*31d0*/  FMNMX R42, R47, R58, !PT ;  /* 0x0000003a2f2a7209 */ /* 0x000fe20007800000 */
[----:B------:R-:W-:Y:S01]  /*31e0*/  FFMA.SAT R48, R54, R14, 0.5 ;  /* 0x3f00000036307423 */ /* 0x000fe2000000200e */
[----:B------:R-:W-:Y:S01]  /*31f0*/  FFMA R72, R44, 1.4426950216293334961, -R72 ;  /* 0x3fb8aa3b2c487823 */ /* 0x000fe20000000848 */
[----:B------:R-:W-:Y:S01]  /*3200*/  FADD R74, R66, -12583039 ;  /* 0xcb40007f424a7421 */ /* 0x000fe20000000000 */
[----:B------:R-:W0:Y:S01]  /*3210*/  MUFU.EX2 R70, R70 ;  /* 0x0000004600467308 */ /* 0x000e220000000800 */
[----:B------:R-:W-:Y:S01]  /*3220*/  FADD R58, R58, -R42 ;  /* 0x8000002a3a3a7221 */ /* 0x000fe20000000000 */
[----:B------:R-:W-:Y:S01]  /*3230*/  FFMA R76, R44, 1.925963033500011079e-08, R72 ;  /* 0x32a570602c4c7823 */ /* 0x000fe20000000048 */
[----:B------:R-:W-:Y:S01]  /*3240*/  FFMA.RM R44, R48, R20, 12582913 ;  /* 0x4b400001302c7423 */ /* 0x000fe20000004014 */
[----:B------:R-:W-:Y:S01]  /*3250*/  FFMA R74, R68, 1.4426950216293334961, -R74 ;  /* 0x3fb8aa3b444a7823 */ /* 0x000fe2000000084a */
[----:B------:R-:W-:Y:S01]  /*3260*/  FFMA.SAT R72, R58, R14, 0.5 ;  /* 0x3f0000003a487423 */ /* 0x000fe2000000200e */
[----:B------:R-:W-:Y:S01]  /*3270*/  SHF.L.U32 R59, R59, 0x17, RZ ;  /* 0x000000173b3b7819 */ /* 0x000fe200000006ff */
[----:B------:R-:W-:Y:S01]  /*3280*/  FADD R48, R44, -12583039 ;  /* 0xcb40007f2c307421 */ /* 0x000fe20000000000 */
[----:B------:R-:W-:Y:S01]  /*3290*/  FFMA R68, R68, 1.925963033500011079e-08, R74 ;  /* 0x32a5706044447823 */ /* 0x000fe2000000004a */
[----:B------:R-:W1:Y:S01]  /*32a0*/  MUFU.EX2 R76, R76 ;  /* 0x0000004c004c7308 */ /* 0x000e620000000800 */
[----:B------:R-:W-:Y:S01]  /*32b0*/  SHF.L.U32 R44, R44, 0x17, RZ ;  /* 0x000000172c2c7819 */ /* 0x000fe200000006ff */
[----:B------:R-:W-:Y:S01]  /*32c0*/  FFMA R74, R54, 1.4426950216293334961, -R48 ;  /* 0x3fb8aa3b364a7823 */ /* 0x000fe20000000830 */
[----:B------:R-:W-:-:S02]  /*32d0*/  FFMA.RM R48, R72, R20, 12582913 ;  /* 0x4b40000148307423 */ /* 0x000fc40000004014 */
[----:B------:R-:W2:Y:S01]  /*32e0*/  SHFL.DOWN PT, R72, R46, 0x2, 0x1f ;  /* 0x08401f002e487f89 */ /* 0x000ea200000e0000 */
[----:B------:R-:W-:Y:S01]  /*32f0*/  FFMA R74, R54, 1.925963033500011079e-08, R74 ;  /* 0x32a57060364a7823 */ /* 0x000fe2000000004a */
[----:B------:R-:W-:Y:S01]  /*3300*/  FADD R54, R48, -12583039 ;  /* 0xcb40007f30367421 */ /* 0x000fe20000000000 */
[----:B------:R-:W3:Y:S01]  /*3310*/  MUFU.EX2 R68, R68 ;  /* 0x0000004400447308 */ /* 0x000ee20000000800 */
[----:B0-----:R-:W-:Y:S01]  /*3320*/  FMUL R78, R38, R70 ;  /* 0x00000046264e7220 */ /* 0x001fe20000400000 */
[----:B------:R-:W-:Y:S01]  /*3330*/  SHF.L.U32 R48, R48, 0x17, RZ ;  /* 0x0000001730307819 */ /* 0x000fe200000006ff */
[----:B------:R-:W-:-:S04]  /*3340*/  FFMA R54, R58, 1.4426950216293334961, -R54 ;  /* 0x3fb8aa3b3a367823 */ /* 0x000fc80000000836 */
[----:B------:R-:W-:Y:S01]  /*3350*/  FFMA R54, R58, 1.925963033500011079e-08, R54 ;  /* 0x32a570603a367823 */ /* 0x000fe20000000036 */
[----:B------:R-:W0:Y:S01]  /*3360*/  MUFU.EX2 R70, R74 ;  /* 0x0000004a00467308 */ /* 0x000e220000000800 */
[----:B------:R-:W4:Y:S01]  /*3370*/  SHFL.DOWN PT, R58, R55, 0x2, 0x1f ;  /* 0x08401f00373a7f89 */ /* 0x000f2200000e0000 */
[----:B-1----:R-:W-:Y:S01]  /*3380*/  FMUL R38, R59, R76 ;  /* 0x0000004c3b267220 */ /* 0x002fe20000400000 */
[----:B------:R-:W-:Y:S02]  /*3390*/  SHF.L.U32 R76, R66, 0x17, RZ ;  /* 0x00000017424c7819 */ /* 0x000fe400000006ff */
[----:B------:R-:W1:Y:S03]  /*33a0*/  SHFL.DOWN PT, R59, R50, 0x2, 0x1f ;  /* 0x08401f00323b7f89 */ /* 0x000e6600000e0000 */
[----:B------:R-:W5:Y:S01]  /*33b0*/  MUFU.EX2 R54, R54 ;  /* 0x0000003600367308 */ /* 0x000f620000000800 */
[----:B------:R-:W1:Y:S01]  /*33c0*/  SHFL.DOWN PT, R66, R45, 0x2, 0x1f ;  /* 0x08401f002d427f89 */ /* 0x000e6200000e0000 */
[----:B---3--:R-:W-:Y:S01]  /*33d0*/  FMUL R76, R76, R68 ;  /* 0x000000444c4c7220 */ /* 0x008fe20000400000 */
[----:B--2---:R-:W-:Y:S01]  /*33e0*/  FMUL R78, R72, R78 ;  /* 0x0000004e484e7220 */ /* 0x004fe20000400000 */
[----:B------:R-:W-:-:S03]  /*33f0*/  FADD R72, R47, -R42 ;  /* 0x8000002a2f487221 */ /* 0x000fc60000000000 */
[----:B------:R-:W-:Y:S01]  /*3400*/  FFMA R47, R46, R38, R78 ;  /* 0x000000262e2f7223 */ /* 0x000fe2000000004e */
[----:B------:R-:W-:Y:S01]  /*3410*/  FFMA.SAT R38, R72, R14, 0.5 ;  /* 0x3f00000048267423 */ /* 0x000fe2000000200e */
[----:B0-----:R-:W-:-:S03]  /*3420*/  FMUL R44, R44, R70 ;  /* 0x000000462c2c7220 */ /* 0x001fc60000400000 */
[----:B------:R-:W-:Y:S01]  /*3430*/  FFMA.RM R38, R38, R20, 12582913 ;  /* 0x4b40000126267423 */ /* 0x000fe20000004014 */
[----:B----4-:R-:W-:Y:S01]  /*3440*/  FMNMX R46, R55, R58, !PT ;  /* 0x0000003a372e7209 */ /* 0x010fe20007800000 */
[----:B-----5:R-:W-:Y:S02]  /*3450*/  FMUL R54, R48, R54 ;  /* 0x0000003630367220 */ /* 0x020fe40000400000 */
[----:B------:R-:W0:Y:S01]  /*3460*/  SHFL.DOWN PT, R48, R37, 0x4, 0x1f ;  /* 0x08801f0025307f89 */ /* 0x000e2200000e0000 */
[----:B-1----:R-:W-:Y:S01]  /*3470*/  FMUL R59, R59, R76 ;  /* 0x0000004c3b3b7220 */ /* 0x002fe20000400000 */
[----:B------:R-:W-:Y:S01]  /*3480*/  FADD R68, R58, -R46 ;  /* 0x8000002e3a447221 */ /* 0x000fe20000000000 */
[C---:B------:R-:W-:Y:S01]  /*3490*/  FADD R58, R38.reuse, -12583039 ;  /* 0xcb40007f263a7421 */ /* 0x040fe20000000000 */
[----:B------:R-:W-:Y:S01]  /*34a0*/  SHF.L.U32 R38, R38, 0x17, RZ ;  /* 0x0000001726267819 */ /* 0x000fe200000006ff */
[----:B------:R-:W-:Y:S01]  /*34b0*/  FFMA R50, R50, R44, R59 ;  /* 0x0000002c32327223 */ /* 0x000fe2000000003b */
[----:B------:R-:W-:Y:S01]  /*34c0*/  FFMA.SAT R70, R68, R14, 0.5 ;  /* 0x3f00000044467423 */ /* 0x000fe2000000200e */
[----:B------:R-:W-:Y:S01]  /*34d0*/  FFMA R78, R72, 1.4426950216293334961, -R58 ;  /* 0x3fb8aa3b484e7823 */ /* 0x000fe2000000083a */
[----:B------:R-:W-:Y:S01]  /*34e0*/  FMNMX R44, R45, R66, !PT ;  /* 0x000000422d2c7209 */ /* 0x000fe20007800000 */
[----:B------:R-:W-:Y:S01]  /*34f0*/  FMUL R54, R80, R54 ;  /* 0x0000003650367220 */ /* 0x000fe20000400000 */
[----:B------:R-:W-:Y:S01]  /*3500*/  FFMA.RM R58, R70, R20, 12582913 ;  /* 0x4b400001463a7423 */ /* 0x000fe20000004014 */
[----:B------:R-:W-:Y:S01]  /*3510*/  FADD R70, R55, -R46 ;  /* 0x8000002e37467221 */ /* 0x000fe20000000000 */
[----:B------:R-:W-:Y:S01]  /*3520*/  FFMA R78, R72, 1.925963033500011079e-08, R78 ;  /* 0x32a57060484e7823 */ /* 0x000fe2000000004e */
[----:B------:R-:W-:Y:S01]  /*3530*/  FADD R66, R66, -R44 ;  /* 0x8000002c42427221 */ /* 0x000fe20000000000 */
[----:B------:R-:W-:Y:S01]  /*3540*/  FADD R55, R58, -12583039 ;  /* 0xcb40007f3a377421 */ /* 0x000fe20000000000 */
[-C--:B------:R-:W-:Y:S01]  /*3550*/  FFMA.SAT R59, R70, R14.reuse, 0.5 ;  /* 0x3f000000463b7423 */ /* 0x080fe2000000200e */
[----:B------:R-:W-:Y:S01]  /*3560*/  SHF.L.U32 R58, R58, 0x17, RZ ;  /* 0x000000173a3a7819 */ /* 0x000fe200000006ff */
[----:B------:R-:W-:Y:S01]  /*3570*/  FFMA.SAT R72, R66, R14, 0.5 ;  /* 0x3f00000042487423 */ /* 0x000fe2000000200e */
[C---:B------:R-:W-:Y:S01]  /*3580*/  FFMA R55, R68.reuse, 1.4426950216293334961, -R55 ;  /* 0x3fb8aa3b44377823 */ /* 0x040fe20000000837 */
[----:B------:R-:W-:Y:S01]  /*3590*/  FFMA.RM R59, R59, R20, 12582913 ;  /* 0x4b4000013b3b7423 */ /* 0x000fe20000004014 */
[----:B------:R-:W1:Y:S02]  /*35a0*/  MUFU.EX2 R78, R78 ;  /* 0x0000004e004e7308 */ /* 0x000e640000000800 */
[----:B------:R-:W-:Y:S01]  /*35b0*/  FFMA R76, R68, 1.925963033500011079e-08, R55 ;  /* 0x32a57060444c7823 */ /* 0x000fe20000000037 */
[C---:B------:R-:W-:Y:S01]  /*35c0*/  FADD R55, R59.reuse, -12583039 ;  /* 0xcb40007f3b377421 */ /* 0x040fe20000000000 */
[----:B------:R-:W-:-:S03]  /*35d0*/  SHF.L.U32 R59, R59, 0x17, RZ ;  /* 0x000000173b3b7819 */ /* 0x000fc600000006ff */
[----:B------:R-:W-:Y:S01]  /*35e0*/  FFMA R68, R70, 1.4426950216293334961, -R55 ;  /* 0x3fb8aa3b46447823 */ /* 0x000fe20000000837 */
[----:B------:R-:W-:Y:S01]  /*35f0*/  FFMA.RM R55, R72, R20, 12582913 ;  /* 0x4b40000148377423 */ /* 0x000fe20000004014 */
[----:B------:R-:W-:Y:S01]  /*3600*/  FADD R72, R45, -R44 ;  /* 0x8000002c2d487221 */ /* 0x000fe20000000000 */
[----:B------:R-:W2:Y:S01]  /*3610*/  MUFU.EX2 R76, R76 ;  /* 0x0000004c004c7308 */ /* 0x000ea20000000800 */
[----:B------:R-:W-:Y:S01]  /*3620*/  FFMA R68, R70, 1.925963033500011079e-08, R68 ;  /* 0x32a5706046447823 */ /* 0x000fe20000000044 */
[C---:B------:R-:W-:Y:S01]  /*3630*/  FADD R70, R55.reuse, -12583039 ;  /* 0xcb40007f37467421 */ /* 0x040fe20000000000 */
[----:B------:R-:W-:Y:S01]  /*3640*/  FFMA.SAT R45, R72, R14, 0.5 ;  /* 0x3f000000482d7423 */ /* 0x000fe2000000200e */
[----:B------:R-:W-:Y:S02]  /*3650*/  SHF.L.U32 R55, R55, 0x17, RZ ;  /* 0x0000001737377819 */ /* 0x000fe400000006ff */
[----:B------:R-:W-:Y:S01]  /*3660*/  FFMA R70, R66, 1.4426950216293334961, -R70 ;  /* 0x3fb8aa3b42467823 */ /* 0x000fe20000000846 */
[----:B------:R-:W-:Y:S01]  /*3670*/  FFMA.RM R45, R45, R20, 12582913 ;  /* 0x4b4000012d2d7423 */ /* 0x000fe20000004014 */
[----:B------:R-:W3:Y:S01]  /*3680*/  MUFU.EX2 R68, R68 ;  /* 0x0000004400447308 */ /* 0x000ee20000000800 */
[----:B-1----:R-:W-:Y:S01]  /*3690*/  FMUL R38, R38, R78 ;  /* 0x0000004e26267220 */ /* 0x002fe20000400000 */
[----:B------:R-:W-:Y:S01]  /*36a0*/  FFMA R74, R66, 1.925963033500011079e-08, R70 ;  /* 0x32a57060424a7823 */ /* 0x000fe20000000046 */
[----:B------:R-:W-:Y:S01]  /*36b0*/  FADD R82, R45, -12583039 ;  /* 0xcb40007f2d527421 */ /* 0x000fe20000000000 */
[----:B------:R-:W1:Y:S01]  /*36c0*/  SHFL.DOWN PT, R66, R43, 0x4, 0x1f ;  /* 0x08801f002b427f89 */ /* 0x000e6200000e0000 */
[----:B------:R-:W-:Y:S01]  /*36d0*/  FFMA R49, R49, R38, R54 ;  /* 0x0000002631317223 */ /* 0x000fe20000000036 */
[----:B0-----:R-:W-:Y:S01]  /*36e0*/  FMNMX R38, R37, R48, !PT ;  /* 0x0000003025267209 */ /* 0x001fe20007800000 */
[----:B------:R-:W-:Y:S01]  /*36f0*/  FFMA R82, R72, 1.4426950216293334961, -R82 ;  /* 0x3fb8aa3b48527823 */ /* 0x000fe20000000852 */
[----:B------:R-:W0:Y:S01]  /*3700*/  SHFL.DOWN PT, R70, R51, 0x2, 0x1f ;  /* 0x08401f0033467f89 */ /* 0x000e2200000e0000 */
[----:B--2---:R-:W-:Y:S01]  /*3710*/  FMUL R76, R58, R76 ;  /* 0x0000004c3a4c7220 */ /* 0x004fe20000400000 */
[----:B------:R-:W2:Y:S01]  /*3720*/  MUFU.EX2 R74, R74 ;  /* 0x0000004a004a7308 */ /* 0x000ea20000000800 */
[----:B------:R-:W-:Y:S01]  /*3730*/  FFMA R72, R72, 1.925963033500011079e-08, R82 ;  /* 0x32a5706048487823 */ /* 0x000fe20000000052 */
[----:B---3--:R-:W-:-:S06]  /*3740*/  FMUL R58, R59, R68 ;  /* 0x000000443b3a7220 */ /* 0x008fcc0000400000 */
[----:B------:R-:W3:Y:S01]  /*3750*/  MUFU.EX2 R72, R72 ;  /* 0x0000004800487308 */ /* 0x000ee20000000800 */
[----:B------:R-:W4:Y:S04]  /*3760*/  SHFL.DOWN PT, R68, R36, 0x2, 0x1f ;  /* 0x08401f0024447f89 */ /* 0x000f2800000e0000 */
[----:B------:R-:W5:Y:S01]  /*3770*/  SHFL.DOWN PT, R59, R41, 0x4, 0x1f ;  /* 0x08801f00293b7f89 */ /* 0x000f6200000e0000 */
[----:B--2---:R-:W-:Y:S01]  /*3780*/  FMUL R74, R55, R74 ;  /* 0x0000004a374a7220 */ /* 0x004fe20000400000 */
[----:B-1----:R-:W-:Y:S01]  /*3790*/  FMNMX R54, R43, R66, !PT ;  /* 0x000000422b367209 */ /* 0x002fe20007800000 */
[----:B------:R-:W-:Y:S01]  /*37a0*/  FADD R55, R48, -R38 ;  /* 0x8000002630377221 */ /* 0x000fe20000000000 */
[----:B0-----:R-:W-:-:S03]  /*37b0*/  FMUL R76, R70, R76 ;  /* 0x0000004c464c7220 */ /* 0x001fc60000400000 */
[--C-:B------:R-:W-:Y:S01]  /*37c0*/  FADD R70, R66, -R54.reuse ;  /* 0x8000003642467221 */ /* 0x100fe20000000000 */
[----:B------:R-:W-:Y:S01]  /*37d0*/  FADD R66, R43, -R54 ;  /* 0x800000362b427221 */ /* 0x000fe20000000000 */
[----:B------:R-:W-:Y:S02]  /*37e0*/  FFMA R51, R51, R58, R76 ;  /* 0x0000003a33337223 */ /* 0x000fe4000000004c */
[-C--:B------:R-:W-:Y:S01]  /*37f0*/  FFMA.SAT R58, R70, R14.reuse, 0.5 ;  /* 0x3f000000463a7423 */ /* 0x080fe2000000200e */
[----:B------:R-:W-:Y:S01]  /*3800*/  SHF.L.U32 R76, R45, 0x17, RZ ;  /* 0x000000172d4c7819 */ /* 0x000fe200000006ff */
[----:B------:R-:W-:Y:S02]  /*3810*/  FFMA.SAT R43, R66, R14, 0.5 ;  /* 0x3f000000422b7423 */ /* 0x000fe4000000200e */
[----:B------:R-:W-:Y:S02]  /*3820*/  FFMA.RM R58, R58, R20, 12582913 ;  /* 0x4b4000013a3a7423 */ /* 0x000fe40000004014 */
[----:B---3--:R-:W-:Y:S01]  /*3830*/  FMUL R76, R76, R72 ;  /* 0x000000484c4c7220 */ /* 0x008fe20000400000 */
[----:B------:R-:W-:Y:S01]  /*3840*/  FFMA.SAT R72, R55, R14, 0.5 ;  /* 0x3f00000037487423 */ /* 0x000fe2000000200e */
[----:B------:R-:W-:Y:S01]  /*3850*/  FADD R45, R58, -12583039 ;  /* 0xcb40007f3a2d7421 */ /* 0x000fe20000000000 */
[----:B----4-:R-:W-:Y:S01]  /*3860*/  FMUL R68, R68, R74 ;  /* 0x0000004a44447220 */ /* 0x010fe20000400000 */
[----:B------:R-:W-:-:S02]  /*3870*/  FFMA.RM R48, R43, R20, 12582913 ;  /* 0x4b4000012b307423 */ /* 0x000fc40000004014 */
[----:B------:R-:W-:Y:S01]  /*3880*/  FFMA R45, R70, 1.4426950216293334961, -R45 ;  /* 0x3fb8aa3b462d7823 */ /* 0x000fe2000000082d */
[----:B------:R-:W-:Y:S01]  /*3890*/  FFMA R43, R36, R76, R68 ;  /* 0x0000004c242b7223 */ /* 0x000fe20000000044 */
[----:B------:R-:W-:Y:S01]  /*38a0*/  FADD R68, R48, -12583039 ;  /* 0xcb40007f30447421 */ /* 0x000fe20000000000 */
[----:B-----5:R-:W-:Y:S01]  /*38b0*/  FMNMX R36, R41, R59, !PT ;  /* 0x0000003b29247209 */ /* 0x020fe20007800000 */
[----:B------:R-:W-:Y:S01]  /*38c0*/  FFMA R70, R70, 1.925963033500011079e-08, R45 ;  /* 0x32a5706046467823 */ /* 0x000fe2000000002d */
[----:B------:R-:W-:Y:S01]  /*38d0*/  FFMA.RM R45, R72, R20, 12582913 ;  /* 0x4b400001482d7423 */ /* 0x000fe20000004014 */
[----:B------:R-:W-:Y:S01]  /*38e0*/  FFMA R74, R66, 1.4426950216293334961, -R68 ;  /* 0x3fb8aa3b424a7823 */ /* 0x000fe20000000844 */
[----:B------:R-:W-:Y:S01]  /*38f0*/  FADD R68, R37, -R38 ;  /* 0x8000002625447221 */ /* 0x000fe20000000000 */
[----:B------:R-:W-:Y:S01]  /*3900*/  SHF.L.U32 R48, R48, 0x17, RZ ;  /* 0x0000001730307819 */ /* 0x000fe200000006ff */
[C---:B------:R-:W-:Y:S01]  /*3910*/  FADD R72, R45.reuse, -12583039 ;  /* 0xcb40007f2d487421 */ /* 0x040fe20000000000 */
[----:B------:R-:W-:Y:S01]  /*3920*/  FFMA R66, R66, 1.925963033500011079e-08, R74 ;  /* 0x32a5706042427823 */ /* 0x000fe2000000004a */
[----:B------:R-:W-:Y:S01]  /*3930*/  MUFU.EX2 R70, R70 ;  /* 0x0000004600467308 */ /* 0x000fe20000000800 */
[----:B------:R-:W-:Y:S01]  /*3940*/  SHF.L.U32 R45, R45, 0x17, RZ ;  /* 0x000000172d2d7819 */ /* 0x000fe200000006ff */
[----:B------:R-:W-:Y:S01]  /*3950*/  FFMA R76, R55, 1.4426950216293334961, -R72 ;  /* 0x3fb8aa3b374c7823 */ /* 0x000fe20000000848 */
[--C-:B------:R-:W-:Y:S01]  /*3960*/  FADD R72, R59, -R36.reuse ;  /* 0x800000243b487221 */ /* 0x100fe20000000000 */
[-C--:B------:R-:W-:Y:S01]  /*3970*/  FFMA.SAT R59, R68, R14.reuse, 0.5 ;  /* 0x3f000000443b7423 */ /* 0x080fe2000000200e */
[----:B------:R-:W-:Y:S01]  /*3980*/  FADD R41, R41, -R36 ;  /* 0x8000002429297221 */ /* 0x000fe20000000000 */
[----:B------:R-:W-:Y:S01]  /*3990*/  FFMA R74, R55, 1.925963033500011079e-08, R76 ;  /* 0x32a57060374a7823 */ /* 0x000fe2000000004c */
[----:B------:R-:W-:Y:S01]  /*39a0*/  FFMA.SAT R37, R72, R14, 0.5 ;  /* 0x3f00000048257423 */ /* 0x000fe2000000200e */
[-C--:B------:R-:W-:Y:S01]  /*39b0*/  FFMA.RM R59, R59, R20.reuse, 12582913 ;  /* 0x4b4000013b3b7423 */ /* 0x080fe20000004014 */
[----:B------:R-:W0:Y:S02]  /*39c0*/  MUFU.EX2 R66, R66 ;  /* 0x0000004200427308 */ /* 0x000e240000000800 */
[----:B------:R-:W-:Y:S01]  /*39d0*/  FFMA.RM R37, R37, R20, 12582913 ;  /* 0x4b40000125257423 */ /* 0x000fe20000004014 */
[C---:B------:R-:W-:Y:S01]  /*39e0*/  FADD R55, R59.reuse, -12583039 ;  /* 0xcb40007f3b377421 */ /* 0x040fe20000000000 */
[----:B------:R-:W-:-:S02]  /*39f0*/  SHF.L.U32 R59, R59, 0x17, RZ ;  /* 0x000000173b3b7819 */ /* 0x000fc400000006ff */
[----:B------:R-:W-:Y:S01]  /*3a00*/  FADD R76, R37, -12583039 ;  /* 0xcb40007f254c7421 */ /* 0x000fe20000000000 */
[----:B------:R-:W-:Y:S01]  /*3a10*/  FFMA R55, R68, 1.4426950216293334961, -R55 ;  /* 0x3fb8aa3b44377823 */ /* 0x000fe20000000837 */
[----:B------:R-:W1:Y:S02]  /*3a20*/  MUFU.EX2 R74, R74 ;  /* 0x0000004a004a7308 */ /* 0x000e640000000800 */
[----:B------:R-:W-:Y:S01]  /*3a30*/  FFMA R78, R72, 1.4426950216293334961, -R76 ;  /* 0x3fb8aa3b484e7823 */ /* 0x000fe2000000084c */
[----:B------:R-:W-:Y:S02]  /*3a40*/  FFMA R76, R68, 1.925963033500011079e-08, R55 ;  /* 0x32a57060444c7823 */ /* 0x000fe40000000037 */
[----:B------:R-:W2:Y:S01]  /*3a50*/  SHFL.DOWN PT, R68, R53, 0x4, 0x1f ;  /* 0x08801f0035447f89 */ /* 0x000ea200000e0000 */
[----:B------:R-:W-:Y:S01]  /*3a60*/  FFMA R55, R72, 1.925963033500011079e-08, R78 ;  /* 0x32a5706048377823 */ /* 0x000fe2000000004e */
[----:B------:R-:W-:Y:S02]  /*3a70*/  SHF.L.U32 R72, R58, 0x17, RZ ;  /* 0x000000173a487819 */ /* 0x000fe400000006ff */
[----:B------:R-:W3:Y:S01]  /*3a80*/  SHFL.DOWN PT, R58, R39, 0x4, 0x1f ;  /* 0x08801f00273a7f89 */ /* 0x000ee200000e0000 */
[----:B------:R-:W4:Y:S01]  /*3a90*/  MUFU.EX2 R76, R76 ;  /* 0x0000004c004c7308 */ /* 0x000f220000000800 */
[----:B0-----:R-:W-:Y:S01]  /*3aa0*/  FMUL R66, R48, R66 ;  /* 0x0000004230427220 */ /* 0x001fe20000400000 */
[----:B------:R-:W-:-:S02]  /*3ab0*/  FMUL R72, R72, R70 ;  /* 0x0000004648487220 */ /* 0x000fc40000400000 */
[----:B------:R-:W0:Y:S01]  /*3ac0*/  SHFL.DOWN PT, R70, R40, 0x4, 0x1f ;  /* 0x08801f0028467f89 */ /* 0x000e2200000e0000 */
[----:B-1----:R-:W-:-:S03]  /*3ad0*/  FMUL R78, R45, R74 ;  /* 0x0000004a2d4e7220 */ /* 0x002fc60000400000 */
[----:B------:R-:W1:Y:S01]  /*3ae0*/  MUFU.EX2 R55, R55 ;  /* 0x0000003700377308 */ /* 0x000e620000000800 */
[----:B----4-:R-:W-:Y:S01]  /*3af0*/  FMUL R74, R59, R76 ;  /* 0x0000004c3b4a7220 */ /* 0x010fe20000400000 */
[----:B------:R-:W-:Y:S01]  /*3b00*/  FFMA.SAT R59, R41, R14, 0.5 ;  /* 0x3f000000293b7423 */ /* 0x000fe2000000200e */
[----:B--2---:R-:W-:Y:S01]  /*3b10*/  FMUL R78, R68, R78 ;  /* 0x0000004e444e7220 */ /* 0x004fe20000400000 */
[----:B---3--:R-:W-:-:S03]  /*3b20*/  FMNMX R48, R39, R58, !PT ;  /* 0x0000003a27307209 */ /* 0x008fc60007800000 */
[----:B------:R-:W-:Y:S01]  /*3b30*/  FFMA R53, R53, R74, R78 ;  /* 0x0000004a35357223 */ /* 0x000fe2000000004e */
[----:B0-----:R-:W-:Y:S01]  /*3b40*/  FMUL R45, R70, R72 ;  /* 0x00000048462d7220 */ /* 0x001fe20000400000 */
[--C-:B------:R-:W-:Y:S01]  /*3b50*/  FADD R68, R58, -R48.reuse ;  /* 0x800000303a447221 */ /* 0x100fe20000000000 */
[----:B------:R-:W-:Y:S02]  /*3b60*/  FFMA.RM R58, R59, R20, 12582913 ;  /* 0x4b4000013b3a7423 */ /* 0x000fe40000004014 */
[----:B------:R-:W0:Y:S01]  /*3b70*/  SHFL.DOWN PT, R59, R42, 0x4, 0x1f ;  /* 0x08801f002a3b7f89 */ /* 0x000e2200000e0000 */
[----:B------:R-:W-:Y:S01]  /*3b80*/  FFMA R45, R40, R66, R45 ;  /* 0x00000042282d7223 */ /* 0x000fe2000000002d */
[----:B------:R-:W-:Y:S01]  /*3b90*/  FFMA.SAT R70, R68, R14, 0.5 ;  /* 0x3f00000044467423 */ /* 0x000fe2000000200e */
[----:B------:R-:W-:Y:S01]  /*3ba0*/  FADD R40, R58, -12583039 ;  /* 0xcb40007f3a287421 */ /* 0x000fe20000000000 */
[----:B------:R-:W-:Y:S02]  /*3bb0*/  FADD R66, R39, -R48 ;  /* 0x8000003027427221 */ /* 0x000fe40000000000 */
[----:B------:R-:W-:Y:S01]  /*3bc0*/  FFMA.RM R39, R70, R20, 12582913 ;  /* 0x4b40000146277423 */ /* 0x000fe20000004014 */
[----:B------:R-:W-:Y:S01]  /*3bd0*/  FFMA R40, R41, 1.4426950216293334961, -R40 ;  /* 0x3fb8aa3b29287823 */ /* 0x000fe20000000828 */
[----:B------:R-:W-:-:S02]  /*3be0*/  FFMA.SAT R72, R66, R14, 0.5 ;  /* 0x3f00000042487423 */ /* 0x000fc4000000200e */
[----:B------:R-:W-:Y:S01]  /*3bf0*/  FADD R74, R39, -12583039 ;  /* 0xcb40007f274a7421 */ /* 0x000fe20000000000 */
[----:B------:R-:W-:Y:S01]  /*3c00*/  FFMA R70, R41, 1.925963033500011079e-08, R40 ;  /* 0x32a5706029467823 */ /* 0x000fe20000000028 */
[----:B------:R-:W-:Y:S01]  /*3c10*/  FFMA.RM R40, R72, R20, 12582913 ;  /* 0x4b40000148287423 */ /* 0x000fe20000004014 */
[----:B------:R-:W2:Y:S01]  /*3c20*/  SHFL.DOWN PT, R41, R47, 0x4, 0x1f ;  /* 0x08801f002f297f89 */ /* 0x000ea200000e0000 */
[----:B------:R-:W-:Y:S02]  /*3c30*/  FFMA R74, R68, 1.4426950216293334961, -R74 ;  /* 0x3fb8aa3b444a7823 */ /* 0x000fe4000000084a */
[----:B------:R-:W-:Y:S01]  /*3c40*/  FADD R72, R40, -12583039 ;  /* 0xcb40007f28487421 */ /* 0x000fe20000000000 */
[----:B------:R-:W3:Y:S01]  /*3c50*/  MUFU.EX2 R70, R70 ;  /* 0x0000004600467308 */ /* 0x000ee20000000800 */
[----:B------:R-:W-:Y:S01]  /*3c60*/  FFMA R68, R68, 1.925963033500011079e-08, R74 ;  /* 0x32a5706044447823 */ /* 0x000fe2000000004a */
[----:B------:R-:W-:Y:S01]  /*3c70*/  SHF.L.U32 R40, R40, 0x17, RZ ;  /* 0x0000001728287819 */ /* 0x000fe200000006ff */
[----:B------:R-:W-:Y:S01]  /*3c80*/  FFMA R74, R66, 1.4426950216293334961, -R72 ;  /* 0x3fb8aa3b424a7823 */ /* 0x000fe20000000848 */
[----:B------:R-:W-:-:S02]  /*3c90*/  SHF.L.U32 R72, R37, 0x17, RZ ;  /* 0x0000001725487819 */ /* 0x000fc400000006ff */
[----:B0-----:R-:W-:Y:S01]  /*3ca0*/  FMNMX R37, R42, R59, !PT ;  /* 0x0000003b2a257209 */ /* 0x001fe20007800000 */
[----:B------:R-:W-:Y:S02]  /*3cb0*/  FFMA R66, R66, 1.925963033500011079e-08, R74 ;  /* 0x32a5706042427823 */ /* 0x000fe4000000004a */
[----:B-1----:R-:W-:Y:S01]  /*3cc0*/  FMUL R76, R72, R55 ;  /* 0x00000037484c7220 */ /* 0x002fe20000400000 */
[----:B------:R-:W-:Y:S01]  /*3cd0*/  SHF.L.U32 R55, R58, 0x17, RZ ;  /* 0x000000173a377819 */ /* 0x000fe200000006ff */
[----:B------:R-:W0:Y:S01]  /*3ce0*/  MUFU.EX2 R68, R68 ;  /* 0x0000004400447308 */ /* 0x000e220000000800 */
[----:B------:R-:W1:Y:S01]  /*3cf0*/  SHFL.DOWN PT, R58, R46, 0x4, 0x1f ;  /* 0x08801f002e3a7f89 */ /* 0x000e6200000e0000 */
[--C-:B------:R-:W-:Y:S01]  /*3d00*/  FADD R72, R59, -R37.reuse ;  /* 0x800000253b487221 */ /* 0x100fe20000000000 */
[----:B------:R-:W-:-:S03]  /*3d10*/  FADD R74, R42, -R37 ;  /* 0x800000252a4a7221 */ /* 0x000fc60000000000 */
[----:B------:R-:W-:Y:S01]  /*3d20*/  FFMA.SAT R59, R72, R14, 0.5 ;  /* 0x3f000000483b7423 */ /* 0x000fe2000000200e */
[----:B---3--:R-:W-:Y:S01]  /*3d30*/  FMUL R42, R55, R70 ;  /* 0x00000046372a7220 */ /* 0x008fe20000400000 */
[----:B------:R-:W-:Y:S01]  /*3d40*/  FFMA.SAT R55, R74, R14, 0.5 ;  /* 0x3f0000004a377423 */ /* 0x000fe2000000200e */
[----:B--2---:R-:W-:Y:S01]  /*3d50*/  FMUL R76, R41, R76 ;  /* 0x0000004c294c7220 */ /* 0x004fe20000400000 */
[-C--:B------:R-:W-:Y:S01]  /*3d60*/  FFMA.RM R41, R59, R20.reuse, 12582913 ;  /* 0x4b4000013b297423 */ /* 0x080fe20000004014 */
[----:B------:R-:W2:Y:S01]  /*3d70*/  MUFU.EX2 R66, R66 ;  /* 0x0000004200427308 */ /* 0x000ea20000000800 */
[----:B------:R-:W-:Y:S01]  /*3d80*/  FFMA.RM R55, R55, R20, 12582913 ;  /* 0x4b40000137377423 */ /* 0x000fe20000004014 */
[----:B------:R-:W-:Y:S01]  /*3d90*/  FFMA R42, R47, R42, R76 ;  /* 0x0000002a2f2a7223 */ /* 0x000fe2000000004c */
[----:B------:R-:W-:Y:S01]  /*3da0*/  FADD R70, R41, -12583039 ;  /* 0xcb40007f29467421 */ /* 0x000fe20000000000 */
[----:B------:R-:W3:Y:S01]  /*3db0*/  SHFL.DOWN PT, R59, R50, 0x4, 0x1f ;  /* 0x08801f00323b7f89 */ /* 0x000ee200000e0000 */
[C---:B------:R-:W-:Y:S01]  /*3dc0*/  FADD R47, R55.reuse, -12583039 ;  /* 0xcb40007f372f7421 */ /* 0x040fe20000000000 */
[----:B------:R-:W-:Y:S01]  /*3dd0*/  SHF.L.U32 R55, R55, 0x17, RZ ;  /* 0x0000001737377819 */ /* 0x000fe200000006ff */
[----:B------:R-:W-:-:S02]  /*3de0*/  FFMA R70, R72, 1.4426950216293334961, -R70 ;  /* 0x3fb8aa3b48467823 */ /* 0x000fc40000000846 */
[----:B------:R-:W-:Y:S02]  /*3df0*/  FFMA R47, R74, 1.4426950216293334961, -R47 ;  /* 0x3fb8aa3b4a2f7823 */ /* 0x000fe4000000082f */
[----:B------:R-:W-:Y:S01]  /*3e00*/  FFMA R78, R72, 1.925963033500011079e-08, R70 ;  /* 0x32a57060484e7823 */ /* 0x000fe20000000046 */
[----:B------:R-:W-:Y:S01]  /*3e10*/  SHF.L.U32 R70, R39, 0x17, RZ ;  /* 0x0000001727467819 */ /* 0x000fe200000006ff */
[----:B------:R-:W-:Y:S01]  /*3e20*/  FFMA R72, R74, 1.925963033500011079e-08, R47 ;  /* 0x32a570604a487823 */ /* 0x000fe2000000002f */
[----:B-1----:R-:W-:Y:S01]  /*3e30*/  FMNMX R39, R46, R58, !PT ;  /* 0x0000003a2e277209 */ /* 0x002fe20007800000 */
[----:B------:R-:W1:Y:S02]  /*3e40*/  SHFL.DOWN PT, R47, R44, 0x4, 0x1f ;  /* 0x08801f002c2f7f89 */ /* 0x000e6400000e0000 */
[----:B0-----:R-:W-:Y:S01]  /*3e50*/  FMUL R76, R70, R68 ;  /* 0x00000044464c7220 */ /* 0x001fe20000400000 */
[----:B--2---:R-:W-:Y:S01]  /*3e60*/  FMUL R74, R40, R66 ;  /* 0x00000042284a7220 */ /* 0x004fe20000400000 */
[--C-:B------:R-:W-:Y:S01]  /*3e70*/  FADD R70, R58, -R39.reuse ;  /* 0x800000273a467221 */ /* 0x100fe20000000000 */
[----:B------:R-:W0:Y:S01]  /*3e80*/  MUFU.EX2 R68, R78 ;  /* 0x0000004e00447308 */ /* 0x000e220000000800 */
[----:B------:R-:W-:-:S02]  /*3e90*/  FADD R66, R46, -R39 ;  /* 0x800000272e427221 */ /* 0x000fc40000000000 */
[----:B------:R-:W-:-:S04]  /*3ea0*/  FFMA.SAT R58, R70, R14, 0.5 ;  /* 0x3f000000463a7423 */ /* 0x000fc8000000200e */
[----:B------:R-:W-:Y:S01]  /*3eb0*/  FFMA.RM R40, R58, R20, 12582913 ;  /* 0x4b4000013a287423 */ /* 0x000fe20000004014 */
[----:B------:R-:W2:Y:S01]  /*3ec0*/  MUFU.EX2 R72, R72 ;  /* 0x0000004800487308 */ /* 0x000ea20000000800 */
[----:B------:R-:W4:Y:S01]  /*3ed0*/  SHFL.DOWN PT, R58, R49, 0x4, 0x1f ;  /* 0x08801f00313a7f89 */ /* 0x000f2200000e0000 */
[----:B---3--:R-:W-:Y:S01]  /*3ee0*/  FMUL R59, R59, R76 ;  /* 0x0000004c3b3b7220 */ /* 0x008fe20000400000 */
[----:B------:R-:W-:-:S03]  /*3ef0*/  FADD R76, R40, -12583039 ;  /* 0xcb40007f284c7421 */ /* 0x000fc60000000000 */
[----:B------:R-:W-:Y:S01]  /*3f00*/  FFMA R46, R50, R74, R59 ;  /* 0x0000004a322e7223 */ /* 0x000fe2000000003b */
[----:B------:R-:W-:Y:S01]  /*3f10*/  SHF.L.U32 R50, R41, 0x17, RZ ;  /* 0x0000001729327819 */ /* 0x000fe200000006ff */
[----:B------:R-:W-:Y:S01]  /*3f20*/  FFMA.SAT R59, R66, R14, 0.5 ;  /* 0x3f000000423b7423 */ /* 0x000fe2000000200e */
[----:B------:R-:W-:Y:S01]  /*3f30*/  FFMA R76, R70, 1.4426950216293334961, -R76 ;  /* 0x3fb8aa3b464c7823 */ /* 0x000fe2000000084c */
[----:B-1----:R-:W-:Y:S02]  /*3f40*/  FMNMX R41, R44, R47, !PT ;  /* 0x0000002f2c297209 */ /* 0x002fe40007800000 */
[----:B------:R-:W-:Y:S01]  /*3f50*/  FFMA.RM R59, R59, R20, 12582913 ;  /* 0x4b4000013b3b7423 */ /* 0x000fe20000004014 */
[----:B0-----:R-:W-:Y:S01]  /*3f60*/  FMUL R50, R50, R68 ;  /* 0x0000004432327220 */ /* 0x001fe20000400000 */
[----:B------:R-:W-:Y:S01]  /*3f70*/  FFMA R78, R70, 1.925963033500011079e-08, R76 ;  /* 0x32a57060464e7823 */ /* 0x000fe2000000004c */
[----:B------:R-:W0:Y:S01]  /*3f80*/  SHFL.DOWN PT, R68, R54, 0x8, 0x1f ;  /* 0x09001f0036447f89 */ /* 0x000e2200000e0000 */
[--C-:B------:R-:W-:Y:S01]  /*3f90*/  FADD R70, R47, -R41.reuse ;  /* 0x800000292f467221 */ /* 0x100fe20000000000 */
[----:B------:R-:W-:Y:S01]  /*3fa0*/  FADD R76, R59, -12583039 ;  /* 0xcb40007f3b4c7421 */ /* 0x000fe20000000000 */
[----:B--2---:R-:W-:Y:S01]  /*3fb0*/  FMUL R74, R55, R72 ;  /* 0x00000048374a7220 */ /* 0x004fe20000400000 */
[----:B------:R-:W-:Y:S01]  /*3fc0*/  FADD R44, R44, -R41 ;  /* 0x800000292c2c7221 */ /* 0x000fe20000000000 */
[----:B------:R-:W-:Y:S01]  /*3fd0*/  FFMA.SAT R55, R70, R14, 0.5 ;  /* 0x3f00000046377423 */ /* 0x000fe2000000200e */
[----:B------:R-:W-:Y:S01]  /*3fe0*/  FFMA R47, R66, 1.4426950216293334961, -R76 ;  /* 0x3fb8aa3b422f7823 */ /* 0x000fe2000000084c */
[----:B------:R-:W1:Y:S01]  /*3ff0*/  MUFU.EX2 R72, R78 ;  /* 0x0000004e00487308 */ /* 0x000e620000000800 */
[----:B------:R-:W-:Y:S01]  /*4000*/  SHF.L.U32 R59, R59, 0x17, RZ ;  /* 0x000000173b3b7819 */ /* 0x000fe200000006ff */
[----:B----4-:R-:W-:Y:S01]  /*4010*/  FMUL R58, R58, R50 ;  /* 0x000000323a3a7220 */ /* 0x010fe20000400000 */
[----:B------:R-:W-:Y:S01]  /*4020*/  FFMA.RM R50, R55, R20, 12582913 ;  /* 0x4b40000137327423 */ /* 0x000fe20000004014 */
[----:B------:R-:W-:-:S02]  /*4030*/  FFMA R76, R66, 1.925963033500011079e-08, R47 ;  /* 0x32a57060424c7823 */ /* 0x000fc4000000002f */
[----:B------:R-:W-:Y:S01]  /*4040*/  FFMA R55, R49, R74, R58 ;  /* 0x0000004a31377223 */ /* 0x000fe2000000003a */
[C---:B------:R-:W-:Y:S01]  /*4050*/  FADD R49, R50.reuse, -12583039 ;  /* 0xcb40007f32317421 */ /* 0x040fe20000000000 */
[----:B------:R-:W2:Y:S01]  /*4060*/  SHFL.DOWN PT, R58, R51, 0x4, 0x1f ;  /* 0x08801f00333a7f89 */ /* 0x000ea200000e0000 */
[----:B------:R-:W-:Y:S01]  /*4070*/  SHF.L.U32 R80, R50, 0x17, RZ ;  /* 0x0000001732507819 */ /* 0x000fe200000006ff */
[----:B------:R-:W3:Y:S01]  /*4080*/  MUFU.EX2 R76, R76 ;  /* 0x0000004c004c7308 */ /* 0x000ee20000000800 */
[----:B------:R-:W-:Y:S01]  /*4090*/  FFMA R66, R70, 1.4426950216293334961, -R49 ;  /* 0x3fb8aa3b46427823 */ /* 0x000fe20000000831 */
[----:B------:R-:W4:Y:S01]  /*40a0*/  SHFL.DOWN PT, R47, R38, 0x8, 0x1f ;  /* 0x09001f00262f7f89 */ /* 0x000f2200000e0000 */
[----:B------:R-:W-:Y:S02]  /*40b0*/  SHF.L.U32 R49, R40, 0x17, RZ ;  /* 0x0000001728317819 */ /* 0x000fe400000006ff */
[----:B------:R-:W-:Y:S01]  /*40c0*/  FFMA R66, R70, 1.925963033500011079e-08, R66 ;  /* 0x32a5706046427823 */ /* 0x000fe20000000042 */
[----:B------:R-:W-:Y:S01]  /*40d0*/  FFMA.SAT R70, R44, R14, 0.5 ;  /* 0x3f0000002c467423 */ /* 0x000fe2000000200e */
[----:B0-----:R-:W-:Y:S01]  /*40e0*/  FMNMX R40, R54, R68, !PT ;  /* 0x0000004436287209 */ /* 0x001fe20007800000 */
[----:B-1----:R-:W-:-:S02]  /*40f0*/  FMUL R72, R49, R72 ;  /* 0x0000004831487220 */ /* 0x002fc40000400000 */
[----:B------:R-:W-:Y:S02]  /*4100*/  FFMA.RM R49, R70, R20, 12582913 ;  /* 0x4b40000146317423 */ /* 0x000fe40000004014 */
[----:B------:R-:W-:Y:S02]  /*4110*/  FADD R70, R68, -R40 ;  /* 0x8000002844467221 */ /* 0x000fe40000000000 */
[C---:B------:R-:W-:Y:S01]  /*4120*/  FADD R68, R49.reuse, -12583039 ;  /* 0xcb40007f31447421 */ /* 0x040fe20000000000 */
[----:B------:R-:W-:Y:S01]  /*4130*/  SHF.L.U32 R50, R49, 0x17, RZ ;  /* 0x0000001731327819 */ /* 0x000fe200000006ff */
[----:B---3--:R-:W-:Y:S02]  /*4140*/  FMUL R76, R59, R76 ;  /* 0x0000004c3b4c7220 */ /* 0x008fe40000400000 */
[----:B------:R-:W-:Y:S01]  /*4150*/  FFMA R68, R44, 1.4426950216293334961, -R68 ;  /* 0x3fb8aa3b2c447823 */ /* 0x000fe20000000844 */
[----:B------:R-:W-:Y:S01]  /*4160*/  FFMA.SAT R59, R70, R14, 0.5 ;  /* 0x3f000000463b7423 */ /* 0x000fe2000000200e */
[----:B--2---:R-:W-:-:S02]  /*4170*/  FMUL R74, R58, R72 ;  /* 0x000000483a4a7220 */ /* 0x004fc40000400000 */
[----:B------:R-:W-:Y:S01]  /*4180*/  FFMA R72, R44, 1.925963033500011079e-08, R68 ;  /* 0x32a570602c487823 */ /* 0x000fe20000000044 */
[----:B------:R-:W-:Y:S01]  /*4190*/  FFMA.RM R58, R59, R20, 12582913 ;  /* 0x4b4000013b3a7423 */ /* 0x000fe20000004014 */
[----:B------:R-:W-:Y:S01]  /*41a0*/  FADD R68, R54, -R40 ;  /* 0x8000002836447221 */ /* 0x000fe20000000000 */
[----:B------:R-:W-:Y:S01]  /*41b0*/  FFMA R54, R51, R76, R74 ;  /* 0x0000004c33367223 */ /* 0x000fe2000000004a */
[----:B----4-:R-:W-:Y:S01]  /*41c0*/  FMNMX R44, R38, R47, !PT ;  /* 0x0000002f262c7209 */ /* 0x010fe20007800000 */
[----:B------:R-:W-:Y:S01]  /*41d0*/  FADD R51, R58, -12583039 ;  /* 0xcb40007f3a337421 */ /* 0x000fe20000000000 */
[----:B------:R-:W-:Y:S01]  /*41e0*/  FFMA.SAT R59, R68, R14, 0.5 ;  /* 0x3f000000443b7423 */ /* 0x000fe2000000200e */
[----:B------:R-:W0:Y:S01]  /*41f0*/  MUFU.EX2 R72, R72 ;  /* 0x0000004800487308 */ /* 0x000e220000000800 */
[----:B------:R-:W-:Y:S01]  /*4200*/  SHF.L.U32 R49, R58, 0x17, RZ ;  /* 0x000000173a317819 */ /* 0x000fe200000006ff */
[----:B------:R-:W-:Y:S01]  /*4210*/  FFMA R74, R70, 1.4426950216293334961, -R51 ;  /* 0x3fb8aa3b464a7823 */ /* 0x000fe20000000833 */
[----:B------:R-:W-:Y:S01]  /*4220*/  FFMA.RM R59, R59, R20, 12582913 ;  /* 0x4b4000013b3b7423 */ /* 0x000fe20000004014 */
[----:B------:R-:W-:-:S02]  /*4230*/  FADD R51, R47, -R44 ;  /* 0x8000002c2f337221 */ /* 0x000fc40000000000 */
[----:B------:R-:W-:Y:S01]  /*4240*/  FFMA R78, R70, 1.925963033500011079e-08, R74 ;  /* 0x32a57060464e7823 */ /* 0x000fe2000000004a */
[----:B------:R-:W-:Y:S01]  /*4250*/  FADD R47, R59, -12583039 ;  /* 0xcb40007f3b2f7421 */ /* 0x000fe20000000000 */
[----:B------:R-:W-:Y:S01]  /*4260*/  FFMA.SAT R76, R51, R14, 0.5 ;  /* 0x3f000000334c7423 */ /* 0x000fe2000000200e */
[----:B------:R1:W2:Y:S02]  /*4270*/  MUFU.EX2 R70, R66 ;  /* 0x0000004200467308 */ /* 0x0002a40000000800 */
[----:B------:R-:W-:Y:S01]  /*4280*/  FFMA R74, R68, 1.4426950216293334961, -R47 ;  /* 0x3fb8aa3b444a7823 */ /* 0x000fe2000000082f */
[----:B------:R-:W-:-:S03]  /*4290*/  FFMA.RM R47, R76, R20, 12582913 ;  /* 0x4b4000014c2f7423 */ /* 0x000fc60000004014 */
[----:B------:R-:W-:Y:S01]  /*42a0*/  FFMA R76, R68, 1.925963033500011079e-08, R74 ;  /* 0x32a57060444c7823 */ /* 0x000fe2000000004a */
[----:B------:R-:W-:Y:S01]  /*42b0*/  FADD R68, R47, -12583039 ;  /* 0xcb40007f2f447421 */ /* 0x000fe20000000000 */
[----:B------:R-:W3:Y:S01]  /*42c0*/  SHFL.DOWN PT, R74, R43, 0x4, 0x1f ;  /* 0x08801f002b4a7f89 */ /* 0x000ee200000e0000 */
[----:B------:R-:W4:Y:S01]  /*42d0*/  MUFU.EX2 R78, R78 ;  /* 0x0000004e004e7308 */ /* 0x000f220000000800 */
[----:B0-----:R-:W-:Y:S01]  /*42e0*/  FMUL R58, R50, R72 ;  /* 0x00000048323a7220 */ /* 0x001fe20000400000 */
[----:B------:R-:W-:Y:S01]  /*42f0*/  FFMA R68, R51, 1.4426950216293334961, -R68 ;  /* 0x3fb8aa3b33447823 */ /* 0x000fe20000000844 */
[----:B-1----:R-:W0:Y:S01]  /*4300*/  SHFL.DOWN PT, R66, R36, 0x8, 0x1f ;  /* 0x09001f0024427f89 */ /* 0x002e2200000e0000 */
[----:B------:R-:W-:Y:S01]  /*4310*/  SHF.L.U32 R50, R59, 0x17, RZ ;  /* 0x000000173b327819 */ /* 0x000fe200000006ff */
[----:B------:R-:W-:Y:S01]  /*4320*/  FADD R59, R38, -R44 ;  /* 0x8000002c263b7221 */ /* 0x000fe20000000000 */
[----:B------:R-:W-:Y:S01]  /*4330*/  FFMA R51, R51, 1.925963033500011079e-08, R68 ;  /* 0x32a5706033337823 */ /* 0x000fe20000000044 */
[----:B------:R-:W-:Y:S01]  /*4340*/  SHF.L.U32 R47, R47, 0x17, RZ ;  /* 0x000000172f2f7819 */ /* 0x000fe200000006ff */
[----:B------:R-:W1:Y:S01]  /*4350*/  SHFL.DOWN PT, R68, R45, 0x8, 0x1f ;  /* 0x09001f002d447f89 */ /* 0x000e6200000e0000 */
[----:B------:R-:W5:Y:S01]  /*4360*/  MUFU.EX2 R76, R76 ;  /* 0x0000004c004c7308 */ /* 0x000f620000000800 */
[----:B--2---:R-:W-:Y:S01]  /*4370*/  FMUL R70, R80, R70 ;  /* 0x0000004650467220 */ /* 0x004fe20000400000 */
[----:B----4-:R-:W-:-:S03]  /*4380*/  FMUL R78, R49, R78 ;  /* 0x0000004e314e7220 */ /* 0x010fc60000400000 */
[----:B---3--:R-:W-:Y:S01]  /*4390*/  FMUL R70, R74, R70 ;  /* 0x000000464a467220 */ /* 0x008fe20000400000 */
[----:B-----5:R-:W-:Y:S01]  /*43a0*/  FMUL R76, R50, R76 ;  /* 0x0000004c324c7220 */ /* 0x020fe20000400000 */
[----:B------:R-:W-:Y:S01]  /*43b0*/  FFMA.SAT R50, R59, R14, 0.5 ;  /* 0x3f0000003b327423 */ /* 0x000fe2000000200e */
[----:B0-----:R-:W-:Y:S01]  /*43c0*/  FMNMX R49, R36, R66, !PT ;  /* 0x0000004224317209 */ /* 0x001fe20007800000 */
[----:B------:R-:W-:Y:S02]  /*43d0*/  FFMA R58, R43, R58, R70 ;  /* 0x0000003a2b3a7223 */ /* 0x000fe40000000046 */
[----:B------:R-:W-:Y:S01]  /*43e0*/  FFMA.RM R50, R50, R20, 12582913 ;  /* 0x4b40000132327423 */ /* 0x000fe20000004014 */
[----:B-1----:R-:W-:Y:S01]  /*43f0*/  FMUL R68, R68, R78 ;  /* 0x0000004e44447220 */ /* 0x002fe20000400000 */
[--C-:B------:R-:W-:Y:S02]  /*4400*/  FADD R70, R66, -R49.reuse ;  /* 0x8000003142467221 */ /* 0x100fe40000000000 */
[----:B------:R-:W0:Y:S01]  /*4410*/  SHFL.DOWN PT, R66, R48, 0x8, 0x1f ;  /* 0x09001f0030427f89 */ /* 0x000e2200000e0000 */
[----:B------:R-:W-:Y:S01]  /*4420*/  FADD R38, R50, -12583039 ;  /* 0xcb40007f32267421 */ /* 0x000fe20000000000 */
[----:B------:R-:W-:Y:S01]  /*4430*/  FFMA R43, R45, R76, R68 ;  /* 0x0000004c2d2b7223 */ /* 0x000fe20000000044 */
[----:B------:R-:W-:Y:S01]  /*4440*/  FADD R68, R36, -R49 ;  /* 0x8000003124447221 */ /* 0x000fe20000000000 */
[----:B------:R-:W-:Y:S01]  /*4450*/  FFMA.SAT R72, R70, R14, 0.5 ;  /* 0x3f00000046487423 */ /* 0x000fe2000000200e */
[----:B------:R-:W-:-:S02]  /*4460*/  FFMA R38, R59, 1.4426950216293334961, -R38 ;  /* 0x3fb8aa3b3b267823 */ /* 0x000fc40000000826 */
[----:B------:R-:W-:Y:S01]  /*4470*/  FFMA.SAT R45, R68, R14, 0.5 ;  /* 0x3f000000442d7423 */ /* 0x000fe2000000200e */
[-C--:B------:R-:W-:Y:S01]  /*4480*/  FFMA.RM R36, R72, R20.reuse, 12582913 ;  /* 0x4b40000148247423 */ /* 0x080fe20000004014 */
[----:B------:R-:W-:Y:S01]  /*4490*/  FFMA R74, R59, 1.925963033500011079e-08, R38 ;  /* 0x32a570603b4a7823 */ /* 0x000fe20000000026 */
[----:B------:R0:W1:Y:S01]  /*44a0*/  MUFU.EX2 R72, R51 ;  /* 0x0000003300487308 */ /* 0x0000620000000800 */
[----:B------:R-:W-:Y:S01]  /*44b0*/  FFMA.RM R38, R45, R20, 12582913 ;  /* 0x4b4000012d267423 */ /* 0x000fe20000004014 */
[C---:B------:R-:W-:Y:S01]  /*44c0*/  FADD R76, R36.reuse, -12583039 ;  /* 0xcb40007f244c7421 */ /* 0x040fe20000000000 */
[----:B------:R-:W2:Y:S01]  /*44d0*/  SHFL.DOWN PT, R45, R53, 0x8, 0x1f ;  /* 0x09001f00352d7f89 */ /* 0x000ea200000e0000 */
[----:B------:R-:W-:Y:S01]  /*44e0*/  SHF.L.U32 R36, R36, 0x17, RZ ;  /* 0x0000001724247819 */ /* 0x000fe200000006ff */
[----:B------:R-:W-:Y:S01]  /*44f0*/  FADD R59, R38, -12583039 ;  /* 0xcb40007f263b7421 */ /* 0x000fe20000000000 */
[----:B------:R-:W-:Y:S01]  /*4500*/  FFMA R76, R70, 1.4426950216293334961, -R76 ;  /* 0x3fb8aa3b464c7823 */ /* 0x000fe2000000084c */
[----:B------:R-:W-:Y:S01]  /*4510*/  SHF.L.U32 R38, R38, 0x17, RZ ;  /* 0x0000001726267819 */ /* 0x000fe200000006ff */
[----:B------:R-:W3:Y:S01]  /*4520*/  MUFU.EX2 R74, R74 ;  /* 0x0000004a004a7308 */ /* 0x000ee20000000800 */
[----:B------:R-:W-:Y:S01]  /*4530*/  FFMA R59, R68, 1.4426950216293334961, -R59 ;  /* 0x3fb8aa3b443b7823 */ /* 0x000fe2000000083b */
[----:B------:R-:W-:-:S03]  /*4540*/  FFMA R70, R70, 1.925963033500011079e-08, R76 ;  /* 0x32a5706046467823 */ /* 0x000fc6000000004c */
[----:B------:R-:W-:Y:S01]  /*4550*/  FFMA R59, R68, 1.925963033500011079e-08, R59 ;  /* 0x32a57060443b7823 */ /* 0x000fe2000000003b */
[----:B0-----:R-:W-:Y:S02]  /*4560*/  FMNMX R51, R48, R66, !PT ;  /* 0x0000004230337209 */ /* 0x001fe40007800000 */
[----:B------:R-:W-:Y:S01]  /*4570*/  SHF.L.U32 R68, R50, 0x17, RZ ;  /* 0x0000001732447819 */ /* 0x000fe200000006ff */
[----:B-1----:R-:W-:Y:S01]  /*4580*/  FMUL R72, R47, R72 ;  /* 0x000000482f487220 */ /* 0x002fe20000400000 */
[----:B------:R-:W0:Y:S01]  /*4590*/  SHFL.DOWN PT, R50, R37, 0x8, 0x1f ;  /* 0x09001f0025327f89 */ /* 0x000e2200000e0000 */
[--C-:B------:R-:W-:Y:S01]  /*45a0*/  FADD R47, R66, -R51.reuse ;  /* 0x80000033422f7221 */ /* 0x100fe20000000000 */
[----:B------:R-:W-:Y:S01]  /*45b0*/  FADD R66, R48, -R51 ;  /* 0x8000003330427221 */ /* 0x000fe20000000000 */
[----:B------:R-:W-:Y:S03]  /*45c0*/  MUFU.EX2 R59, R59 ;  /* 0x0000003b003b7308 */ /* 0x000fe60000000800 */
[----:B------:R-:W-:Y:S01]  /*45d0*/  FFMA.SAT R48, R66, R14, 0.5 ;  /* 0x3f00000042307423 */ /* 0x000fe2000000200e */
[----:B---3--:R-:W-:Y:S01]  /*45e0*/  FMUL R68, R68, R74 ;  /* 0x0000004a44447220 */ /* 0x008fe20000400000 */
[----:B------:R-:W-:Y:S01]  /*45f0*/  FFMA.SAT R74, R47, R14, 0.5 ;  /* 0x3f0000002f4a7423 */ /* 0x000fe2000000200e */
[----:B--2---:R-:W-:Y:S01]  /*4600*/  FMUL R72, R45, R72 ;  /* 0x000000482d487220 */ /* 0x004fe20000400000 */
[-C--:B------:R-:W-:Y:S01]  /*4610*/  FFMA.RM R48, R48, R20.reuse, 12582913 ;  /* 0x4b40000130307423 */ /* 0x080fe20000004014 */
[----:B------:R-:W1:Y:S01]  /*4620*/  MUFU.EX2 R70, R70 ;  /* 0x0000004600467308 */ /* 0x000e620000000800 */
[----:B------:R-:W-:Y:S01]  /*4630*/  FFMA.RM R45, R74, R20, 12582913 ;  /* 0x4b4000014a2d7423 */ /* 0x000fe20000004014 */
[----:B------:R-:W-:Y:S01]  /*4640*/  FFMA R53, R53, R68, R72 ;  /* 0x0000004435357223 */ /* 0x000fe20000000048 */
[C---:B------:R-:W-:Y:S01]  /*4650*/  FADD R72, R48.reuse, -12583039 ;  /* 0xcb40007f30487421 */ /* 0x040fe20000000000 */
[----:B------:R-:W2:Y:S01]  /*4660*/  SHFL.DOWN PT, R68, R42, 0x8, 0x1f ;  /* 0x09001f002a447f89 */ /* 0x000ea200000e0000 */
[----:B------:R-:W-:Y:S01]  /*4670*/  FADD R74, R45, -12583039 ;  /* 0xcb40007f2d4a7421 */ /* 0x000fe20000000000 */
[----:B------:R-:W-:Y:S01]  /*4680*/  SHF.L.U32 R48, R48, 0x17, RZ ;  /* 0x0000001730307819 */ /* 0x000fe200000006ff */
[----:B------:R-:W-:-:S02]  /*4690*/  FFMA R72, R66, 1.4426950216293334961, -R72 ;  /* 0x3fb8aa3b42487823 */ /* 0x000fc40000000848 */
[----:B------:R-:W-:-:S04]  /*46a0*/  FFMA R74, R47, 1.4426950216293334961, -R74 ;  /* 0x3fb8aa3b2f4a7823 */ /* 0x000fc8000000084a */
[----:B------:R-:W-:Y:S01]  /*46b0*/  FFMA R78, R47, 1.925963033500011079e-08, R74 ;  /* 0x32a570602f4e7823 */ /* 0x000fe2000000004a */
[----:B------:R-:W-:Y:S01]  /*46c0*/  FFMA R74, R66, 1.925963033500011079e-08, R72 ;  /* 0x32a57060424a7823 */ /* 0x000fe20000000048 */
[C---:B0-----:R-:W-:Y:S01]  /*46d0*/  FMNMX R47, R37.reuse, R50, !PT ;  /* 0x00000032252f7209 */ /* 0x041fe20007800000 */
[----:B------:R-:W0:Y:S01]  /*46e0*/  SHFL.DOWN PT, R66, R39, 0x8, 0x1f ;  /* 0x09001f0027427f89 */ /* 0x000e2200000e0000 */
[----:B-1----:R-:W-:Y:S02]  /*46f0*/  FMUL R76, R36, R70 ;  /* 0x00000046244c7220 */ /* 0x002fe40000400000 */
[----:B------:R-:W1:Y:S01]  /*4700*/  MUFU.EX2 R70, R78 ;  /* 0x0000004e00467308 */ /* 0x000e620000000800 */
[--C-:B------:R-:W-:Y:S01]  /*4710*/  FADD R72, R50, -R47.reuse ;  /* 0x8000002f32487221 */ /* 0x100fe20000000000 */
[----:B------:R-:W-:Y:S01]  /*4720*/  FMUL R50, R38, R59 ;  /* 0x0000003b26327220 */ /* 0x000fe20000400000 */
[----:B------:R-:W-:Y:S01]  /*4730*/  FADD R59, R37, -R47 ;  /* 0x8000002f253b7221 */ /* 0x000fe20000000000 */
[----:B------:R-:W3:Y:S01]  /*4740*/  SHFL.DOWN PT, R38, R46, 0x8, 0x1f ;  /* 0x09001f002e267f89 */ /* 0x000ee200000e0000 */
[----:B------:R-:W-:-:S02]  /*4750*/  FFMA.SAT R36, R72, R14, 0.5 ;  /* 0x3f00000048247423 */ /* 0x000fc4000000200e */
[----:B------:R-:W-:Y:S01]  /*4760*/  FFMA.SAT R37, R59, R14, 0.5 ;  /* 0x3f0000003b257423 */ /* 0x000fe2000000200e */
[----:B------:R-:W4:Y:S01]  /*4770*/  MUFU.EX2 R74, R74 ;  /* 0x0000004a004a7308 */ /* 0x000f220000000800 */
[----:B------:R-:W-:Y:S01]  /*4780*/  FFMA.RM R36, R36, R20, 12582913 ;  /* 0x4b40000124247423 */ /* 0x000fe20000004014 */
[----:B--2---:R-:W-:Y:S01]  /*4790*/  FMUL R68, R68, R76 ;  /* 0x0000004c44447220 */ /* 0x004fe20000400000 */
[----:B------:R-:W-:Y:S02]  /*47a0*/  FFMA.RM R37, R37, R20, 12582913 ;  /* 0x4b40000125257423 */ /* 0x000fe40000004014 */
[----:B------:R-:W-:Y:S01]  /*47b0*/  FADD R76, R36, -12583039 ;  /* 0xcb40007f244c7421 */ /* 0x000fe20000000000 */
[----:B------:R-:W-:Y:S01]  /*47c0*/  FFMA R50, R42, R50, R68 ;  /* 0x000000322a327223 */ /* 0x000fe20000000044 */
[----:B------:R-:W-:Y:S01]  /*47d0*/  SHF.L.U32 R42, R45, 0x17, RZ ;  /* 0x000000172d2a7819 */ /* 0x000fe200000006ff */
[----:B------:R-:W2:Y:S01]  /*47e0*/  SHFL.DOWN PT, R68, R41, 0x8, 0x1f ;  /* 0x09001f0029447f89 */ /* 0x000ea200000e0000 */
[----:B------:R-:W-:-:S03]  /*47f0*/  FFMA R76, R72, 1.4426950216293334961, -R76 ;  /* 0x3fb8aa3b484c7823 */ /* 0x000fc6000000084c */
[----:B-1----:R-:W-:Y:S01]  /*4800*/  FMUL R42, R42, R70 ;  /* 0x000000462a2a7220 */ /* 0x002fe20000400000 */
[----:B0-----:R-:W-:Y:S01]  /*4810*/  FMNMX R45, R39, R66, !PT ;  /* 0x00000042272d7209 */ /* 0x001fe20007800000 */
[----:B------:R-:W-:Y:S01]  /*4820*/  FFMA R72, R72, 1.925963033500011079e-08, R76 ;  /* 0x32a5706048487823 */ /* 0x000fe2000000004c */
[C---:B------:R-:W-:Y:S01]  /*4830*/  FADD R70, R37.reuse, -12583039 ;  /* 0xcb40007f25467421 */ /* 0x040fe20000000000 */
[----:B------:R-:W-:Y:S01]  /*4840*/  SHF.L.U32 R37, R37, 0x17, RZ ;  /* 0x0000001725257819 */ /* 0x000fe200000006ff */
[----:B----4-:R-:W-:Y:S01]  /*4850*/  FMUL R48, R48, R74 ;  /* 0x0000004a30307220 */ /* 0x010fe20000400000 */
[----:B------:R-:W-:Y:S01]  /*4860*/  FADD R66, R66, -R45 ;  /* 0x8000002d42427221 */ /* 0x000fe20000000000 */
[----:B------:R-:W-:Y:S01]  /*4870*/  FFMA R70, R59, 1.4426950216293334961, -R70 ;  /* 0x3fb8aa3b3b467823 */ /* 0x000fe20000000846 */
[----:B---3--:R-:W-:Y:S01]  /*4880*/  FMUL R38, R38, R42 ;  /* 0x0000002a26267220 */ /* 0x008fe20000400000 */
[----:B------:R-:W0:Y:S01]  /*4890*/  MUFU.EX2 R72, R72 ;  /* 0x0000004800487308 */ /* 0x000e220000000800 */
[----:B------:R-:W-:-:S02]  /*48a0*/  FFMA.SAT R74, R66, R14, 0.5 ;  /* 0x3f000000424a7423 */ /* 0x000fc4000000200e */
[----:B------:R-:W-:Y:S02]  /*48b0*/  FFMA R48, R46, R48, R38 ;  /* 0x000000302e307223 */ /* 0x000fe40000000026 */
[----:B------:R-:W-:Y:S01]  /*48c0*/  FFMA.RM R42, R74, R20, 12582913 ;  /* 0x4b4000014a2a7423 */ /* 0x000fe20000004014 */
[----:B------:R-:W-:Y:S01]  /*48d0*/  FFMA R74, R59, 1.925963033500011079e-08, R70 ;  /* 0x32a570603b4a7823 */ /* 0x000fe20000000046 */
[----:B------:R-:W1:Y:S01]  /*48e0*/  SHFL.DOWN PT, R38, R55, 0x8, 0x1f ;  /* 0x09001f0037267f89 */ /* 0x000e6200000e0000 */
[----:B------:R-:W-:Y:S01]  /*48f0*/  FADD R59, R39, -R45 ;  /* 0x8000002d273b7221 */ /* 0x000fe20000000000 */
[----:B------:R-:W-:Y:S01]  /*4900*/  FADD R46, R42, -12583039 ;  /* 0xcb40007f2a2e7421 */ /* 0x000fe20000000000 */
[----:B------:R-:W-:Y:S01]  /*4910*/  SHF.L.U32 R39, R36, 0x17, RZ ;  /* 0x0000001724277819 */ /* 0x000fe200000006ff */
[----:B------:R-:W3:Y:S01]  /*4920*/  SHFL.DOWN PT, R70, R40, 0x10, 0x1f ;  /* 0x0a001f0028467f89 */ /* 0x000ee200000e0000 */
[----:B------:R-:W4:Y:S01]  /*4930*/  MUFU.EX2 R74, R74 ;  /* 0x0000004a004a7308 */ /* 0x000f220000000800 */
[----:B------:R-:W-:Y:S01]  /*4940*/  FFMA R46, R66, 1.4426950216293334961, -R46 ;  /* 0x3fb8aa3b422e7823 */ /* 0x000fe2000000082e */
[----:B--2---:R-:W-:-:S02]  /*4950*/  FMNMX R36, R41, R68, !PT ;  /* 0x0000004429247209 */ /* 0x004fc40007800000 */
[----:B------:R-:W-:Y:S01]  /*4960*/  SHF.L.U32 R80, R42, 0x17, RZ ;  /* 0x000000172a507819 */ /* 0x000fe200000006ff */
[----:B------:R-:W-:Y:S01]  /*4970*/  FFMA R66, R66, 1.925963033500011079e-08, R46 ;  /* 0x32a5706042427823 */ /* 0x000fe2000000002e */
[----:B------:R-:W-:Y:S01]  /*4980*/  FFMA.SAT R46, R59, R14, 0.5 ;  /* 0x3f0000003b2e7423 */ /* 0x000fe2000000200e */
[----:B0-----:R-:W-:Y:S01]  /*4990*/  FMUL R72, R39, R72 ;  /* 0x0000004827487220 */ /* 0x001fe20000400000 */
[----:B------:R-:W-:Y:S02]  /*49a0*/  FADD R68, R68, -R36 ;  /* 0x8000002444447221 */ /* 0x000fe40000000000 */
[----:B------:R-:W-:-:S04]  /*49b0*/  FFMA.RM R39, R46, R20, 12582913 ;  /* 0x4b4000012e277423 */ /* 0x000fc80000004014 */
[C---:B------:R-:W-:Y:S01]  /*49c0*/  FADD R46, R39.reuse, -12583039 ;  /* 0xcb40007f272e7421 */ /* 0x040fe20000000000 */
[----:B------:R-:W-:Y:S01]  /*49d0*/  SHF.L.U32 R39, R39, 0x17, RZ ;  /* 0x0000001727277819 */ /* 0x000fe200000006ff */
[----:B----4-:R-:W-:Y:S02]  /*49e0*/  FMUL R74, R37, R74 ;  /* 0x0000004a254a7220 */ /* 0x010fe40000400000 */
[C---:B------:R-:W-:Y:S01]  /*49f0*/  FFMA R76, R59.reuse, 1.4426950216293334961, -R46 ;  /* 0x3fb8aa3b3b4c7823 */ /* 0x040fe2000000082e */
[----:B------:R-:W-:Y:S01]  /*4a00*/  FFMA.SAT R37, R68, R14, 0.5 ;  /* 0x3f00000044257423 */ /* 0x000fe2000000200e */
[----:B-1----:R-:W-:Y:S02]  /*4a10*/  FMUL R38, R38, R72 ;  /* 0x0000004826267220 */ /* 0x002fe40000400000 */
[----:B------:R-:W-:Y:S01]  /*4a20*/  FFMA R72, R59, 1.925963033500011079e-08, R76 ;  /* 0x32a570603b487823 */ /* 0x000fe2000000004c */
[----:B------:R-:W-:Y:S01]  /*4a30*/  FFMA.RM R46, R37, R20, 12582913 ;  /* 0x4b400001252e7423 */ /* 0x000fe20000004014 */
[----:B------:R-:W-:Y:S01]  /*4a40*/  FADD R59, R41, -R36 ;  /* 0x80000024293b7221 */ /* 0x000fe20000000000 */
[----:B------:R-:W-:Y:S01]  /*4a50*/  FFMA R38, R55, R74, R38 ;  /* 0x0000004a37267223 */ /* 0x000fe20000000026 */
[----:B---3--:R-:W-:Y:S01]  /*4a60*/  FMNMX R37, R40, R70, !PT ;  /* 0x0000004628257209 */ /* 0x008fe20007800000 */
[C---:B------:R-:W-:Y:S01]  /*4a70*/  FADD R55, R46.reuse, -12583039 ;  /* 0xcb40007f2e377421 */ /* 0x040fe20000000000 */
[----:B------:R-:W-:Y:S01]  /*4a80*/  FFMA.SAT R41, R59, R14, 0.5 ;  /* 0x3f0000003b297423 */ /* 0x000fe2000000200e */
[----:B------:R-:W-:Y:S01]  /*4a90*/  MUFU.EX2 R72, R72 ;  /* 0x0000004800487308 */ /* 0x000fe20000000800 */
[----:B------:R-:W-:Y:S01]  /*4aa0*/  SHF.L.U32 R46, R46, 0x17, RZ ;  /* 0x000000172e2e7819 */ /* 0x000fe200000006ff */
[----:B------:R-:W-:Y:S01]  /*4ab0*/  FFMA R55, R68, 1.4426950216293334961, -R55 ;  /* 0x3fb8aa3b44377823 */ /* 0x000fe20000000837 */
[----:B------:R-:W-:Y:S01]  /*4ac0*/  FFMA.RM R41, R41, R20, 12582913 ;  /* 0x4b40000129297423 */ /* 0x000fe20000004014 */
[----:B------:R-:W-:-:S02]  /*4ad0*/  FADD R70, R70, -R37 ;  /* 0x8000002546467221 */ /* 0x000fc40000000000 */
[----:B------:R-:W-:Y:S01]  /*4ae0*/  FFMA R76, R68, 1.925963033500011079e-08, R55 ;  /* 0x32a57060444c7823 */ /* 0x000fe20000000037 */
[----:B------:R-:W-:Y:S01]  /*4af0*/  FADD R74, R41, -12583039 ;  /* 0xcb40007f294a7421 */ /* 0x000fe20000000000 */
[----:B------:R-:W-:Y:S01]  /*4b00*/  FFMA.SAT R55, R70, R14, 0.5 ;  /* 0x3f00000046377423 */ /* 0x000fe2000000200e */
[----:B------:R-:W0:Y:S02]  /*4b10*/  MUFU.EX2 R68, R66 ;  /* 0x0000004200447308 */ /* 0x000e240000000800 */
[----:B------:R-:W-:Y:S01]  /*4b20*/  FFMA R78, R59, 1.4426950216293334961, -R74 ;  /* 0x3fb8aa3b3b4e7823 */ /* 0x000fe2000000084a */
[----:B------:R-:W-:Y:S01]  /*4b30*/  FFMA.RM R55, R55, R20, 12582913 ;  /* 0x4b40000137377423 */ /* 0x000fe20000004014 */
[----:B------:R-:W-:Y:S02]  /*4b40*/  FADD R74, R40, -R37 ;  /* 0x80000025284a7221 */ /* 0x000fe40000000000 */
[----:B------:R-:W-:Y:S01]  /*4b50*/  FFMA R82, R59, 1.925963033500011079e-08, R78 ;  /* 0x32a570603b527823 */ /* 0x000fe2000000004e */
[----:B------:R-:W-:Y:S01]  /*4b60*/  FADD R78, R55, -12583039 ;  /* 0xcb40007f374e7421 */ /* 0x000fe20000000000 */
[----:B------:R-:W-:Y:S01]  /*4b70*/  FFMA.SAT R59, R74, R14, 0.5 ;  /* 0x3f0000004a3b7423 */ /* 0x000fe2000000200e */
[----:B------:R-:W1:Y:S01]  /*4b80*/  SHFL.DOWN PT, R40, R54, 0x8, 0x1f ;  /* 0x09001f0036287f89 */ /* 0x000e6200000e0000 */
[----:B------:R2:W3:Y:S01]  /*4b90*/  MUFU.EX2 R66, R76 ;  /* 0x0000004c00427308 */ /* 0x0004e20000000800 */
[----:B------:R-:W-:Y:S01]  /*4ba0*/  FFMA R78, R70, 1.4426950216293334961, -R78 ;  /* 0x3fb8aa3b464e7823 */ /* 0x000fe2000000084e */
[----:B------:R-:W-:-:S03]  /*4bb0*/  FFMA.RM R59, R59, R20, 12582913 ;  /* 0x4b4000013b3b7423 */ /* 0x000fc60000004014 */
[----:B------:R-:W-:Y:S01]  /*4bc0*/  FFMA R78, R70, 1.925963033500011079e-08, R78 ;  /* 0x32a57060464e7823 */ /* 0x000fe2000000004e */
[C---:B------:R-:W-:Y:S01]  /*4bd0*/  FADD R70, R59.reuse, -12583039 ;  /* 0xcb40007f3b467421 */ /* 0x040fe20000000000 */
[----:B------:R-:W-:Y:S01]  /*4be0*/  SHF.L.U32 R59, R59, 0x17, RZ ;  /* 0x000000173b3b7819 */ /* 0x000fe200000006ff */
[----:B------:R-:W4:Y:S01]  /*4bf0*/  MUFU.EX2 R42, R82 ;  /* 0x00000052002a7308 */ /* 0x000f220000000800 */
[----:B--2---:R-:W-:Y:S01]  /*4c00*/  SHF.L.U32 R76, R41, 0x17, RZ ;  /* 0x00000017294c7819 */ /* 0x004fe200000006ff */
[----:B------:R-:W-:Y:S01]  /*4c10*/  FFMA R70, R74, 1.4426950216293334961, -R70 ;  /* 0x3fb8aa3b4a467823 */ /* 0x000fe20000000846 */
[----:B------:R-:W-:-:S03]  /*4c20*/  FMNMX R41, R30, -3.40282346638528859812e+38, !PT ;  /* 0xff7fffff1e297809 */ /* 0x000fc60007800000 */
[----:B------:R-:W-:Y:S01]  /*4c30*/  FFMA R74, R74, 1.925963033500011079e-08, R70 ;  /* 0x32a570604a4a7823 */ /* 0x000fe20000000046 */
[----:B0-----:R-:W-:Y:S01]  /*4c40*/  FMUL R70, R80, R68 ;  /* 0x0000004450467220 */ /* 0x001fe20000400000 */
[----:B------:R-:W-:Y:S01]  /*4c50*/  FMUL R80, R39, R72 ;  /* 0x0000004827507220 */ /* 0x000fe20000400000 */
[----:B------:R-:W0:Y:S01]  /*4c60*/  SHFL.DOWN PT, R68, R44, 0x10, 0x1f ;  /* 0x0a001f002c447f89 */ /* 0x000e2200000e0000 */
[----:B------:R-:W2:Y:S01]  /*4c70*/  MUFU.EX2 R39, R78 ;  /* 0x0000004e00277308 */ /* 0x000ea20000000800 */
[----:B---3--:R-:W-:Y:S02]  /*4c80*/  FMUL R66, R46, R66 ;  /* 0x000000422e427220 */ /* 0x008fe40000400000 */
[----:B------:R-:W3:Y:S01]  /*4c90*/  SHFL.DOWN PT, R72, R58, 0x8, 0x1f ;  /* 0x09001f003a487f89 */ /* 0x000ee200000e0000 */
[----:B-1----:R-:W-:-:S03]  /*4ca0*/  FMUL R40, R40, R70 ;  /* 0x0000004628287220 */ /* 0x002fc60000400000 */
[----:B------:R-:W1:Y:S01]  /*4cb0*/  SHFL.DOWN PT, R70, R43, 0x10, 0x1f ;  /* 0x0a001f002b467f89 */ /* 0x000e6200000e0000 */
[----:B------:R-:W5:Y:S01]  /*4cc0*/  MUFU.EX2 R74, R74 ;  /* 0x0000004a004a7308 */ /* 0x000f620000000800 */
[----:B------:R-:W-:Y:S01]  /*4cd0*/  FFMA R40, R54, R80, R40 ;  /* 0x0000005036287223 */ /* 0x000fe20000000028 */
[----:B------:R-:W-:Y:S01]  /*4ce0*/  SHF.L.U32 R54, R55, 0x17, RZ ;  /* 0x0000001737367819 */ /* 0x000fe200000006ff */
[----:B------:R-:W1:Y:S01]  /*4cf0*/  SHFL.DOWN PT, R46, R49, 0x10, 0x1f ;  /* 0x0a001f00312e7f89 */ /* 0x000e6200000e0000 */
[----:B----4-:R-:W-:Y:S01]  /*4d00*/  FMUL R42, R76, R42 ;  /* 0x0000002a4c2a7220 */ /* 0x010fe20000400000 */
[----:B------:R-:W-:Y:S02]  /*4d10*/  FADD R55, -R41, -3.40282346638528859812e+38 ;  /* 0xff7fffff29377421 */ /* 0x000fe40000000100 */
[----:B--2---:R-:W-:Y:S02]  /*4d20*/  FMUL R76, R54, R39 ;  /* 0x00000027364c7220 */ /* 0x004fe40000400000 */
[----:B------:R-:W-:-:S04]  /*4d30*/  FFMA.SAT R54, R55, R14, 0.5 ;  /* 0x3f00000037367423 */ /* 0x000fc8000000200e */
[----:B------:R-:W-:Y:S01]  /*4d40*/  FFMA.RM R54, R54, R20, 12582913 ;  /* 0x4b40000136367423 */ /* 0x000fe20000004014 */
[----:B0-----:R-:W-:Y:S01]  /*4d50*/  FMNMX R39, R44, R68, !PT ;  /* 0x000000442c277209 */ /* 0x001fe20007800000 */
[----:B-----5:R-:W-:Y:S01]  /*4d60*/  FMUL R74, R59, R74 ;  /* 0x0000004a3b4a7220 */ /* 0x020fe20000400000 */
[----:B---3--:R-:W-:-:S03]  /*4d70*/  FMUL R66, R72, R66 ;  /* 0x0000004248427220 */ /* 0x008fc60000400000 */
[--C-:B------:R-:W-:Y:S01]  /*4d80*/  FADD R59, R68, -R39.reuse ;  /* 0x80000027443b7221 */ /* 0x100fe20000000000 */
[----:B------:R-:W0:Y:S01]  /*4d90*/  SHFL.DOWN PT, R72, R51, 0x10, 0x1f ;  /* 0x0a001f0033487f89 */ /* 0x000e2200000e0000 */
[----:B-1----:R-:W-:Y:S02]  /*4da0*/  FMUL R70, R70, R76 ;  /* 0x0000004c46467220 */ /* 0x002fe40000400000 */
[----:B------:R-:W-:Y:S01]  /*4db0*/  FFMA.SAT R68, R59, R14, 0.5 ;  /* 0x3f0000003b447423 */ /* 0x000fe2000000200e */
[----:B------:R-:W-:Y:S01]  /*4dc0*/  FFMA R42, R58, R42, R66 ;  /* 0x0000002a3a2a7223 */ /* 0x000fe20000000042 */
[----:B------:R-:W-:Y:S01]  /*4dd0*/  FADD R66, R54, -12583039 ;  /* 0xcb40007f36427421 */ /* 0x000fe20000000000 */
[----:B------:R-:W-:Y:S01]  /*4de0*/  FFMA R43, R43, R74, R70 ;  /* 0x0000004a2b2b7223 */ /* 0x000fe20000000046 */
[----:B------:R-:W-:Y:S01]  /*4df0*/  FFMA.RM R58, R68, R20, 12582913 ;  /* 0x4b400001443a7423 */ /* 0x000fe20000004014 */
[----:B------:R-:W-:Y:S01]  /*4e00*/  FADD R68, R44, -R39 ;  /* 0x800000272c447221 */ /* 0x000fe20000000000 */
[----:B------:R-:W-:Y:S01]  /*4e10*/  FFMA R66, R55, 1.4426950216293334961, -R66 ;  /* 0x3fb8aa3b37427823 */ /* 0x000fe20000000842 */
[----:B------:R-:W-:Y:S01]  /*4e20*/  FMNMX R44, R49, R46, !PT ;  /* 0x0000002e312c7209 */ /* 0x000fe20007800000 */
[----:B------:R-:W-:Y:S01]  /*4e30*/  FADD R74, R58, -12583039 ;  /* 0xcb40007f3a4a7421 */ /* 0x000fe20000000000 */
[----:B------:R-:W-:Y:S01]  /*4e40*/  FFMA.SAT R70, R68, R14, 0.5 ;  /* 0x3f00000044467423 */ /* 0x000fe2000000200e */
[----:B------:R-:W-:Y:S01]  /*4e50*/  FFMA R55, R55, 1.925963033500011079e-08, R66 ;  /* 0x32a5706037377823 */ /* 0x000fe20000000042 */
[----:B------:R-:W-:Y:S01]  /*4e60*/  SHF.L.U32 R58, R58, 0x17, RZ ;  /* 0x000000173a3a7819 */ /* 0x000fe200000006ff */
[----:B------:R-:W-:Y:S01]  /*4e70*/  FFMA R74, R59, 1.4426950216293334961, -R74 ;  /* 0x3fb8aa3b3b4a7823 */ /* 0x000fe2000000084a */
[----:B------:R-:W-:Y:S01]  /*4e80*/  FFMA.RM R66, R70, R20, 12582913 ;  /* 0x4b40000146427423 */ /* 0x000fe20000004014 */
[--C-:B------:R-:W-:Y:S01]  /*4e90*/  FADD R46, R46, -R44.reuse ;  /* 0x8000002c2e2e7221 */ /* 0x100fe20000000000 */
[----:B------:R-:W-:Y:S01]  /*4ea0*/  FADD R49, R49, -R44 ;  /* 0x8000002c31317221 */ /* 0x000fe20000000000 */
[----:B------:R-:W-:Y:S01]  /*4eb0*/  FFMA R70, R59, 1.925963033500011079e-08, R74 ;  /* 0x32a570603b467823 */ /* 0x000fe2000000004a */
[----:B------:R-:W-:Y:S01]  /*4ec0*/  FADD R59, R66, -12583039 ;  /* 0xcb40007f423b7421 */ /* 0x000fe20000000000 */
[----:B------:R-:W-:Y:S01]  /*4ed0*/  FFMA.SAT R74, R46, R14, 0.5 ;  /* 0x3f0000002e4a7423 */ /* 0x000fe2000000200e */
[----:B------:R-:W-:-:S02]  /*4ee0*/  SHF.L.U32 R66, R66, 0x17, RZ ;  /* 0x0000001742427819 */ /* 0x000fc400000006ff */
[----:B------:R-:W-:Y:S01]  /*4ef0*/  FFMA R76, R68, 1.4426950216293334961, -R59 ;  /* 0x3fb8aa3b444c7823 */ /* 0x000fe2000000083b */
[----:B------:R-:W-:Y:S01]  /*4f00*/  FFMA.RM R59, R74, R20, 12582913 ;  /* 0x4b4000014a3b7423 */ /* 0x000fe20000004014 */
[----:B------:R-:W1:Y:S01]  /*4f10*/  MUFU.EX2 R70, R70 ;  /* 0x0000004600467308 */ /* 0x000e620000000800 */
[----:B------:R-:W-:Y:S01]  /*4f20*/  SHF.L.U32 R54, R54, 0x17, RZ ;  /* 0x0000001736367819 */ /* 0x000fe200000006ff */
[----:B------:R-:W-:Y:S01]  /*4f30*/  FFMA R76, R68, 1.925963033500011079e-08, R76 ;  /* 0x32a57060444c7823 */ /* 0x000fe2000000004c */
[----:B------:R-:W-:Y:S01]  /*4f40*/  FADD R74, R59, -12583039 ;  /* 0xcb40007f3b4a7421 */ /* 0x000fe20000000000 */
[----:B------:R-:W-:-:S03]  /*4f50*/  FFMA.SAT R68, R49, R14, 0.5 ;  /* 0x3f00000031447423 */ /* 0x000fc6000000200e */
[----:B------:R-:W-:Y:S01]  /*4f60*/  FFMA R74, R46, 1.4426950216293334961, -R74 ;  /* 0x3fb8aa3b2e4a7823 */ /* 0x000fe2000000084a */
[----:B------:R-:W-:Y:S01]  /*4f70*/  FFMA.RM R68, R68, R20, 12582913 ;  /* 0x4b40000144447423 */ /* 0x000fe20000004014 */
[----:B------:R-:W2:Y:S02]  /*4f80*/  MUFU.EX2 R76, R76 ;  /* 0x0000004c004c7308 */ /* 0x000ea40000000800 */
[----:B------:R-:W-:Y:S01]  /*4f90*/  FFMA R78, R46, 1.925963033500011079e-08, R74 ;  /* 0x32a570602e4e7823 */ /* 0x000fe2000000004a */
[----:B------:R-:W-:Y:S01]  /*4fa0*/  FADD R74, R68, -12583039 ;  /* 0xcb40007f444a7421 */ /* 0x000fe20000000000 */
[----:B0-----:R-:W-:-:S03]  /*4fb0*/  FMNMX R46, R51, R72, !PT ;  /* 0x00000048332e7209 */ /* 0x001fc60007800000 */
[----:B------:R-:W-:Y:S01]  /*4fc0*/  FFMA R74, R49, 1.4426950216293334961, -R74 ;  /* 0x3fb8aa3b314a7823 */ /* 0x000fe2000000084a */
[----:B------:R-:W0:Y:S01]  /*4fd0*/  MUFU.EX2 R78, R78 ;  /* 0x0000004e004e7308 */ /* 0x000e220000000800 */
[--C-:B------:R-:W-:Y:S01]  /*4fe0*/  FADD R72, R72, -R46.reuse ;  /* 0x8000002e48487221 */ /* 0x100fe20000000000 */
[----:B------:R-:W-:Y:S01]  /*4ff0*/  FADD R80, R51, -R46 ;  /* 0x8000002e33507221 */ /* 0x000fe20000000000 */
[----:B------:R-:W-:Y:S01]  /*5000*/  FFMA R74, R49, 1.925963033500011079e-08, R74 ;  /* 0x32a57060314a7823 */ /* 0x000fe2000000004a */
[----:B-1----:R-:W-:Y:S01]  /*5010*/  FMUL R58, R58, R70 ;  /* 0x000000463a3a7220 */ /* 0x002fe20000400000 */
[-C--:B------:R-:W-:Y:S01]  /*5020*/  FFMA.SAT R49, R72, R14.reuse, 0.5 ;  /* 0x3f00000048317423 */ /* 0x080fe2000000200e */
[----:B------:R-:W-:Y:S02]  /*5030*/  FFMA.SAT R51, R80, R14, 0.5 ;  /* 0x3f00000050337423 */ /* 0x000fe4000000200e */
[----:B------:R1:W3:Y:S01]  /*5040*/  MUFU.EX2 R70, R55 ;  /* 0x0000003700467308 */ /* 0x0002e20000000800 */
[-C--:B------:R-:W-:Y:S01]  /*5050*/  FFMA.RM R49, R49, R20.reuse, 12582913 ;  /* 0x4b40000131317423 */ /* 0x080fe20000004014 */
[----:B------:R-:W-:Y:S01]  /*5060*/  FFMA.RM R51, R51, R20, 12582913 ;  /* 0x4b40000133337423 */ /* 0x000fe20000004014 */
[----:B--2---:R-:W-:Y:S01]  /*5070*/  FMUL R66, R66, R76 ;  /* 0x0000004c42427220 */ /* 0x004fe20000400000 */
[----:B------:R-:W-:Y:S01]  /*5080*/  SHF.L.U32 R76, R59, 0x17, RZ ;  /* 0x000000173b4c7819 */ /* 0x000fe200000006ff */
[----:B------:R-:W-:Y:S01]  /*5090*/  FADD R82, R49, -12583039 ;  /* 0xcb40007f31527421 */ /* 0x000fe20000000000 */
[----:B------:R-:W-:-:S02]  /*50a0*/  SHF.L.U32 R59, R68, 0x17, RZ ;  /* 0x00000017443b7819 */ /* 0x000fc400000006ff */
[----:B------:R-:W2:Y:S01]  /*50b0*/  MUFU.EX2 R74, R74 ;  /* 0x0000004a004a7308 */ /* 0x000ea20000000800 */
[----:B------:R-:W-:Y:S01]  /*50c0*/  FFMA R82, R72, 1.4426950216293334961, -R82 ;  /* 0x3fb8aa3b48527823 */ /* 0x000fe20000000852 */
[----:B0-----:R-:W-:Y:S01]  /*50d0*/  FMUL R68, R76, R78 ;  /* 0x0000004e4c447220 */ /* 0x001fe20000400000 */
[----:B-1----:R-:W-:Y:S01]  /*50e0*/  SHFL.DOWN PT, R55, R45, 0x10, 0x1f ;  /* 0x0a001f002d377f89 */ /* 0x002fe200000e0000 */
[----:B------:R-:W-:Y:S01]  /*50f0*/  SHF.L.U32 R84, R49, 0x17, RZ ;  /* 0x0000001731547819 */ /* 0x000fe200000006ff */
[----:B------:R-:W-:Y:S01]  /*5100*/  FFMA R72, R72, 1.925963033500011079e-08, R82 ;  /* 0x32a5706048487823 */ /* 0x000fe20000000052 */
[C---:B------:R-:W-:Y:S01]  /*5110*/  FADD R82, R51.reuse, -12583039 ;  /* 0xcb40007f33527421 */ /* 0x040fe20000000000 */
[----:B------:R-:W0:Y:S01]  /*5120*/  SHFL.DOWN PT, R78, R50, 0x10, 0x1f ;  /* 0x0a001f00324e7f89 */ /* 0x000e2200000e0000 */
[----:B------:R-:W-:Y:S01]  /*5130*/  SHF.L.U32 R51, R51, 0x17, RZ ;  /* 0x0000001733337819 */ /* 0x000fe200000006ff */
[----:B---3--:R-:W-:Y:S01]  /*5140*/  FMUL R49, R54, R70 ;  /* 0x0000004636317220 */ /* 0x008fe20000400000 */
[C---:B------:R-:W-:Y:S01]  /*5150*/  FFMA R82, R80.reuse, 1.4426950216293334961, -R82 ;  /* 0x3fb8aa3b50527823 */ /* 0x040fe20000000852 */
[----:B------:R-:W1:Y:S01]  /*5160*/  SHFL.DOWN PT, R76, R47, 0x10, 0x1f ;  /* 0x0a001f002f4c7f89 */ /* 0x000e6200000e0000 */
[----:B------:R-:W3:Y:S01]  /*5170*/  MUFU.EX2 R72, R72 ;  /* 0x0000004800487308 */ /* 0x000ee20000000800 */
[----:B------:R-:W-:Y:S01]  /*5180*/  FMUL R49, RZ, R49 ;  /* 0x00000031ff317220 */ /* 0x000fe20000400000 */
[----:B------:R-:W-:-:S02]  /*5190*/  FFMA R80, R80, 1.925963033500011079e-08, R82 ;  /* 0x32a5706050507823 */ /* 0x000fc40000000052 */
[----:B------:R-:W4:Y:S01]  /*51a0*/  SHFL.DOWN PT, R82, R53, 0x10, 0x1f ;  /* 0x0a001f0035527f89 */ /* 0x000f2200000e0000 */
[----:B--2---:R-:W-:-:S03]  /*51b0*/  FMUL R59, R59, R74 ;  /* 0x0000004a3b3b7220 */ /* 0x004fc60000400000 */
[----:B------:R-:W2:Y:S01]  /*51c0*/  SHFL.DOWN PT, R74, R48, 0x10, 0x1f ;  /* 0x0a001f00304a7f89 */ /* 0x000ea200000e0000 */
[----:B------:R-:W5:Y:S01]  /*51d0*/  MUFU.EX2 R80, R80 ;  /* 0x0000005000507308 */ /* 0x000f620000000800 */
[----:B---3--:R-:W-:Y:S01]  /*51e0*/  FMUL R72, R84, R72 ;  /* 0x0000004854487220 */ /* 0x008fe20000400000 */
[----:B0-----:R-:W-:Y:S01]  /*51f0*/  FMUL R68, R78, R68 ;  /* 0x000000444e447220 */ /* 0x001fe20000400000 */
[----:B-1----:R-:W-:-:S03]  /*5200*/  FMNMX R54, R47, R76, !PT ;  /* 0x0000004c2f367209 */ /* 0x002fc60007800000 */
[----:B------:R-:W-:Y:S02]  /*5210*/  FFMA R50, R50, R59, R68 ;  /* 0x0000003b32327223 */ /* 0x000fe40000000044 */
[----:B------:R-:W0:Y:S01]  /*5220*/  SHFL.DOWN PT, R68, R36, 0x10, 0x1f ;  /* 0x0a001f0024447f89 */ /* 0x000e2200000e0000 */
[----:B-----5:R-:W-:Y:S01]  /*5230*/  FMUL R51, R51, R80 ;  /* 0x0000005033337220 */ /* 0x020fe20000400000 */
[----:B----4-:R-:W-:Y:S01]  /*5240*/  FMUL R58, R82, R58 ;  /* 0x0000003a523a7220 */ /* 0x010fe20000400000 */
[----:B------:R-:W-:-:S03]  /*5250*/  FADD R78, R76, -R54 ;  /* 0x800000364c4e7221 */ /* 0x000fc60000000000 */
[----:B------:R-:W-:Y:S01]  /*5260*/  FFMA R53, R53, R66, R58 ;  /* 0x0000004235357223 */ /* 0x000fe2000000003a */
[----:B------:R-:W-:Y:S01]  /*5270*/  FADD R66, R47, -R54 ;  /* 0x800000362f427221 */ /* 0x000fe20000000000 */
[----:B------:R-:W-:Y:S01]  /*5280*/  FMNMX R58, R45, R55, !PT ;  /* 0x000000372d3a7209 */ /* 0x000fe20007800000 */
[----:B------:R-:W-:Y:S01]  /*5290*/  FFMA.SAT R76, R78, R14, 0.5 ;  /* 0x3f0000004e4c7423 */ /* 0x000fe2000000200e */
[----:B--2---:R-:W-:Y:S01]  /*52a0*/  FMUL R72, R74, R72 ;  /* 0x000000484a487220 */ /* 0x004fe20000400000 */
[----:B------:R-:W-:Y:S02]  /*52b0*/  FFMA.SAT R59, R66, R14, 0.5 ;  /* 0x3f000000423b7423 */ /* 0x000fe4000000200e */
[-C--:B------:R-:W-:Y:S01]  /*52c0*/  FFMA.RM R76, R76, R20.reuse, 12582913 ;  /* 0x4b4000014c4c7423 */ /* 0x080fe20000004014 */
[----:B------:R-:W-:Y:S01]  /*52d0*/  FADD R55, R55, -R58 ;  /* 0x8000003a37377221 */ /* 0x000fe20000000000 */
[----:B------:R-:W-:Y:S01]  /*52e0*/  FFMA.RM R59, R59, R20, 12582913 ;  /* 0x4b4000013b3b7423 */ /* 0x000fe20000004014 */
[----:B------:R-:W-:Y:S01]  /*52f0*/  FFMA R48, R48, R51, R72 ;  /* 0x0000003330307223 */ /* 0x000fe20000000048 */
[----:B------:R-:W-:Y:S01]  /*5300*/  FADD R47, R76, -12583039 ;  /* 0xcb40007f4c2f7421 */ /* 0x000fe20000000000 */
[----:B------:R-:W-:Y:S01]  /*5310*/  FFMA.SAT R72, R55, R14, 0.5 ;  /* 0x3f00000037487423 */ /* 0x000fe2000000200e */
[C---:B------:R-:W-:Y:S01]  /*5320*/  FADD R51, R59.reuse, -12583039 ;  /* 0xcb40007f3b337421 */ /* 0x040fe20000000000 */
[----:B------:R-:W-:Y:S01]  /*5330*/  SHF.L.U32 R59, R59, 0x17, RZ ;  /* 0x000000173b3b7819 */ /* 0x000fe200000006ff */
[----:B------:R-:W-:Y:S01]  /*5340*/  FFMA R70, R78, 1.4426950216293334961, -R47 ;  /* 0x3fb8aa3b4e467823 */ /* 0x000fe2000000082f */
[----:B------:R-:W-:Y:S01]  /*5350*/  FFMA.RM R47, R72, R20, 12582913 ;  /* 0x4b400001482f7423 */ /* 0x000fe20000004014 */
[----:B------:R-:W-:Y:S01]  /*5360*/  FFMA R51, R66, 1.4426950216293334961, -R51 ;  /* 0x3fb8aa3b42337823 */ /* 0x000fe20000000833 */
[----:B------:R-:W-:Y:S01]  /*5370*/  FADD R72, R45, -R58 ;  /* 0x8000003a2d487221 */ /* 0x000fe20000000000 */
[----:B------:R-:W-:Y:S01]  /*5380*/  FFMA R78, R78, 1.925963033500011079e-08, R70 ;  /* 0x32a570604e4e7823 */ /* 0x000fe20000000046 */
[----:B------:R-:W-:Y:S01]  /*5390*/  FADD R70, R47, -12583039 ;  /* 0xcb40007f2f467421 */ /* 0x000fe20000000000 */
[----:B------:R-:W-:Y:S01]  /*53a0*/  FFMA R66, R66, 1.925963033500011079e-08, R51 ;  /* 0x32a5706042427823 */ /* 0x000fe20000000033 */
[----:B0-----:R-:W-:Y:S01]  /*53b0*/  FMNMX R45, R36, R68, !PT ;  /* 0x00000044242d7209 */ /* 0x001fe20007800000 */
[----:B------:R-:W-:Y:S01]  /*53c0*/  FFMA.SAT R51, R72, R14, 0.5 ;  /* 0x3f00000048337423 */ /* 0x000fe2000000200e */
[----:B------:R-:W-:Y:S01]  /*53d0*/  FFMA R70, R55, 1.4426950216293334961, -R70 ;  /* 0x3fb8aa3b37467823 */ /* 0x000fe20000000846 */
[----:B------:R-:W-:Y:S02]  /*53e0*/  MUFU.EX2 R78, R78 ;  /* 0x0000004e004e7308 */ /* 0x000fe40000000800 */
[----:B------:R-:W-:Y:S01]  /*53f0*/  FFMA.RM R51, R51, R20, 12582913 ;  /* 0x4b40000133337423 */ /* 0x000fe20000004014 */
[----:B------:R-:W-:Y:S01]  /*5400*/  FADD R74, R68, -R45 ;  /* 0x8000002d444a7221 */ /* 0x000fe20000000000 */
[----:B------:R-:W-:-:S02]  /*5410*/  FFMA R70, R55, 1.925963033500011079e-08, R70 ;  /* 0x32a5706037467823 */ /* 0x000fc40000000046 */
[C---:B------:R-:W-:Y:S01]  /*5420*/  FADD R55, R51.reuse, -12583039 ;  /* 0xcb40007f33377421 */ /* 0x040fe20000000000 */
[----:B------:R-:W-:Y:S01]  /*5430*/  FFMA.SAT R80, R74, R14, 0.5 ;  /* 0x3f0000004a507423 */ /* 0x000fe2000000200e */
[----:B------:R-:W0:Y:S01]  /*5440*/  MUFU.EX2 R66, R66 ;  /* 0x0000004200427308 */ /* 0x000e220000000800 */
[----:B------:R-:W-:Y:S01]  /*5450*/  SHF.L.U32 R51, R51, 0x17, RZ ;  /* 0x0000001733337819 */ /* 0x000fe200000006ff */
[----:B------:R-:W-:Y:S01]  /*5460*/  FFMA R68, R72, 1.4426950216293334961, -R55 ;  /* 0x3fb8aa3b48447823 */ /* 0x000fe20000000837 */
[----:B------:R-:W-:-:S03]  /*5470*/  FFMA.RM R55, R80, R20, 12582913 ;  /* 0x4b40000150377423 */ /* 0x000fc60000004014 */
[----:B------:R-:W-:Y:S01]  /*5480*/  FFMA R68, R72, 1.925963033500011079e-08, R68 ;  /* 0x32a5706048447823 */ /* 0x000fe20000000044 */
[----:B------:R-:W-:Y:S01]  /*5490*/  FADD R72, R55, -12583039 ;  /* 0xcb40007f37487421 */ /* 0x000fe20000000000 */
[----:B------:R-:W-:Y:S03]  /*54a0*/  MUFU.EX2 R70, R70 ;  /* 0x0000004600467308 */ /* 0x000fe60000000800 */
[----:B------:R-:W-:Y:S01]  /*54b0*/  FFMA R80, R74, 1.4426950216293334961, -R72 ;  /* 0x3fb8aa3b4a507823 */ /* 0x000fe20000000848 */
[----:B------:R-:W-:-:S03]  /*54c0*/  FADD R72, R36, -R45 ;  /* 0x8000002d24487221 */ /* 0x000fc60000000000 */
[----:B------:R-:W-:Y:S01]  /*54d0*/  FFMA R36, R74, 1.925963033500011079e-08, R80 ;  /* 0x32a570604a247823 */ /* 0x000fe20000000050 */
[----:B------:R-:W-:Y:S01]  /*54e0*/  FFMA.SAT R74, R72, R14, 0.5 ;  /* 0x3f000000484a7423 */ /* 0x000fe2000000200e */
[----:B------:R-:W-:Y:S01]  /*54f0*/  FADD R80, R30, -R41 ;  /* 0x800000291e507221 */ /* 0x000fe20000000000 */
[----:B0-----:R-:W-:Y:S01]  /*5500*/  FMUL R59, R59, R66 ;  /* 0x000000423b3b7220 */ /* 0x001fe20000400000 */
[----:B------:R-:W0:Y:S01]  /*5510*/  MUFU.EX2 R68, R68 ;  /* 0x0000004400447308 */ /* 0x000e220000000800 */
[----:B------:R-:W-:Y:S01]  /*5520*/  FFMA.RM R74, R74, R20, 12582913 ;  /* 0x4b4000014a4a7423 */ /* 0x000fe20000004014 */
[----:B------:R-:W-:-:S03]  /*5530*/  FFMA.SAT R82, R80, R14, 0.5 ;  /* 0x3f00000050527423 */ /* 0x000fc6000000200e */
[----:B------:R-:W-:Y:S01]  /*5540*/  FADD R84, R74, -12583039 ;  /* 0xcb40007f4a547421 */ /* 0x000fe20000000000 */
[----:B------:R-:W-:Y:S02]  /*5550*/  FFMA.RM R82, R82, R20, 12582913 ;  /* 0x4b40000152527423 */ /* 0x000fe40000004014 */
[----:B------:R-:W-:Y:S01]  /*5560*/  MUFU.EX2 R36, R36 ;  /* 0x0000002400247308 */ /* 0x000fe20000000800 */
[----:B------:R-:W-:-:S04]  /*5570*/  FFMA R84, R72, 1.4426950216293334961, -R84 ;  /* 0x3fb8aa3b48547823 */ /* 0x000fc80000000854 */
[----:B------:R-:W-:Y:S01]  /*5580*/  FFMA R72, R72, 1.925963033500011079e-08, R84 ;  /* 0x32a5706048487823 */ /* 0x000fe20000000054 */
[----:B------:R-:W-:Y:S01]  /*5590*/  FADD R84, R82, -12583039 ;  /* 0xcb40007f52547421 */ /* 0x000fe20000000000 */
[----:B0-----:R-:W-:-:S03]  /*55a0*/  FMUL R51, R51, R68 ;  /* 0x0000004433337220 */ /* 0x001fc60000400000 */
[C---:B------:R-:W-:Y:S01]  /*55b0*/  FFMA R84, R80.reuse, 1.4426950216293334961, -R84 ;  /* 0x3fb8aa3b50547823 */ /* 0x040fe20000000854 */
[----:B------:R-:W-:Y:S03]  /*55c0*/  MUFU.EX2 R72, R72 ;  /* 0x0000004800487308 */ /* 0x000fe60000000800 */
[----:B------:R-:W-:Y:S01]  /*55d0*/  FFMA R84, R80, 1.925963033500011079e-08, R84 ;  /* 0x32a5706050547823 */ /* 0x000fe20000000054 */
[----:B------:R-:W-:-:S05]  /*55e0*/  SHF.L.U32 R80, R82, 0x17, RZ ;  /* 0x0000001752507819 */ /* 0x000fca00000006ff */
[----:B------:R-:W0:Y:S02]  /*55f0*/  MUFU.EX2 R84, R84 ;  /* 0x0000005400547308 */ /* 0x000e240000000800 */
[----:B0-----:R-:W-:Y:S01]  /*5600*/  FFMA R80, R80, R84, R49 ;  /* 0x0000005450507223 */ /* 0x001fe20000000031 */
[----:B------:R-:W-:-:S05]  /*5610*/  FMNMX R49, R56, R41, !PT ;  /* 0x0000002938317209 */ /* 0x000fca0007800000 */
[--C-:B------:R-:W-:Y:S01]  /*5620*/  FADD R41, R41, -R49.reuse ;  /* 0x8000003129297221 */ /* 0x100fe20000000000 */
[----:B------:R-:W-:-:S03]  /*5630*/  FADD R84, R56, -R49 ;  /* 0x8000003138547221 */ /* 0x000fc60000000000 */
        /* <DEDUP_REMOVED lines=15> */
[----:B------:R-:W0:Y:S02]  /*5730*/  SHFL.DOWN PT, R84, R49, 0x1, 0x1f ;  /* 0x08201f0031547f89 */ /* 0x000e2400000e0000 */
[----:B------:R-:W1:Y:S02]  /*5740*/  MUFU.EX2 R82, R88 ;  /* 0x0000005800527308 */ /* 0x000e640000000800 */
[----:B-1----:R-:W-:Y:S01]  /*5750*/  FFMA R82, R41, R82, R80 ;  /* 0x0000005229527223 */ /* 0x002fe20000000050 */
[----:B------:R-:W-:Y:S02]  /*5760*/  SHF.L.U32 R41, R76, 0x17, RZ ;  /* 0x000000174c297819 */ /* 0x000fe400000006ff */
[----:B0-----:R-:W-:-:S03]  /*5770*/  FMNMX R80, R49, R84, !PT ;  /* 0x0000005431507209 */ /* 0x001fc60007800000 */
[----:B------:R-:W-:Y:S02]  /*5780*/  FMUL R41, R41, R78 ;  /* 0x0000004e29297220 */ /* 0x000fe40000400000 */
[--C-:B------:R-:W-:Y:S01]  /*5790*/  FADD R84, R84, -R80.reuse ;  /* 0x8000005054547221 */ /* 0x100fe20000000000 */
[----:B------:R-:W-:-:S03]  /*57a0*/  FADD R78, R49, -R80 ;  /* 0x80000050314e7221 */ /* 0x000fc60000000000 */
[-C--:B------:R-:W-:Y:S01]  /*57b0*/  FFMA.SAT R86, R84, R14.reuse, 0.5 ;  /* 0x3f00000054567423 */ /* 0x080fe2000000200e */
[----:B------:R-:W-:-:S03]  /*57c0*/  FFMA.SAT R49, R78, R14, 0.5 ;  /* 0x3f0000004e317423 */ /* 0x000fc6000000200e */
[----:B------:R-:W-:-:S04]  /*57d0*/  FFMA.RM R76, R86, R20, 12582913 ;  /* 0x4b400001564c7423 */ /* 0x000fc80000004014 */
[C---:B------:R-:W-:Y:S01]  /*57e0*/  FADD R86, R76.reuse, -12583039 ;  /* 0xcb40007f4c567421 */ /* 0x040fe20000000000 */
[----:B------:R-:W-:-:S03]  /*57f0*/  SHF.L.U32 R76, R76, 0x17, RZ ;  /* 0x000000174c4c7819 */ /* 0x000fc600000006ff */
[----:B------:R-:W-:-:S04]  /*5800*/  FFMA R86, R84, 1.4426950216293334961, -R86 ;  /* 0x3fb8aa3b54567823 */ /* 0x000fc80000000856 */
[----:B------:R-:W-:Y:S02]  /*5810*/  FFMA R86, R84, 1.925963033500011079e-08, R86 ;  /* 0x32a5706054567823 */ /* 0x000fe40000000056 */
[----:B------:R-:W0:Y:S04]  /*5820*/  SHFL.DOWN PT, R84, R82, 0x1, 0x1f ;  /* 0x08201f0052547f89 */ /* 0x000e2800000e0000 */
[----:B------:R-:W1:Y:S02]  /*5830*/  MUFU.EX2 R86, R86 ;  /* 0x0000005600567308 */ /* 0x000e640000000800 */
[----:B-1----:R-:W-:Y:S01]  /*5840*/  FMUL R88, R76, R86 ;  /* 0x000000564c587220 */ /* 0x002fe20000400000 */
[----:B------:R-:W-:-:S03]  /*5850*/  FFMA.RM R76, R49, R20, 12582913 ;  /* 0x4b400001314c7423 */ /* 0x000fc60000004014 */
[----:B0-----:R-:W-:Y:S01]  /*5860*/  FMUL R49, R84, R88 ;  /* 0x0000005854317220 */ /* 0x001fe20000400000 */
[C---:B------:R-:W-:Y:S01]  /*5870*/  FADD R84, R76.reuse, -12583039 ;  /* 0xcb40007f4c547421 */ /* 0x040fe20000000000 */
[----:B------:R-:W-:-:S03]  /*5880*/  SHF.L.U32 R76, R76, 0x17, RZ ;  /* 0x000000174c4c7819 */ /* 0x000fc600000006ff */
[----:B------:R-:W-:-:S04]  /*5890*/  FFMA R84, R78, 1.4426950216293334961, -R84 ;  /* 0x3fb8aa3b4e547823 */ /* 0x000fc80000000854 */
[----:B------:R-:W-:Y:S02]  /*58a0*/  FFMA R84, R78, 1.925963033500011079e-08, R84 ;  /* 0x32a570604e547823 */ /* 0x000fe40000000054 */
[----:B------:R-:W0:Y:S04]  /*58b0*/  SHFL.DOWN PT, R78, R80, 0x2, 0x1f ;  /* 0x08401f00504e7f89 */ /* 0x000e2800000e0000 */
[----:B------:R-:W1:Y:S02]  /*58c0*/  MUFU.EX2 R84, R84 ;  /* 0x0000005400547308 */ /* 0x000e640000000800 */
[----:B-1----:R-:W-:-:S04]  /*58d0*/  FMUL R76, R76, R84 ;  /* 0x000000544c4c7220 */ /* 0x002fc80000400000 */
[----:B------:R-:W-:Y:S01]  /*58e0*/  FFMA R82, R82, R76, R49 ;  /* 0x0000004c52527223 */ /* 0x000fe20000000031 */
        /* <DEDUP_REMOVED lines=9> */
[----:B------:R-:W-:Y:S01]  /*5980*/  FFMA.SAT R78, R80, R14, 0.5 ;  /* 0x3f000000504e7423 */ /* 0x000fe2000000200e */
[----:B------:R-:W0:Y:S03]  /*5990*/  SHFL.DOWN PT, R76, R82, 0x2, 0x1f ;  /* 0x08401f00524c7f89 */ /* 0x000e2600000e0000 */
[----:B------:R-:W-:Y:S01]  /*59a0*/  FFMA.RM R78, R78, R20, 12582913 ;  /* 0x4b4000014e4e7423 */ /* 0x000fe20000004014 */
[----:B------:R-:W1:Y:S03]  /*59b0*/  MUFU.EX2 R88, R88 ;  /* 0x0000005800587308 */ /* 0x000e660000000800 */
[C---:B------:R-:W-:Y:S01]  /*59c0*/  FADD R84, R78.reuse, -12583039 ;  /* 0xcb40007f4e547421 */ /* 0x040fe20000000000 */
[----:B------:R-:W-:-:S03]  /*59d0*/  SHF.L.U32 R78, R78, 0x17, RZ ;  /* 0x000000174e4e7819 */ /* 0x000fc600000006ff */
[----:B------:R-:W-:-:S04]  /*59e0*/  FFMA R84, R80, 1.4426950216293334961, -R84 ;  /* 0x3fb8aa3b50547823 */ /* 0x000fc80000000854 */
[----:B------:R-:W-:Y:S02]  /*59f0*/  FFMA R84, R80, 1.925963033500011079e-08, R84 ;  /* 0x32a5706050547823 */ /* 0x000fe40000000054 */
[----:B------:R-:W2:Y:S04]  /*5a00*/  SHFL.DOWN PT, R80, R49, 0x4, 0x1f ;  /* 0x08801f0031507f89 */ /* 0x000ea800000e0000 */
[----:B------:R-:W3:Y:S01]  /*5a10*/  MUFU.EX2 R84, R84 ;  /* 0x0000005400547308 */ /* 0x000ee20000000800 */
[----:B-1----:R-:W-:-:S04]  /*5a20*/  FMUL R86, R86, R88 ;  /* 0x0000005856567220 */ /* 0x002fc80000400000 */
[----:B0-----:R-:W-:Y:S01]  /*5a30*/  FMUL R76, R76, R86 ;  /* 0x000000564c4c7220 */ /* 0x001fe20000400000 */
[----:B---3--:R-:W-:-:S04]  /*5a40*/  FMUL R78, R78, R84 ;  /* 0x000000544e4e7220 */ /* 0x008fc80000400000 */
[----:B------:R-:W-:Y:S01]  /*5a50*/  FFMA R82, R82, R78, R76 ;  /* 0x0000004e52527223 */ /* 0x000fe2000000004c */
[----:B--2---:R-:W-:-:S04]  /*5a60*/  FMNMX R76, R49, R80, !PT ;  /* 0x00000050314c7209 */ /* 0x004fc80007800000 */
[----:B------:R-:W0:Y:S01]  /*5a70*/  SHFL.DOWN PT, R84, R82, 0x4, 0x1f ;  /* 0x08801f0052547f89 */ /* 0x000e2200000e0000 */
[----:B------:R-:W-:-:S04]  /*5a80*/  FADD R80, R80, -R76 ;  /* 0x8000004c50507221 */ /* 0x000fc80000000000 */
        /* <DEDUP_REMOVED lines=18> */
[----:B-1----:R-:W-:Y:S01]  /*5bb0*/  FMUL R78, R78, R86 ;  /* 0x000000564e4e7220 */ /* 0x002fe20000400000 */
[----:B0-----:R-:W-:-:S03]  /*5bc0*/  FMNMX R80, R76, R84, !PT ;  /* 0x000000544c507209 */ /* 0x001fc60007800000 */
[----:B------:R-:W-:Y:S02]  /*5bd0*/  FFMA R49, R82, R78, R49 ;  /* 0x0000004e52317223 */ /* 0x000fe40000000031 */
[----:B------:R-:W-:-:S04]  /*5be0*/  FADD R84, R84, -R80 ;  /* 0x8000005054547221 */ /* 0x000fc80000000000 */
[----:B------:R-:W-:-:S04]  /*5bf0*/  FFMA.SAT R78, R84, R14, 0.5 ;  /* 0x3f000000544e7423 */ /* 0x000fc8000000200e */
[----:B------:R-:W-:-:S04]  /*5c00*/  FFMA.RM R78, R78, R20, 12582913 ;  /* 0x4b4000014e4e7423 */ /* 0x000fc80000004014 */
[C---:B------:R-:W-:Y:S01]  /*5c10*/  FADD R82, R78.reuse, -12583039 ;  /* 0xcb40007f4e527421 */ /* 0x040fe20000000000 */
[----:B------:R-:W-:-:S03]  /*5c20*/  SHF.L.U32 R78, R78, 0x17, RZ ;  /* 0x000000174e4e7819 */ /* 0x000fc600000006ff */
[----:B------:R-:W-:-:S04]  /*5c30*/  FFMA R82, R84, 1.4426950216293334961, -R82 ;  /* 0x3fb8aa3b54527823 */ /* 0x000fc80000000852 */
[----:B------:R-:W-:Y:S01]  /*5c40*/  FFMA R88, R84, 1.925963033500011079e-08, R82 ;  /* 0x32a5706054587823 */ /* 0x000fe20000000052 */
[----:B------:R-:W-:Y:S01]  /*5c50*/  FADD R82, R76, -R80 ;  /* 0x800000504c527221 */ /* 0x000fe20000000000 */
[----:B------:R-:W0:Y:S04]  /*5c60*/  SHFL.DOWN PT, R84, R49, 0x8, 0x1f ;  /* 0x09001f0031547f89 */ /* 0x000e2800000e0000 */
[----:B------:R-:W1:Y:S02]  /*5c70*/  MUFU.EX2 R88, R88 ;  /* 0x0000005800587308 */ /* 0x000e640000000800 */
[----:B-1----:R-:W-:Y:S01]  /*5c80*/  FMUL R76, R78, R88 ;  /* 0x000000584e4c7220 */ /* 0x002fe20000400000 */
[----:B------:R-:W-:-:S03]  /*5c90*/  FFMA.SAT R78, R82, R14, 0.5 ;  /* 0x3f000000524e7423 */ /* 0x000fc6000000200e */
[----:B0-----:R-:W-:Y:S01]  /*5ca0*/  FMUL R76, R84, R76 ;  /* 0x0000004c544c7220 */ /* 0x001fe20000400000 */
        /* <DEDUP_REMOVED lines=8> */
[----:B------:R-:W-:-:S03]  /*5d30*/  SHF.L.U32 R84, R47, 0x17, RZ ;  /* 0x000000172f547819 */ /* 0x000fc600000006ff */
[----:B------:R-:W-:Y:S01]  /*5d40*/  FFMA R76, R49, R78, R76 ;  /* 0x0000004e314c7223 */ /* 0x000fe2000000004c */
[----:B0-----:R-:W-:Y:S01]  /*5d50*/  FMNMX R49, R80, R82, !PT ;  /* 0x0000005250317209 */ /* 0x001fe20007800000 */
[----:B------:R-:W-:-:S03]  /*5d60*/  FMUL R70, R84, R70 ;  /* 0x0000004654467220 */ /* 0x000fc60000400000 */
[----:B------:R-:W0:Y:S01]  /*5d70*/  SHFL.DOWN PT, R68, R76, 0x10, 0x1f ;  /* 0x0a001f004c447f89 */ /* 0x000e2200000e0000 */
        /* <DEDUP_REMOVED lines=14> */
[----:B------:R-:W-:Y:S01]  /*5e60*/  FFMA R47, R80, 1.925963033500011079e-08, R47 ;  /* 0x32a57060502f7823 */ /* 0x000fe2000000002f */
[----:B------:R-:W-:Y:S02]  /*5e70*/  SHF.L.U32 R80, R55, 0x17, RZ ;  /* 0x0000001737507819 */ /* 0x000fe400000006ff */
[----:B------:R-:W-:Y:S02]  /*5e80*/  SHF.L.U32 R55, R74, 0x17, RZ ;  /* 0x000000174a377819 */ /* 0x000fe400000006ff */
[----:B------:R-:W2:Y:S01]  /*5e90*/  SHFL.DOWN PT, R74, R38, 0x10, 0x1f ;  /* 0x0a001f00264a7f89 */ /* 0x000ea200000e0000 */
[----:B------:R-:W-:Y:S01]  /*5ea0*/  FMUL R36, R80, R36 ;  /* 0x0000002450247220 */ /* 0x000fe20000400000 */
[----:B------:R-:W3:Y:S01]  /*5eb0*/  MUFU.EX2 R47, R47 ;  /* 0x0000002f002f7308 */ /* 0x000ee20000000800 */
[----:B------:R-:W-:Y:S01]  /*5ec0*/  FMUL R55, R55, R72 ;  /* 0x0000004837377220 */ /* 0x000fe20000400000 */
[----:B------:R-:W4:Y:S04]  /*5ed0*/  SHFL.DOWN PT, R80, R40, 0x10, 0x1f ;  /* 0x0a001f0028507f89 */ /* 0x000f2800000e0000 */
[----:B------:R-:W5:Y:S01]  /*5ee0*/  SHFL.DOWN PT, R72, R42, 0x10, 0x1f ;  /* 0x0a001f002a487f89 */ /* 0x000f6200000e0000 */
[----:B-1----:R-:W-:-:S04]  /*5ef0*/  FMUL R78, R78, R82 ;  /* 0x000000524e4e7220 */ /* 0x002fc80000400000 */
[----:B0-----:R-:W-:Y:S01]  /*5f00*/  FMUL R68, R68, R78 ;  /* 0x0000004e44447220 */ /* 0x001fe20000400000 */
[----:B---3--:R-:W-:-:S04]  /*5f10*/  FMUL R66, R66, R47 ;  /* 0x0000002f42427220 */ /* 0x008fc80000400000 */
[----:B------:R-:W-:Y:S01]  /*5f20*/  FFMA R76, R76, R66, R68 ;  /* 0x000000424c4c7223 */ /* 0x000fe20000000044 */
[----:B--2---:R-:W-:Y:S01]  /*5f30*/  FMUL R41, R74, R41 ;  /* 0x000000294a297220 */ /* 0x004fe20000400000 */
[----:B----4-:R-:W-:-:S03]  /*5f40*/  FMUL R70, R80, R70 ;  /* 0x0000004650467220 */ /* 0x010fc60000400000 */
[----:B------:R-:W-:Y:S01]  /*5f50*/  FFMA R59, R38, R59, R41 ;  /* 0x0000003b263b7223 */ /* 0x000fe20000000029 */
[----:B-----5:R-:W-:Y:S01]  /*5f60*/  FMUL R47, R72, R36 ;  /* 0x00000024482f7220 */ /* 0x020fe20000400000 */
[----:B------:R-:W-:-:S03]  /*5f70*/  FFMA R51, R40, R51, R70 ;  /* 0x0000003328337223 */ /* 0x000fc60000000046 */
[----:B------:R-:W-:Y:S01]  /*5f80*/  FFMA R55, R42, R55, R47 ;  /* 0x000000372a377223 */ /* 0x000fe2000000002f */
[----:B------:R-:W-:Y:S06]  /*5f90*/  @P0 BRA `(.L_x_166) ;  /* 0x0000000c007c0947 */ /* 0x000fec0003800000 */
[----:B------:R-:W-:Y:S01]  /*5fa0*/  UIADD3 UR5, UPT, UPT, UR9, 0x8100, URZ ;  /* 0x0000810009057890 */ /* 0x000fe2000fffe0ff */
[----:B------:R-:W-:-:S03]  /*5fb0*/  LOP3.LUT R41, R16, 0x1fc, RZ, 0xc0, !PT ;  /* 0x000001fc10297812 */ /* 0x000fc600078ec0ff */
[----:B------:R-:W-:Y:S02]  /*5fc0*/  ULEA UR8, UR10, UR5, 0x18 ;  /* 0x000000050a087291 */ /* 0x000fe4000f8ec0ff */
[----:B------:R-:W-:-:S04]  /*5fd0*/  UIADD3 UR5, UPT, UPT, UR9, 0x8200, URZ ;  /* 0x0000820009057890 */ /* 0x000fc8000fffe0ff */
[----:B------:R-:W-:Y:S02]  /*5fe0*/  ULEA UR11, UR10, UR5, 0x18 ;  /* 0x000000050a0b7291 */ /* 0x000fe4000f8ec0ff */
[----:B------:R-:W-:Y:S01]  /*5ff0*/  UIADD3 UR5, UPT, UPT, UR9, 0x8000, URZ ;  /* 0x0000800009057890 */ /* 0x000fe2000fffe0ff */
[----:B------:R-:W0:Y:S03]  /*6000*/  LDS R36, [R41+UR8] ;  /* 0x0000000829247984 */ /* 0x000e260008000800 */
[----:B------:R-:W-:Y:S01]  /*6010*/  ULEA UR5, UR10, UR5, 0x18 ;  /* 0x000000050a057291 */ /* 0x000fe2000f8ec0ff */
[----:B0-----:R-:W-:-:S05]  /*6020*/  FMNMX R16, R37, R36, !PT ;  /* 0x0000002425107209 */ /* 0x001fca0007800000 */
[--C-:B------:R-:W-:Y:S01]  /*6030*/  FADD R40, R36, -R16.reuse ;  /* 0x8000001024287221 */ /* 0x100fe20000000000 */
[----:B------:R-:W-:Y:S01]  /*6040*/  FADD R37, R37, -R16 ;  /* 0x8000001025257221 */ /* 0x000fe20000000000 */
[----:B------:R-:W0:Y:S02]  /*6050*/  LDS R36, [R41+UR11] ;  /* 0x0000000b29247984 */ /* 0x000e240008000800 */
[----:B------:R-:W-:Y:S02]  /*6060*/  FFMA.SAT R47, R40, R14, 0.5 ;  /* 0x3f000000282f7423 */ /* 0x000fe4000000200e */
[----:B------:R-:W-:Y:S02]  /*6070*/  STS [R41+UR8], R16 ;  /* 0x0000001029007988 */ /* 0x000fe40008000808 */
[----:B------:R-:W-:Y:S01]  /*6080*/  FFMA.RM R42, R47, R20, 12582913 ;  /* 0x4b4000012f2a7423 */ /* 0x000fe20000004014 */
[----:B------:R-:W-:-:S03]  /*6090*/  FFMA.SAT R47, R37, R14, 0.5 ;  /* 0x3f000000252f7423 */ /* 0x000fc6000000200e */
[C---:B------:R-:W-:Y:S01]  /*60a0*/  FADD R38, R42.reuse, -12583039 ;  /* 0xcb40007f2a267421 */ /* 0x040fe20000000000 */
[----:B------:R-:W-:Y:S01]  /*60b0*/  FFMA.RM R47, R47, R20, 12582913 ;  /* 0x4b4000012f2f7423 */ /* 0x000fe20000004014 */
[----:B------:R-:W-:Y:S02]  /*60c0*/  SHF.L.U32 R42, R42, 0x17, RZ ;  /* 0x000000172a2a7819 */ /* 0x000fe400000006ff */
[C---:B------:R-:W-:Y:S01]  /*60d0*/  FFMA R66, R40.reuse, 1.4426950216293334961, -R38 ;  /* 0x3fb8aa3b28427823 */ /* 0x040fe20000000826 */
[C---:B------:R-:W-:Y:S01]  /*60e0*/  FADD R38, R47.reuse, -12583039 ;  /* 0xcb40007f2f267421 */ /* 0x040fe20000000000 */
[----:B------:R-:W-:Y:S02]  /*60f0*/  SHF.L.U32 R47, R47, 0x17, RZ ;  /* 0x000000172f2f7819 */ /* 0x000fe400000006ff */
[----:B------:R-:W-:Y:S01]  /*6100*/  FFMA R66, R40, 1.925963033500011079e-08, R66 ;  /* 0x32a5706028427823 */ /* 0x000fe20000000042 */
[----:B------:R-:W-:-:S04]  /*6110*/  FFMA R38, R37, 1.4426950216293334961, -R38 ;  /* 0x3fb8aa3b25267823 */ /* 0x000fc80000000826 */
[----:B------:R-:W-:Y:S01]  /*6120*/  FFMA R38, R37, 1.925963033500011079e-08, R38 ;  /* 0x32a5706025267823 */ /* 0x000fe20000000026 */
[----:B------:R-:W1:Y:S08]  /*6130*/  MUFU.EX2 R66, R66 ;  /* 0x0000004200427308 */ /* 0x000e700000000800 */
[----:B------:R-:W2:Y:S01]  /*6140*/  MUFU.EX2 R38, R38 ;  /* 0x0000002600267308 */ /* 0x000ea20000000800 */
[----:B-1----:R-:W-:-:S04]  /*6150*/  FMUL R42, R42, R66 ;  /* 0x000000422a2a7220 */ /* 0x002fc80000400000 */
[----:B0-----:R-:W-:Y:S01]  /*6160*/  FMUL R36, R36, R42 ;  /* 0x0000002a24247220 */ /* 0x001fe20000400000 */
[----:B--2---:R-:W-:-:S04]  /*6170*/  FMUL R40, R47, R38 ;  /* 0x000000262f287220 */ /* 0x004fc80000400000 */
[----:B------:R-:W-:-:S05]  /*6180*/  FFMA R40, R43, R40, R36 ;  /* 0x000000282b287223 */ /* 0x000fca0000000024 */
[----:B------:R-:W-:Y:S04]  /*6190*/  STS [R41+UR11], R40 ;  /* 0x0000002829007988 */ /* 0x000fe8000800080b */
[----:B------:R-:W-:Y:S04]  /*61a0*/  STS [R41+UR5], R42 ;  /* 0x0000002a29007988 */ /* 0x000fe80008000805 */
[----:B------:R-:W0:Y:S02]  /*61b0*/  LDS R37, [R41+UR8+0x4] ;  /* 0x0000040829257984 */ /* 0x000e240008000800 */
[----:B0-----:R-:W-:-:S05]  /*61c0*/  FMNMX R36, R39, R37, !PT ;  /* 0x0000002527247209 */ /* 0x001fca0007800000 */
[--C-:B------:R-:W-:Y:S01]  /*61d0*/  FADD R47, R37, -R36.reuse ;  /* 0x80000024252f7221 */ /* 0x100fe20000000000 */
[----:B------:R-:W-:Y:S01]  /*61e0*/  FADD R39, R39, -R36 ;  /* 0x8000002427277221 */ /* 0x000fe20000000000 */
[----:B------:R-:W0:Y:S02]  /*61f0*/  LDS R37, [R41+UR11+0x4] ;  /* 0x0000040b29257984 */ /* 0x000e240008000800 */
[----:B------:R-:W-:Y:S02]  /*6200*/  FFMA.SAT R43, R47, R14, 0.5 ;  /* 0x3f0000002f2b7423 */ /* 0x000fe4000000200e */
[----:B------:R-:W-:Y:S02]  /*6210*/  STS [R41+UR8+0x4], R36 ;  /* 0x0000042429007988 */ /* 0x000fe40008000808 */
[----:B------:R-:W-:Y:S01]  /*6220*/  FFMA.RM R66, R43, R20, 12582913 ;  /* 0x4b4000012b427423 */ /* 0x000fe20000004014 */
[----:B------:R-:W-:-:S03]  /*6230*/  FFMA.SAT R43, R39, R14, 0.5 ;  /* 0x3f000000272b7423 */ /* 0x000fc6000000200e */
[C---:B------:R-:W-:Y:S01]  /*6240*/  FADD R38, R66.reuse, -12583039 ;  /* 0xcb40007f42267421 */ /* 0x040fe20000000000 */
[----:B------:R-:W-:Y:S01]  /*6250*/  FFMA.RM R43, R43, R20, 12582913 ;  /* 0x4b4000012b2b7423 */ /* 0x000fe20000004014 */
[----:B------:R-:W-:Y:S02]  /*6260*/  SHF.L.U32 R66, R66, 0x17, RZ ;  /* 0x0000001742427819 */ /* 0x000fe400000006ff */
[----:B------:R-:W-:Y:S01]  /*6270*/  FFMA R40, R47, 1.4426950216293334961, -R38 ;  /* 0x3fb8aa3b2f287823 */ /* 0x000fe20000000826 */
        /* <DEDUP_REMOVED lines=11> */
[----:B------:R-:W-:Y:S04]  /*6330*/  STS [R41+UR11+0x4], R40 ;  /* 0x0000042829007988 */ /* 0x000fe8000800080b */
[----:B------:R-:W-:Y:S04]  /*6340*/  STS [R41+UR5+0x4], R66 ;  /* 0x0000044229007988 */ /* 0x000fe80008000805 */
        /* <DEDUP_REMOVED lines=16> */
[----:B------:R-:W-:-:S03]  /*6450*/  FFMA R40, R39, 1.4426950216293334961, -R40 ;  /* 0x3fb8aa3b27287823 */ /* 0x000fc60000000828 */
[----:B------:R-:W1:Y:S01]  /*6460*/  MUFU.EX2 R47, R44 ;  /* 0x0000002c002f7308 */ /* 0x000e620000000800 */
[----:B------:R-:W-:-:S07]  /*6470*/  FFMA R40, R39, 1.925963033500011079e-08, R40 ;  /* 0x32a5706027287823 */ /* 0x000fce0000000028 */
        /* <DEDUP_REMOVED lines=63> */
[----:B------:R-:W0:Y:S01]  /*6870*/  LDS R37, [R41+UR11+0x84] ;  /* 0x0000840b29257984 */ /* 0x000e220008000800 */
[----:B------:R-:W-:Y:S01]  /*6880*/  MOV R58, R43 ;  /* 0x0000002b003a7202 */ /* 0x000fe20000000f00 */
        /* <DEDUP_REMOVED lines=26> */
[-C--:B------:R-:W-:Y:S01]  /*6a30*/  FFMA.SAT R51, R47, R14.reuse, 0.5 ;  /* 0x3f0000002f337423 */ /* 0x080fe2000000200e */
[----:B------:R-:W-:Y:S01]  /*6a40*/  FFMA.SAT R45, R39, R14, 0.5 ;  /* 0x3f000000272d7423 */ /* 0x000fe2000000200e */
[----:B------:R-:W-:Y:S02]  /*6a50*/  STS [R41+UR8+0x88], R48 ;  /* 0x0000883029007988 */ /* 0x000fe40008000808 */
[-C--:B------:R-:W-:Y:S01]  /*6a60*/  FFMA.RM R51, R51, R20.reuse, 12582913 ;  /* 0x4b40000133337423 */ /* 0x080fe20000004014 */
[----:B------:R-:W-:-:S03]  /*6a70*/  FFMA.RM R45, R45, R20, 12582913 ;  /* 0x4b4000012d2d7423 */ /* 0x000fc60000004014 */
[C---:B------:R-:W-:Y:S01]  /*6a80*/  FADD R44, R51.reuse, -12583039 ;  /* 0xcb40007f332c7421 */ /* 0x040fe20000000000 */
[----:B------:R-:W-:-:S03]  /*6a90*/  SHF.L.U32 R51, R51, 0x17, RZ ;  /* 0x0000001733337819 */ /* 0x000fc600000006ff */
        /* <DEDUP_REMOVED lines=13> */
[----:B------:R0:W-:Y:S04]  /*6b70*/  STS [R41+UR5+0x88], R54 ;  /* 0x0000883629007988 */ /* 0x0001e80008000805 */
[----:B------:R-:W1:Y:S01]  /*6b80*/  LDS R37, [R41+UR8+0x8c] ;  /* 0x00008c0829257984 */ /* 0x000e620008000800 */
[----:B0-----:R-:W-:Y:S02]  /*6b90*/  MOV R54, R42 ;  /* 0x0000002a00367202 */ /* 0x001fe40000000f00 */
[----:B-1----:R-:W-:-:S05]  /*6ba0*/  FMNMX R50, R49, R37, !PT ;  /* 0x0000002531327209 */ /* 0x002fca0007800000 */
[--C-:B------:R-:W-:Y:S01]  /*6bb0*/  FADD R47, R37, -R50.reuse ;  /* 0x80000032252f7221 */ /* 0x100fe20000000000 */
[----:B------:R-:W-:Y:S01]  /*6bc0*/  FADD R39, R49, -R50 ;  /* 0x8000003231277221 */ /* 0x000fe20000000000 */
[----:B------:R-:W0:Y:S02]  /*6bd0*/  LDS R37, [R41+UR11+0x8c] ;  /* 0x00008c0b29257984 */ /* 0x000e240008000800 */
[----:B------:R-:W-:Y:S02]  /*6be0*/  FFMA.SAT R45, R47, R14, 0.5 ;  /* 0x3f0000002f2d7423 */ /* 0x000fe4000000200e */
[----:B------:R1:W-:Y:S02]  /*6bf0*/  STS [R41+UR8+0x8c], R50 ;  /* 0x00008c3229007988 */ /* 0x0003e40008000808 */
[----:B------:R-:W-:Y:S01]  /*6c00*/  FFMA.RM R49, R45, R20, 12582913 ;  /* 0x4b4000012d317423 */ /* 0x000fe20000004014 */
[----:B------:R-:W-:-:S03]  /*6c10*/  FFMA.SAT R45, R39, R14, 0.5 ;  /* 0x3f000000272d7423 */ /* 0x000fc6000000200e */
[----:B------:R-:W-:Y:S01]  /*6c20*/  FADD R44, R49, -12583039 ;  /* 0xcb40007f312c7421 */ /* 0x000fe20000000000 */
        /* <DEDUP_REMOVED lines=8> */
[----:B------:R-:W2:Y:S01]  /*6cb0*/  MUFU.EX2 R46, R46 ;  /* 0x0000002e002e7308 */ /* 0x000ea20000000800 */
[----:B------:R-:W-:-:S07]  /*6cc0*/  MOV R39, R36 ;  /* 0x0000002400277202 */ /* 0x000fce0000000f00 */
[----:B------:R-:W3:Y:S01]  /*6cd0*/  MUFU.EX2 R44, R44 ;  /* 0x0000002c002c7308 */ /* 0x000ee20000000800 */
[----:B--2---:R-:W-:Y:S01]  /*6ce0*/  FMUL R66, R49, R46 ;  /* 0x0000002e31427220 */ /* 0x004fe20000400000 */
[----:B------:R-:W-:Y:S02]  /*6cf0*/  MOV R46, R40 ;  /* 0x00000028002e7202 */ /* 0x000fe40000000f00 */
[----:B------:R-:W-:Y:S01]  /*6d00*/  MOV R49, R50 ;  /* 0x0000003200317202 */ /* 0x000fe20000000f00 */
[----:B0-----:R-:W-:Y:S01]  /*6d10*/  FMUL R37, R37, R66 ;  /* 0x0000004225257220 */ /* 0x001fe20000400000 */
[----:B---3--:R-:W-:Y:S01]  /*6d20*/  FMUL R45, R45, R44 ;  /* 0x0000002c2d2d7220 */ /* 0x008fe20000400000 */
[----:B------:R-:W-:-:S03]  /*6d30*/  MOV R44, R38 ;  /* 0x00000026002c7202 */ /* 0x000fc60000000f00 */
[----:B------:R-:W-:Y:S01]  /*6d40*/  FFMA R76, R76, R45, R37 ;  /* 0x0000002d4c4c7223 */ /* 0x000fe20000000025 */
[----:B------:R-:W-:Y:S02]  /*6d50*/  MOV R37, R16 ;  /* 0x0000001000257202 */ /* 0x000fe40000000f00 */
[----:B------:R-:W-:Y:S02]  /*6d60*/  MOV R45, R48 ;  /* 0x00000030002d7202 */ /* 0x000fe40000000f00 */
[----:B------:R1:W-:Y:S04]  /*6d70*/  STS [R41+UR11+0x8c], R76 ;  /* 0x00008c4c29007988 */ /* 0x0003e8000800080b */
[----:B------:R1:W-:Y:S02]  /*6d80*/  STS [R41+UR5+0x8c], R66 ;  /* 0x00008c4229007988 */ /* 0x0003e40008000805 */
.L_x_166:
[----:B------:R-:W-:Y:S05]  /*6d90*/  BSYNC.RECONVERGENT B0 ;  /* 0x0000000000007941 */ /* 0x000fea0003800200 */
.L_x_165:
[----:B------:R-:W0:Y:S01]  /*6da0*/  SHFL.IDX PT, R49, R49, RZ, 0x1f ;  /* 0x00001fff31317589 */ /* 0x000e2200000e0000 */
[----:B------:R-:W-:Y:S02]  /*6db0*/  UIADD3 UR5, UPT, UPT, UR9, 0x4000, URZ ;  /* 0x0000400009057890 */ /* 0x000fe4000fffe0ff */
[----:B------:R-:W-:Y:S01]  /*6dc0*/  UIADD3 UR9, UPT, UPT, UR9, 0x8000, URZ ;  /* 0x0000800009097890 */ /* 0x000fe2000fffe0ff */
[----:B------:R-:W2:Y:S01]  /*6dd0*/  SHFL.IDX PT, R37, R37, RZ, 0x1f ;  /* 0x00001fff25257589 */ /* 0x000ea200000e0000 */
[----:B------:R-:W-:Y:S02]  /*6de0*/  ULEA UR8, UR10, UR5, 0x18 ;  /* 0x000000050a087291 */ /* 0x000fe4000f8ec0ff */
[----:B------:R-:W-:Y:S01]  /*6df0*/  ULEA UR9, UR10, UR9, 0x18 ;  /* 0x000000090a097291 */ /* 0x000fe2000f8ec0ff */
[----:B------:R-:W3:Y:S04]  /*6e00*/  SHFL.IDX PT, R39, R39, RZ, 0x1f ;  /* 0x00001fff27277589 */ /* 0x000ee800000e0000 */
[----:B------:R-:W4:Y:S01]  /*6e10*/  SHFL.IDX PT, R44, R44, RZ, 0x1f ;  /* 0x00001fff2c2c7589 */ /* 0x000f2200000e0000 */
[----:B0-----:R-:W-:-:S04]  /*6e20*/  FADD R55, R56, -R49 ;  /* 0x8000003138377221 */ /* 0x001fc80000000000 */
[----:B-1----:R-:W-:Y:S01]  /*6e30*/  FFMA.SAT R41, R55, R14, 0.5 ;  /* 0x3f00000037297423 */ /* 0x002fe2000000200e */
[--C-:B--2---:R-:W-:Y:S01]  /*6e40*/  FADD R43, R18, -R37.reuse ;  /* 0x80000025122b7221 */ /* 0x104fe20000000000 */
[----:B------:R-:W-:Y:S02]  /*6e50*/  FADD R51, R52, -R37 ;  /* 0x8000002534337221 */ /* 0x000fe40000000000 */
[----:B------:R-:W-:Y:S01]  /*6e60*/  FFMA.RM R16, R41, R20, 12582913 ;  /* 0x4b40000129107423 */ /* 0x000fe20000004014 */
[--C-:B---3--:R-:W-:Y:S01]  /*6e70*/  FADD R53, R24, -R39.reuse ;  /* 0x8000002718357221 */ /* 0x108fe20000000000 */
[-C--:B------:R-:W-:Y:S02]  /*6e80*/  FFMA.SAT R41, R43, R14.reuse, 0.5 ;  /* 0x3f0000002b297423 */ /* 0x080fe4000000200e */
[----:B------:R-:W-:Y:S01]  /*6e90*/  FADD R24, R16, -12583039 ;  /* 0xcb40007f10187421 */ /* 0x000fe20000000000 */
[----:B------:R-:W-:Y:S01]  /*6ea0*/  FFMA.SAT R47, R53, R14, 0.5 ;  /* 0x3f000000352f7423 */ /* 0x000fe2000000200e */
[-C--:B------:R-:W-:Y:S01]  /*6eb0*/  FFMA.RM R18, R41, R20.reuse, 12582913 ;  /* 0x4b40000129127423 */ /* 0x080fe20000004014 */
[----:B----4-:R-:W-:Y:S01]  /*6ec0*/  FADD R91, R91, -R44 ;  /* 0x8000002c5b5b7221 */ /* 0x010fe20000000000 */
[----:B------:R-:W-:Y:S01]  /*6ed0*/  FFMA R38, R55, 1.4426950216293334961, -R24 ;  /* 0x3fb8aa3b37267823 */ /* 0x000fe20000000818 */
[----:B------:R-:W-:Y:S01]  /*6ee0*/  FFMA.RM R24, R47, R20, 12582913 ;  /* 0x4b4000012f187423 */ /* 0x000fe20000004014 */
[----:B------:R-:W0:Y:S01]  /*6ef0*/  SHFL.IDX PT, R41, R46, RZ, 0x1f ;  /* 0x00001fff2e297589 */ /* 0x000e2200000e0000 */
[----:B------:R-:W-:Y:S01]  /*6f00*/  FFMA.SAT R47, R51, R14, 0.5 ;  /* 0x3f000000332f7423 */ /* 0x000fe2000000200e */
[----:B------:R-:W-:Y:S01]  /*6f10*/  FADD R36, R18, -12583039 ;  /* 0xcb40007f12247421 */ /* 0x000fe20000000000 */
[----:B------:R-:W-:Y:S01]  /*6f20*/  FADD R40, R24, -12583039 ;  /* 0xcb40007f18287421 */ /* 0x000fe20000000000 */
[----:B------:R-:W-:Y:S01]  /*6f30*/  FFMA R42, R55, 1.925963033500011079e-08, R38 ;  /* 0x32a57060372a7823 */ /* 0x000fe20000000026 */
[----:B------:R-:W-:Y:S01]  /*6f40*/  FADD R55, R28, -R39 ;  /* 0x800000271c377221 */ /* 0x000fe20000000000 */
[----:B------:R-:W-:Y:S01]  /*6f50*/  FFMA.RM R28, R47, R20, 12582913 ;  /* 0x4b4000012f1c7423 */ /* 0x000fe20000004014 */
[----:B------:R-:W-:Y:S01]  /*6f60*/  FFMA R40, R53, 1.4426950216293334961, -R40 ;  /* 0x3fb8aa3b35287823 */ /* 0x000fe20000000828 */
[----:B------:R-:W-:Y:S01]  /*6f70*/  FFMA R38, R43, 1.4426950216293334961, -R36 ;  /* 0x3fb8aa3b2b267823 */ /* 0x000fe20000000824 */
[----:B------:R-:W-:Y:S01]  /*6f80*/  FFMA.SAT R39, R55, R14, 0.5 ;  /* 0x3f00000037277423 */ /* 0x000fe2000000200e */
[----:B------:R1:W-:Y:S01]  /*6f90*/  MUFU.EX2 R36, R42 ;  /* 0x0000002a00247308 */ /* 0x0003e20000000800 */
[----:B------:R-:W-:Y:S01]  /*6fa0*/  FFMA R53, R53, 1.925963033500011079e-08, R40 ;  /* 0x32a5706035357823 */ /* 0x000fe20000000028 */
[----:B------:R-:W-:Y:S01]  /*6fb0*/  FADD R40, R28, -12583039 ;  /* 0xcb40007f1c287421 */ /* 0x000fe20000000000 */
[----:B------:R-:W-:Y:S01]  /*6fc0*/  FFMA R37, R43, 1.925963033500011079e-08, R38 ;  /* 0x32a570602b257823 */ /* 0x000fe20000000026 */
[----:B------:R-:W-:Y:S01]  /*6fd0*/  FFMA.RM R38, R39, R20, 12582913 ;  /* 0x4b40000127267423 */ /* 0x000fe20000004014 */
[----:B------:R-:W-:Y:S01]  /*6fe0*/  FFMA.SAT R59, R91, R14, 0.5 ;  /* 0x3f0000005b3b7423 */ /* 0x000fe2000000200e */
[C---:B------:R-:W-:Y:S01]  /*6ff0*/  FFMA R40, R51.reuse, 1.4426950216293334961, -R40 ;  /* 0x3fb8aa3b33287823 */ /* 0x040fe20000000828 */
[----:B------:R-:W2:Y:S01]  /*7000*/  SHFL.IDX PT, R43, R54, RZ, 0x1f ;  /* 0x00001fff362b7589 */ /* 0x000ea200000e0000 */
[----:B------:R-:W-:Y:S01]  /*7010*/  FADD R47, R34, -R44 ;  /* 0x8000002c222f7221 */ /* 0x000fe20000000000 */
[----:B-1----:R-:W-:Y:S01]  /*7020*/  FADD R42, R38, -12583039 ;  /* 0xcb40007f262a7421 */ /* 0x002fe20000000000 */
[----:B------:R-:W-:Y:S01]  /*7030*/  FFMA R39, R51, 1.925963033500011079e-08, R40 ;  /* 0x32a5706033277823 */ /* 0x000fe20000000028 */
[----:B------:R1:W3:Y:S01]  /*7040*/  SHFL.IDX PT, R44, R45, RZ, 0x1f ;  /* 0x00001fff2d2c7589 */ /* 0x0002e200000e0000 */
[----:B------:R4:W-:Y:S01]  /*7050*/  MUFU.EX2 R34, R53 ;  /* 0x0000003500227308 */ /* 0x0009e20000000800 */
[----:B------:R-:W-:Y:S01]  /*7060*/  FFMA R42, R55, 1.4426950216293334961, -R42 ;  /* 0x3fb8aa3b372a7823 */ /* 0x000fe2000000082a */
[--C-:B0-----:R-:W-:Y:S01]  /*7070*/  FADD R50, R32, -R41.reuse ;  /* 0x8000002920327221 */ /* 0x101fe20000000000 */
[----:B------:R-:W0:Y:S01]  /*7080*/  SHFL.IDX PT, R51, R58, RZ, 0x1f ;  /* 0x00001fff3a337589 */ /* 0x000e2200000e0000 */
[----:B------:R-:W-:Y:S01]  /*7090*/  FFMA.RM R32, R59, R20, 12582913 ;  /* 0x4b4000013b207423 */ /* 0x000fe20000004014 */
[----:B------:R-:W-:Y:S01]  /*70a0*/  FFMA R46, R55, 1.925963033500011079e-08, R42 ;  /* 0x32a57060372e7823 */ /* 0x000fe2000000002a */
[-C--:B------:R-:W-:Y:S01]  /*70b0*/  FFMA.SAT R55, R50, R14.reuse, 0.5 ;  /* 0x3f00000032377423 */ /* 0x080fe2000000200e */
[----:B------:R-:W-:Y:S01]  /*70c0*/  FFMA.SAT R59, R47, R14, 0.5 ;  /* 0x3f0000002f3b7423 */ /* 0x000fe2000000200e */
[----:B------:R-:W-:Y:S01]  /*70d0*/  FADD R42, R32, -12583039 ;  /* 0xcb40007f202a7421 */ /* 0x000fe20000000000 */
[----:B----4-:R-:W-:Y:S01]  /*70e0*/  FADD R53, R60, -R41 ;  /* 0x800000293c357221 */ /* 0x010fe20000000000 */
[-C--:B------:R-:W-:Y:S01]  /*70f0*/  FFMA.RM R40, R55, R20.reuse, 12582913 ;  /* 0x4b40000137287423 */ /* 0x080fe20000004014 */
[----:B------:R4:W-:Y:S01]  /*7100*/  MUFU.EX2 R41, R46 ;  /* 0x0000002e00297308 */ /* 0x0009e20000000800 */
[C---:B------:R-:W-:Y:S01]  /*7110*/  FFMA R42, R91.reuse, 1.4426950216293334961, -R42 ;  /* 0x3fb8aa3b5b2a7823 */ /* 0x040fe2000000082a */
[----:B------:R-:W-:Y:S01]  /*7120*/  SHF.L.U32 R18, R18, 0x17, RZ ;  /* 0x0000001712127819 */ /* 0x000fe200000006ff */
[----:B------:R-:W-:Y:S01]  /*7130*/  FADD R52, R40, -12583039 ;  /* 0xcb40007f28347421 */ /* 0x000fe20000000000 */
[----:B------:R-:W-:Y:S01]  /*7140*/  SHF.L.U32 R32, R32, 0x17, RZ ;  /* 0x0000001720207819 */ /* 0x000fe200000006ff */
[----:B------:R-:W-:Y:S01]  /*7150*/  FFMA R48, R91, 1.925963033500011079e-08, R42 ;  /* 0x32a570605b307823 */ /* 0x000fe2000000002a */
[----:B------:R-:W-:Y:S01]  /*7160*/  FFMA.RM R42, R59, R20, 12582913 ;  /* 0x4b4000013b2a7423 */ /* 0x000fe20000004014 */
[----:B------:R-:W-:Y:S01]  /*7170*/  FFMA R91, R50, 1.4426950216293334961, -R52 ;  /* 0x3fb8aa3b325b7823 */ /* 0x000fe20000000834 */
[----:B--2---:R-:W-:Y:S01]  /*7180*/  FADD R55, R62, -R43 ;  /* 0x8000002b3e377221 */ /* 0x004fe20000000000 */
[----:B----4-:R-:W-:Y:S01]  /*7190*/  FFMA.SAT R46, R53, R14, 0.5 ;  /* 0x3f000000352e7423 */ /* 0x010fe2000000200e */
[----:B------:R-:W-:Y:S01]  /*71a0*/  FADD R52, R42, -12583039 ;  /* 0xcb40007f2a347421 */ /* 0x000fe20000000000 */
[----:B-1----:R-:W-:Y:S01]  /*71b0*/  FFMA R45, R50, 1.925963033500011079e-08, R91 ;  /* 0x32a57060322d7823 */ /* 0x002fe2000000005b */
[----:B------:R-:W-:Y:S01]  /*71c0*/  FADD R59, R64, -R43 ;  /* 0x8000002b403b7221 */ /* 0x000fe20000000000 */
[----:B---3--:R-:W-:Y:S01]  /*71d0*/  FADD R57, R57, -R44 ;  /* 0x8000002c39397221 */ /* 0x008fe20000000000 */
[C---:B------:R-:W-:Y:S01]  /*71e0*/  FFMA R52, R47.reuse, 1.4426950216293334961, -R52 ;  /* 0x3fb8aa3b2f347823 */ /* 0x040fe20000000834 */
[----:B------:R1:W2:Y:S01]  /*71f0*/  MUFU.EX2 R43, R48 ;  /* 0x00000030002b7308 */ /* 0x0002a20000000800 */
[--C-:B0-----:R-:W-:Y:S01]  /*7200*/  FADD R50, R22, -R51.reuse ;  /* 0x8000003316327221 */ /* 0x101fe20000000000 */
[----:B------:R-:W-:Y:S01]  /*7210*/  FFMA.RM R22, R46, R20, 12582913 ;  /* 0x4b4000012e167423 */ /* 0x000fe20000004014 */
[----:B------:R-:W-:Y:S01]  /*7220*/  FFMA R46, R47, 1.925963033500011079e-08, R52 ;  /* 0x32a570602f2e7823 */ /* 0x000fe20000000034 */
[-C--:B------:R-:W-:Y:S01]  /*7230*/  FFMA.SAT R47, R55, R14.reuse, 0.5 ;  /* 0x3f000000372f7423 */ /* 0x080fe2000000200e */
[----:B------:R-:W-:Y:S01]  /*7240*/  FADD R91, R26, -R51 ;  /* 0x800000331a5b7221 */ /* 0x000fe20000000000 */
[-C--:B------:R-:W-:Y:S01]  /*7250*/  FFMA.SAT R54, R50, R14.reuse, 0.5 ;  /* 0x3f00000032367423 */ /* 0x080fe2000000200e */
[----:B------:R-:W-:Y:S01]  /*7260*/  FADD R93, R93, -R44 ;  /* 0x8000002c5d5d7221 */ /* 0x000fe20000000000 */
[----:B------:R-:W-:Y:S01]  /*7270*/  FFMA.SAT R51, R59, R14, 0.5 ;  /* 0x3f0000003b337423 */ /* 0x000fe2000000200e */
[C---:B-1----:R-:W-:Y:S01]  /*7280*/  FADD R48, R22.reuse, -12583039 ;  /* 0xcb40007f16307421 */ /* 0x042fe20000000000 */
[----:B------:R-:W-:Y:S01]  /*7290*/  FFMA.RM R44, R47, R20, 12582913 ;  /* 0x4b4000012f2c7423 */ /* 0x000fe20000004014 */
[----:B------:R0:W-:Y:S01]  /*72a0*/  MUFU.EX2 R26, R45 ;  /* 0x0000002d001a7308 */ /* 0x0001e20000000800 */
[----:B------:R-:W-:Y:S01]  /*72b0*/  SHF.L.U32 R22, R22, 0x17, RZ ;  /* 0x0000001716167819 */ /* 0x000fe200000006ff */
[----:B------:R-:W-:Y:S01]  /*72c0*/  FFMA R48, R53, 1.4426950216293334961, -R48 ;  /* 0x3fb8aa3b35307823 */ /* 0x000fe20000000830 */
[----:B------:R-:W-:Y:S01]  /*72d0*/  FADD R52, R44, -12583039 ;  /* 0xcb40007f2c347421 */ /* 0x000fe20000000000 */
[----:B------:R-:W-:-:S02]  /*72e0*/  SHF.L.U32 R38, R38, 0x17, RZ ;  /* 0x0000001726267819 */ /* 0x000fc400000006ff */
[----:B------:R-:W-:Y:S01]  /*72f0*/  FFMA R47, R53, 1.925963033500011079e-08, R48 ;  /* 0x32a57060352f7823 */ /* 0x000fe20000000030 */
[-C--:B------:R-:W-:Y:S01]  /*7300*/  FFMA.RM R48, R54, R20.reuse, 12582913 ;  /* 0x4b40000136307423 */ /* 0x080fe20000004014 */
[----:B------:R-:W-:Y:S01]  /*7310*/  FFMA R52, R55, 1.4426950216293334961, -R52 ;  /* 0x3fb8aa3b37347823 */ /* 0x000fe20000000834 */
[----:B0-----:R-:W-:Y:S01]  /*7320*/  FFMA.RM R45, R51, R20, 12582913 ;  /* 0x4b400001332d7423 */ /* 0x001fe20000004014 */
[----:B------:R-:W-:Y:S01]  /*7330*/  FADD R53, R30, -R49 ;  /* 0x800000311e357221 */ /* 0x000fe20000000000 */
[----:B------:R-:W-:Y:S01]  /*7340*/  FADD R51, R48, -12583039 ;  /* 0xcb40007f30337421 */ /* 0x000fe20000000000 */
[----:B------:R-:W-:Y:S01]  /*7350*/  FFMA R30, R55, 1.925963033500011079e-08, R52 ;  /* 0x32a57060371e7823 */ /* 0x000fe20000000034 */
[----:B------:R-:W-:Y:S01]  /*7360*/  FADD R54, R45, -12583039 ;  /* 0xcb40007f2d367421 */ /* 0x000fe20000000000 */
[-C--:B------:R-:W-:Y:S01]  /*7370*/  FFMA.SAT R49, R91, R14.reuse, 0.5 ;  /* 0x3f0000005b317423 */ /* 0x080fe2000000200e */
[C---:B------:R-:W-:Y:S01]  /*7380*/  FFMA R51, R50.reuse, 1.4426950216293334961, -R51 ;  /* 0x3fb8aa3b32337823 */ /* 0x040fe20000000833 */
[-C--:B------:R-:W-:Y:S01]  /*7390*/  FFMA.SAT R55, R93, R14.reuse, 0.5 ;  /* 0x3f0000005d377423 */ /* 0x080fe2000000200e */
[----:B------:R-:W-:Y:S01]  /*73a0*/  FFMA R54, R59, 1.4426950216293334961, -R54 ;  /* 0x3fb8aa3b3b367823 */ /* 0x000fe20000000836 */
[----:B------:R-:W0:Y:S01]  /*73b0*/  MUFU.EX2 R37, R37 ;  /* 0x0000002500257308 */ /* 0x000e220000000800 */
[----:B------:R-:W-:Y:S01]  /*73c0*/  FFMA R52, R50, 1.925963033500011079e-08, R51 ;  /* 0x32a5706032347823 */ /* 0x000fe20000000033 */
[-C--:B------:R-:W-:Y:S01]  /*73d0*/  FFMA.SAT R51, R57, R14.reuse, 0.5 ;  /* 0x3f00000039337423 */ /* 0x080fe2000000200e */
[----:B------:R-:W-:Y:S01]  /*73e0*/  FFMA R54, R59, 1.925963033500011079e-08, R54 ;  /* 0x32a570603b367823 */ /* 0x000fe20000000036 */
[----:B------:R-:W-:Y:S01]  /*73f0*/  FFMA.SAT R59, R53, R14, 0.5 ;  /* 0x3f000000353b7423 */ /* 0x000fe2000000200e */
[-C--:B------:R-:W-:Y:S01]  /*7400*/  FFMA.RM R49, R49, R20.reuse, 12582913 ;  /* 0x4b40000131317423 */ /* 0x080fe20000004014 */
[-C--:B------:R-:W-:Y:S01]  /*7410*/  FFMA.RM R50, R51, R20.reuse, 12582913 ;  /* 0x4b40000133327423 */ /* 0x080fe20000004014 */
[----:B--2---:R-:W-:Y:S01]  /*7420*/  FMUL R32, R32, R43 ;  /* 0x0000002b20207220 */ /* 0x004fe20000400000 */
[----:B------:R-:W1:Y:S01]  /*7430*/  MUFU.EX2 R47, R47 ;  /* 0x0000002f002f7308 */ /* 0x000e620000000800 */
[-C--:B------:R-:W-:Y:S01]  /*7440*/  FFMA.RM R51, R59, R20.reuse, 12582913 ;  /* 0x4b4000013b337423 */ /* 0x080fe20000004014 */
[----:B------:R-:W-:Y:S01]  /*7450*/  FFMA.RM R20, R55, R20, 12582913 ;  /* 0x4b40000137147423 */ /* 0x000fe20000004014 */
[----:B------:R-:W-:Y:S01]  /*7460*/  FADD R56, R49, -12583039 ;  /* 0xcb40007f31387421 */ /* 0x000fe20000000000 */
[----:B------:R-:W-:Y:S01]  /*7470*/  FADD R14, R50, -12583039 ;  /* 0xcb40007f320e7421 */ /* 0x000fe20000000000 */
[----:B------:R-:W-:Y:S01]  /*7480*/  FADD R62, R51, -12583039 ;  /* 0xcb40007f333e7421 */ /* 0x000fe20000000000 */
[----:B------:R-:W-:Y:S01]  /*7490*/  FADD R60, R20, -12583039 ;  /* 0xcb40007f143c7421 */ /* 0x000fe20000000000 */
[----:B------:R-:W-:Y:S01]  /*74a0*/  FFMA R56, R91, 1.4426950216293334961, -R56 ;  /* 0x3fb8aa3b5b387823 */ /* 0x000fe20000000838 */
[----:B------:R-:W-:Y:S01]  /*74b0*/  FFMA R58, R57, 1.4426950216293334961, -R14 ;  /* 0x3fb8aa3b393a7823 */ /* 0x000fe2000000080e */
[----:B------:R-:W-:Y:S01]  /*74c0*/  FFMA R62, R53, 1.4426950216293334961, -R62 ;  /* 0x3fb8aa3b353e7823 */ /* 0x000fe2000000083e */
[----:B------:R-:W-:Y:S01]  /*74d0*/  FFMA R60, R93, 1.4426950216293334961, -R60 ;  /* 0x3fb8aa3b5d3c7823 */ /* 0x000fe2000000083c */
[----:B------:R-:W2:Y:S01]  /*74e0*/  MUFU.EX2 R30, R30 ;  /* 0x0000001e001e7308 */ /* 0x000ea20000000800 */
[----:B------:R-:W-:Y:S01]  /*74f0*/  FFMA R56, R91, 1.925963033500011079e-08, R56 ;  /* 0x32a570605b387823 */ /* 0x000fe20000000038 */
[----:B------:R-:W-:Y:S01]  /*7500*/  FFMA R62, R53, 1.925963033500011079e-08, R62 ;  /* 0x32a57060353e7823 */ /* 0x000fe2000000003e */
[----:B------:R-:W-:Y:S01]  /*7510*/  SHF.L.U32 R53, R24, 0x17, RZ ;  /* 0x0000001718357819 */ /* 0x000fe200000006ff */
[----:B------:R-:W-:Y:S01]  /*7520*/  FFMA R58, R57, 1.925963033500011079e-08, R58 ;  /* 0x32a57060393a7823 */ /* 0x000fe2000000003a */
[----:B------:R-:W-:Y:S01]  /*7530*/  FFMA R60, R93, 1.925963033500011079e-08, R60 ;  /* 0x32a570605d3c7823 */ /* 0x000fe2000000003c */
[----:B------:R-:W-:Y:S01]  /*7540*/  SHF.L.U32 R55, R16, 0x17, RZ ;  /* 0x0000001710377819 */ /* 0x000fe200000006ff */
[----:B0-----:R-:W-:Y:S01]  /*7550*/  FMUL R37, R18, R37 ;  /* 0x0000002512257220 */ /* 0x001fe20000400000 */
[----:B------:R-:W0:Y:S01]  /*7560*/  MUFU.EX2 R52, R52 ;  /* 0x0000003400347308 */ /* 0x000e220000000800 */
[----:B-1----:R-:W-:Y:S01]  /*7570*/  FMUL R22, R22, R47 ;  /* 0x0000002f16167220 */ /* 0x002fe20000400000 */
[----:B------:R-:W-:Y:S01]  /*7580*/  FMUL R34, R53, R34 ;  /* 0x0000002235227220 */ /* 0x000fe20000400000 */
[----:B------:R-:W-:Y:S01]  /*7590*/  SHF.L.U32 R53, R40, 0x17, RZ ;  /* 0x0000001728357819 */ /* 0x000fe200000006ff */
[----:B------:R-:W-:Y:S01]  /*75a0*/  FMUL R38, R38, R41 ;  /* 0x0000002926267220 */ /* 0x000fe20000400000 */
[----:B------:R-:W-:Y:S01]  /*75b0*/  SHF.L.U32 R43, R44, 0x17, RZ ;  /* 0x000000172c2b7819 */ /* 0x000fe200000006ff */
[----:B------:R-:W-:Y:S01]  /*75c0*/  FMUL R36, R55, R36 ;  /* 0x0000002437247220 */ /* 0x000fe20000400000 */
[----:B------:R-:W-:Y:S01]  /*75d0*/  SHF.L.U32 R45, R45, 0x17, RZ ;  /* 0x000000172d2d7819 */ /* 0x000fe200000006ff */
[----:B------:R-:W1:Y:S01]  /*75e0*/  MUFU.EX2 R14, R54 ;  /* 0x00000036000e7308 */ /* 0x000e620000000800 */
[----:B------:R-:W-:Y:S01]  /*75f0*/  FMUL R26, R53, R26 ;  /* 0x0000001a351a7220 */ /* 0x000fe20000400000 */
[----:B------:R-:W-:Y:S01]  /*7600*/  SHF.L.U32 R53, R48, 0x17, RZ ;  /* 0x0000001730357819 */ /* 0x000fe200000006ff */
[----:B--2---:R-:W-:Y:S01]  /*7610*/  FMUL R30, R43, R30 ;  /* 0x0000001e2b1e7220 */ /* 0x004fe20000400000 */
[----:B------:R-:W-:-:S02]  /*7620*/  SHF.L.U32 R24, R0, 0x5, RZ ;  /* 0x0000000500187819 */ /* 0x000fc400000006ff */
[----:B------:R-:W-:Y:S02]  /*7630*/  SHF.L.U32 R28, R28, 0x17, RZ ;  /* 0x000000171c1c7819 */ /* 0x000fe400000006ff */
[----:B------:R-:W2:Y:S01]  /*7640*/  MUFU.EX2 R39, R39 ;  /* 0x0000002700277308 */ /* 0x000ea20000000800 */
[----:B------:R-:W-:Y:S01]  /*7650*/  SHF.L.U32 R41, R42, 0x17, RZ ;  /* 0x000000172a297819 */ /* 0x000fe200000006ff */
[----:B0-----:R-:W-:Y:S01]  /*7660*/  FMUL R52, R53, R52 ;  /* 0x0000003435347220 */ /* 0x001fe20000400000 */
[----:B------:R-:W-:Y:S02]  /*7670*/  SHF.L.U32 R49, R49, 0x17, RZ ;  /* 0x0000001731317819 */ /* 0x000fe400000006ff */
[----:B------:R-:W-:Y:S02]  /*7680*/  SHF.L.U32 R43, R50, 0x17, RZ ;  /* 0x00000017322b7819 */ /* 0x000fe400000006ff */
[----:B------:R-:W-:Y:S01]  /*7690*/  SHF.L.U32 R51, R51, 0x17, RZ ;  /* 0x0000001733337819 */ /* 0x000fe200000006ff */
[----:B------:R-:W0:Y:S01]  /*76a0*/  MUFU.EX2 R46, R46 ;  /* 0x0000002e002e7308 */ /* 0x000e220000000800 */
[----:B-1----:R-:W-:Y:S01]  /*76b0*/  FMUL R45, R45, R14 ;  /* 0x0000000e2d2d7220 */ /* 0x002fe20000400000 */
[----:B------:R-:W-:-:S02]  /*76c0*/  SHF.L.U32 R20, R20, 0x17, RZ ;  /* 0x0000001714147819 */ /* 0x000fc400000006ff */
[----:B------:R-:W-:Y:S02]  /*76d0*/  LOP3.LUT R14, R12, 0x7c, RZ, 0xc0, !PT ;  /* 0x0000007c0c0e7812 */ /* 0x000fe400078ec0ff */
[----:B------:R-:W-:Y:S02]  /*76e0*/  LOP3.LUT R53, R24, 0x7c00, RZ, 0xc0, !PT ;  /* 0x00007c0018357812 */ /* 0x000fe400078ec0ff */
[----:B------:R-:W1:Y:S01]  /*76f0*/  MUFU.EX2 R16, R56 ;  /* 0x0000003800107308 */ /* 0x000e620000000800 */
[----:B--2---:R-:W-:Y:S01]  /*7700*/  FMUL R39, R28, R39 ;  /* 0x000000271c277220 */ /* 0x004fe20000400000 */
[----:B------:R-:W-:Y:S02]  /*7710*/  IADD3 R53, PT, PT, R53, UR8, R14 ;  /* 0x0000000835357c10 */ /* 0x000fe4000fffe00e */
[----:B------:R-:W-:-:S03]  /*7720*/  LEA R12, R6, UR9, 0x2 ;  /* 0x00000009060c7c11 */ /* 0x000fc6000f8e10ff */
[----:B------:R-:W-:Y:S01]  /*7730*/  STS [R53], R37 ;  /* 0x0000002535007388 */ /* 0x000fe20000000800 */
[----:B------:R-:W2:Y:S01]  /*7740*/  MUFU.EX2 R18, R58 ;  /* 0x0000003a00127308 */ /* 0x000ea20000000800 */
[----:B0-----:R-:W-:Y:S02]  /*7750*/  FMUL R41, R41, R46 ;  /* 0x0000002e29297220 */ /* 0x001fe40000400000 */
[----:B------:R-:W-:Y:S04]  /*7760*/  STS [R53+0x100], R34 ;  /* 0x0001002235007388 */ /* 0x000fe80000000800 */
[----:B------:R-:W-:Y:S01]  /*7770*/  STS [R53+0x80], R39 ;  /* 0x0000802735007388 */ /* 0x000fe20000000800 */
[----:B------:R-:W0:Y:S01]  /*7780*/  MUFU.EX2 R62, R62 ;  /* 0x0000003e003e7308 */ /* 0x000e220000000800 */
[----:B-1----:R-:W-:-:S02]  /*7790*/  FMUL R16, R49, R16 ;  /* 0x0000001031107220 */ /* 0x002fc40000400000 */
[----:B------:R-:W-:Y:S04]  /*77a0*/  STS [R53+0x180], R38 ;  /* 0x0001802635007388 */ /* 0x000fe80000000800 */
[----:B------:R-:W-:Y:S01]  /*77b0*/  STS [R53+0x200], R32 ;  /* 0x0002002035007388 */ /* 0x000fe20000000800 */
[----:B------:R-:W1:Y:S01]  /*77c0*/  MUFU.EX2 R47, R60 ;  /* 0x0000003c002f7308 */ /* 0x000e620000000800 */
[----:B--2---:R-:W-:Y:S02]  /*77d0*/  FMUL R18, R43, R18 ;  /* 0x000000122b127220 */ /* 0x004fe40000400000 */
[----:B------:R-:W-:Y:S04]  /*77e0*/  STS [R53+0x300], R26 ;  /* 0x0003001a35007388 */ /* 0x000fe80000000800 */
[----:B------:R-:W-:Y:S01]  /*77f0*/  STS [R53+0x280], R41 ;  /* 0x0002802935007388 */ /* 0x000fe20000000800 */
[----:B0-----:R-:W-:-:S03]  /*7800*/  FMUL R51, R51, R62 ;  /* 0x0000003e33337220 */ /* 0x001fc60000400000 */
[----:B------:R-:W-:Y:S04]  /*7810*/  STS [R53+0x380], R22 ;  /* 0x0003801635007388 */ /* 0x000fe80000000800 */
[----:B------:R-:W-:Y:S01]  /*7820*/  STS [R53+0x2000], R30 ;  /* 0x0020001e35007388 */ /* 0x000fe20000000800 */
[----:B-1----:R-:W-:-:S03]  /*7830*/  FMUL R20, R20, R47 ;  /* 0x0000002f14147220 */ /* 0x002fc60000400000 */
[----:B------:R-:W-:Y:S04]  /*7840*/  STS [R53+0x2100], R52 ;  /* 0x0021003435007388 */ /* 0x000fe80000000800 */
[----:B------:R-:W-:Y:S04]  /*7850*/  STS [R53+0x2080], R45 ;  /* 0x0020802d35007388 */ /* 0x000fe80000000800 */
[----:B------:R-:W-:Y:S04]  /*7860*/  STS [R53+0x2180], R16 ;  /* 0x0021801035007388 */ /* 0x000fe80000000800 */
[----:B------:R-:W-:Y:S04]  /*7870*/  STS [R53+0x2200], R18 ;  /* 0x0022001235007388 */ /* 0x000fe80000000800 */
[----:B------:R-:W-:Y:S04]  /*7880*/  STS [R53+0x2300], R51 ;  /* 0x0023003335007388 */ /* 0x000fe80000000800 */
[----:B------:R-:W-:Y:S04]  /*7890*/  STS [R53+0x2280], R20 ;  /* 0x0022801435007388 */ /* 0x000fe80000000800 */
[----:B------:R0:W-:Y:S01]  /*78a0*/  STS [R53+0x2380], R36 ;  /* 0x0023802435007388 */ /* 0x0001e20000000800 */
[----:B------:R-:W-:Y:S01]  /*78b0*/  BAR.SYNC.DEFER_BLOCKING 0x0 ;  /* 0x0000000000007b1d */ /* 0x000fe20000010000 */
[----:B0-----:R-:W-:-:S05]  /*78c0*/  LEA.HI R53, R0, UR4, RZ, 0x1b ;  /* 0x0000000400357c11 */ /* 0x001fca000f8fd8ff */
[----:B------:R-:W-:Y:S01]  /*78d0*/  UMOV UR4, URZ ;  /* 0x000000ff00047c82 */ /* 0x000fe20008000000 */
        /* <DEDUP_REMOVED lines=36> */
.L_x_168:
[----:B------:R-:W0:Y:S01]  /*7b20*/  LDC.64 R44, c[0x0][0x390] ;  /* 0x0000e400ff2c7b82 */ /* 0x000e220000000a00 */
[----:B------:R-:W-:Y:S02]  /*7b30*/  IADD3 R12, PT, PT, R53, UR4, RZ ;  /* 0x00000004350c7c10 */ /* 0x000fe4000fffe0ff */
[----:B------:R-:W-:-:S04]  /*7b40*/  IADD3 R37, PT, PT, R14, UR7, RZ ;  /* 0x000000070e257c10 */ /* 0x000fc8000fffe0ff */
[----:B------:R-:W-:-:S05]  /*7b50*/  LEA R37, R12, R37, 0x7 ;  /* 0x000000250c257211 */ /* 0x000fca00078e38ff */
[----:B0-----:R-:W-:Y:S01]  /*7b60*/  IMAD.WIDE.U32 R44, R37, 0x4, R44 ;  /* 0x00000004252c7825 */ /* 0x001fe200078e002c */
[----:B------:R-:W-:Y:S06]  /*7b70*/  BAR.SYNC.DEFER_BLOCKING 0x0 ;  /* 0x0000000000007b1d */ /* 0x000fec0000010000 */
[----:B------:R-:W2:Y:S04]  /*7b80*/  LDG.E.128 R36, desc[UR14][R44.64] ;  /* 0x0000000e2c247981 */ /* 0x000ea8000c1e1d00 */
[----:B------:R-:W3:Y:S01]  /*7b90*/  LDG.E.128 R40, desc[UR14][R44.64+0x1000] ;  /* 0x0010000e2c287981 */ /* 0x000ee2000c1e1d00 */
[----:B------:R-:W0:Y:S01]  /*7ba0*/  S2UR UR12, SR_CgaCtaId ;  /* 0x00000000000c79c3 */ /* 0x000e220000008800 */
[----:B------:R-:W-:Y:S01]  /*7bb0*/  UMOV UR11, 0x400 ;  /* 0x00000400000b7882 */ /* 0x000fe20000000000 */
[----:B------:R-:W-:Y:S01]  /*7bc0*/  SHF.L.U32 R12, R0, 0x4, RZ ;  /* 0x00000004000c7819 */ /* 0x000fe200000006ff */
[----:B------:R-:W-:-:S03]  /*7bd0*/  UIADD3 UR5, UPT, UPT, UR11, 0x2000, URZ ;  /* 0x000020000b057890 */ /* 0x000fc6000fffe0ff */
[C---:B------:R-:W-:Y:S02]  /*7be0*/  LOP3.LUT R16, R12.reuse, 0x1f0, RZ, 0xc0, !PT ;  /* 0x000001f00c107812 */ /* 0x040fe400078ec0ff */
[----:B------:R-:W-:Y:S01]  /*7bf0*/  LOP3.LUT R47, R12, 0x3e00, RZ, 0xc0, !PT ;  /* 0x00003e000c2f7812 */ /* 0x000fe200078ec0ff */
[----:B0-----:R-:W-:-:S03]  /*7c00*/  ULEA UR9, UR12, UR5, 0x18 ;  /* 0x000000050c097291 */ /* 0x001fc6000f8ec0ff */
[----:B------:R-:W-:-:S03]  /*7c10*/  UMOV UR5, URZ ;  /* 0x000000ff00057c82 */ /* 0x000fc60008000000 */
[----:B------:R-:W-:-:S05]  /*7c20*/  IADD3 R16, PT, PT, R47, UR9, R16 ;  /* 0x000000092f107c10 */ /* 0x000fca000fffe010 */
[----:B--2---:R0:W-:Y:S04]  /*7c30*/  STS.128 [R16], R36 ;  /* 0x0000002410007388 */ /* 0x0041e80000000c00 */
[----:B---3--:R0:W-:Y:S01]  /*7c40*/  STS.128 [R16+0x1000], R40 ;  /* 0x0010002810007388 */ /* 0x0081e20000000c00 */
[----:B------:R-:W-:Y:S06]  /*7c50*/  BAR.SYNC.DEFER_BLOCKING 0x0 ;  /* 0x0000000000007b1d */ /* 0x000fec0000010000 */
.L_x_167:
[----:B------:R-:W-:Y:S02]  /*7c60*/  UIADD3 UR10, UPT, UPT, UR5, UR4, URZ ;  /* 0x00000004050a7290 */ /* 0x000fe4000fffe0ff */
[----:B------:R-:W-:Y:S02]  /*7c70*/  ULEA UR13, UR5, UR9, 0x9 ;  /* 0x00000009050d7291 */ /* 0x000fe4000f8e48ff */
[----:B------:R-:W-:Y:S02]  /*7c80*/  ULEA UR10, UR10, UR8, 0x2 ;  /* 0x000000080a0a7291 */ /* 0x000fe4000f8e10ff */
[----:B------:R-:W-:Y:S02]  /*7c90*/  UIADD3 UR5, UPT, UPT, UR5, 0x4, URZ ;  /* 0x0000000405057890 */ /* 0x000fe4000fffe0ff */
[----:B------:R-:W-:Y:S02]  /*7ca0*/  LEA R22, R4, UR13, 0x2 ;  /* 0x0000000d04167c11 */ /* 0x000fe4000f8e10ff */
[----:B------:R-:W-:Y:S01]  /*7cb0*/  LEA R56, R6, UR10, 0x8 ;  /* 0x0000000a06387c11 */ /* 0x000fe2000f8e40ff */
[----:B------:R-:W-:-:S02]  /*7cc0*/  UISETP.NE.AND UP0, UPT, UR5, 0x10, UPT ;  /* 0x000000100500788c */ /* 0x000fc4000bf05270 */
[----:B------:R-:W-:Y:S04]  /*7cd0*/  LDS R24, [R22+0x190] ;  /* 0x0001900016187984 */ /* 0x000fe80000000800 */
[----:B0-----:R-:W0:Y:S04]  /*7ce0*/  LDS.128 R40, [R56+0x800] ;  /* 0x0008000038287984 */ /* 0x001e280000000c00 */
[----:B------:R-:W1:Y:S04]  /*7cf0*/  LDS R55, [R22] ;  /* 0x0000000016377984 */ /* 0x000e680000000800 */
[----:B------:R-:W2:Y:S04]  /*7d00*/  LDS.128 R36, [R56] ;  /* 0x0000000038247984 */ /* 0x000ea80000000c00 */
[----:B------:R-:W3:Y:S04]  /*7d10*/  LDS R78, [R22+0x10] ;  /* 0x00001000164e7984 */ /* 0x000ee80000000800 */
[----:B------:R-:W4:Y:S04]  /*7d20*/  LDS R82, [R22+0x80] ;  /* 0x0000800016527984 */ /* 0x000f280000000800 */
[----:B------:R-:W5:Y:S04]  /*7d30*/  LDS R80, [R22+0x90] ;  /* 0x0000900016507984 */ /* 0x000f680000000800 */
[----:B------:R-:W5:Y:S04]  /*7d40*/  LDS R16, [R22+0x100] ;  /* 0x0001000016107984 */ /* 0x000f680000000800 */
[----:B------:R-:W5:Y:S04]  /*7d50*/  LDS R28, [R22+0x110] ;  /* 0x00011000161c7984 */ /* 0x000f680000000800 */
[----:B------:R-:W5:Y:S04]  /*7d60*/  LDS R26, [R22+0x180] ;  /* 0x00018000161a7984 */ /* 0x000f680000000800 */
[----:B------:R-:W5:Y:S04]  /*7d70*/  LDS.128 R44, [R56+0x2000] ;  /* 0x00200000382c7984 */ /* 0x000f680000000c00 */
[----:B------:R-:W5:Y:S01]  /*7d80*/  LDS.128 R48, [R56+0x2800] ;  /* 0x0028000038307984 */ /* 0x000f620000000c00 */
[----:B0-----:R-:W-:-:S03]  /*7d90*/  FFMA R70, R40, R24, R17 ;  /* 0x0000001828467223 */ /* 0x001fc60000000011 */
[----:B------:R-:W0:Y:S01]  /*7da0*/  LDS R18, [R22+0x200] ;  /* 0x0002000016127984 */ /* 0x000e220000000800 */
[----:B-1----:R-:W-:-:S03]  /*7db0*/  FFMA R90, R40, R55, R73 ;  /* 0x00000037285a7223 */ /* 0x002fc60000000049 */
[----:B------:R-:W1:Y:S01]  /*7dc0*/  LDS R20, [R22+0x210] ;  /* 0x0002100016147984 */ /* 0x000e620000000800 */
[C---:B--2---:R-:W-:Y:S01]  /*7dd0*/  FFMA R89, R36.reuse, R55, R89 ;  /* 0x0000003724597223 */ /* 0x044fe20000000059 */
[C---:B------:R-:W-:Y:S01]  /*7de0*/  FFMA R58, R36.reuse, R24, R75 ;  /* 0x00000018243a7223 */ /* 0x040fe2000000004b */
[-C--:B---3--:R-:W-:Y:S01]  /*7df0*/  FFMA R87, R36, R78.reuse, R87 ;  /* 0x0000004e24577223 */ /* 0x088fe20000000057 */
[----:B------:R-:W2:Y:S01]  /*7e00*/  LDS R17, [R22+0x300] ;  /* 0x0003000016117984 */ /* 0x000ea20000000800 */
[----:B------:R-:W-:Y:S01]  /*7e10*/  FFMA R84, R40, R78, R71 ;  /* 0x0000004e28547223 */ /* 0x000fe20000000047 */
[-C--:B----4-:R-:W-:Y:S01]  /*7e20*/  FFMA R30, R36, R82.reuse, R85 ;  /* 0x00000052241e7223 */ /* 0x090fe20000000055 */
[----:B------:R-:W-:Y:S01]  /*7e30*/  FFMA R60, R40, R82, R69 ;  /* 0x00000052283c7223 */ /* 0x000fe20000000045 */
[----:B------:R-:W3:Y:S01]  /*7e40*/  LDS R56, [R22+0x290] ;  /* 0x0002900016387984 */ /* 0x000ee20000000800 */
[-C--:B-----5:R-:W-:Y:S01]  /*7e50*/  FFMA R32, R36, R80.reuse, R83 ;  /* 0x0000005024207223 */ /* 0x0a0fe20000000053 */
[----:B------:R-:W-:-:S02]  /*7e60*/  FFMA R62, R40, R80, R67 ;  /* 0x00000050283e7223 */ /* 0x000fc40000000043 */
[----:B------:R-:W-:Y:S01]  /*7e70*/  LDS R73, [R22+0x580] ;  /* 0x0005800016497984 */ /* 0x000fe20000000800 */
[-C--:B------:R-:W-:Y:S01]  /*7e80*/  FFMA R34, R36, R16.reuse, R81 ;  /* 0x0000001024227223 */ /* 0x080fe20000000051 */
[----:B------:R-:W-:Y:S01]  /*7e90*/  FFMA R64, R40, R16, R65 ;  /* 0x0000001028407223 */ /* 0x000fe20000000041 */
[-C--:B------:R-:W-:Y:S01]  /*7ea0*/  FFMA R52, R36, R28.reuse, R79 ;  /* 0x0000001c24347223 */ /* 0x080fe2000000004f */
[----:B------:R-:W-:Y:S01]  /*7eb0*/  FFMA R66, R40, R28, R63 ;  /* 0x0000001c28427223 */ /* 0x000fe2000000003f */
[-C--:B------:R-:W-:Y:S01]  /*7ec0*/  FFMA R54, R36, R26.reuse, R77 ;  /* 0x0000001a24367223 */ /* 0x080fe2000000004d */
[----:B------:R-:W-:Y:S01]  /*7ed0*/  FFMA R68, R40, R26, R61 ;  /* 0x0000001a28447223 */ /* 0x000fe2000000003d */
[----:B------:R-:W4:Y:S01]  /*7ee0*/  LDS R36, [R22+0x280] ;  /* 0x0002800016247984 */ /* 0x000f220000000800 */
[C---:B------:R-:W-:Y:S01]  /*7ef0*/  FFMA R88, R44.reuse, R82, R21 ;  /* 0x000000522c587223 */ /* 0x040fe20000000015 */
[CC--:B------:R-:W-:Y:S02]  /*7f00*/  FFMA R57, R44.reuse, R55.reuse, R13 ;  /* 0x000000372c397223 */ /* 0x0c0fe4000000000d */
[----:B------:R-:W5:Y:S01]  /*7f10*/  LDS R40, [R22+0x310] ;  /* 0x0003100016287984 */ /* 0x000f620000000800 */
[----:B------:R-:W-:Y:S01]  /*7f20*/  FFMA R76, R44, R26, R29 ;  /* 0x0000001a2c4c7223 */ /* 0x000fe2000000001d */
[----:B------:R-:W-:Y:S01]  /*7f30*/  FFMA R82, R48, R82, R3 ;  /* 0x0000005230527223 */ /* 0x000fe20000000003 */
[----:B------:R-:W-:Y:S01]  /*7f40*/  FFMA R86, R44, R80, R23 ;  /* 0x000000502c567223 */ /* 0x000fe20000000017 */
[----:B------:R-:W5:Y:S01]  /*7f50*/  LDS R13, [R22+0x380] ;  /* 0x00038000160d7984 */ /* 0x000f620000000800 */
[C---:B------:R-:W-:Y:S01]  /*7f60*/  FFMA R26, R48.reuse, R26, R9 ;  /* 0x0000001a301a7223 */ /* 0x040fe20000000009 */
[C---:B------:R-:W-:Y:S01]  /*7f70*/  FFMA R80, R48.reuse, R80, R5 ;  /* 0x0000005030507223 */ /* 0x040fe20000000005 */
[----:B------:R-:W-:Y:S01]  /*7f80*/  FFMA R33, R48, R55, R33 ;  /* 0x0000003730217223 */ /* 0x000fe20000000021 */
[----:B------:R-:W5:Y:S01]  /*7f90*/  LDS R3, [R22+0x390] ;  /* 0x0003900016037984 */ /* 0x000f620000000800 */
[C---:B------:R-:W-:Y:S01]  /*7fa0*/  FFMA R92, R44.reuse, R78, R19 ;  /* 0x0000004e2c5c7223 */ /* 0x040fe20000000013 */
[C---:B------:R-:W-:Y:S01]  /*7fb0*/  FFMA R72, R44.reuse, R16, R25 ;  /* 0x000000102c487223 */ /* 0x040fe20000000019 */
[----:B------:R-:W-:Y:S01]  /*7fc0*/  FFMA R74, R44, R28, R27 ;  /* 0x0000001c2c4a7223 */ /* 0x000fe2000000001b */
[----:B------:R-:W5:Y:S01]  /*7fd0*/  LDS R9, [R22+0x410] ;  /* 0x0004100016097984 */ /* 0x000f620000000800 */
[----:B------:R-:W-:Y:S01]  /*7fe0*/  FFMA R65, R48, R16, R35 ;  /* 0x0000001030417223 */ /* 0x000fe20000000023 */
[----:B------:R-:W-:Y:S01]  /*7ff0*/  FFMA R44, R44, R24, R31 ;  /* 0x000000182c2c7223 */ /* 0x000fe2000000001f */
[C---:B------:R-:W-:Y:S01]  /*8000*/  FFMA R78, R48.reuse, R78, R15 ;  /* 0x0000004e304e7223 */ /* 0x040fe2000000000f */
[----:B------:R-:W5:Y:S01]  /*8010*/  LDS R5, [R22+0x400] ;  /* 0x0004000016057984 */ /* 0x000f620000000800 */
[C---:B------:R-:W-:Y:S01]  /*8020*/  FFMA R28, R48.reuse, R28, R7 ;  /* 0x0000001c301c7223 */ /* 0x040fe20000000007 */
[----:B------:R-:W-:Y:S01]  /*8030*/  FFMA R24, R48, R24, R11 ;  /* 0x0000001830187223 */ /* 0x000fe2000000000b */
[C---:B0-----:R-:W-:Y:S01]  /*8040*/  FFMA R16, R18.reuse, R37, R89 ;  /* 0x0000002512107223 */ /* 0x041fe20000000059 */
[----:B------:R-:W0:Y:S01]  /*8050*/  LDS R23, [R22+0x480] ;  /* 0x0004800016177984 */ /* 0x000e220000000800 */
[C---:B------:R-:W-:Y:S01]  /*8060*/  FFMA R11, R18.reuse, R41, R90 ;  /* 0x00000029120b7223 */ /* 0x040fe2000000005a */
[C---:B------:R-:W-:Y:S01]  /*8070*/  FFMA R7, R18.reuse, R45, R57 ;  /* 0x0000002d12077223 */ /* 0x040fe20000000039 */
[----:B------:R-:W-:Y:S01]  /*8080*/  FFMA R15, R18, R49, R33 ;  /* 0x00000031120f7223 */ /* 0x000fe20000000021 */
[-C--:B-1----:R-:W-:Y:S01]  /*8090*/  FFMA R18, R20, R37.reuse, R87 ;  /* 0x0000002514127223 */ /* 0x082fe20000000057 */
[C---:B--2---:R-:W-:Y:S01]  /*80a0*/  FFMA R34, R17.reuse, R37, R34 ;  /* 0x0000002511227223 */ /* 0x044fe20000000022 */
[C---:B------:R-:W-:Y:S01]  /*80b0*/  FFMA R61, R17.reuse, R41, R64 ;  /* 0x00000029113d7223 */ /* 0x040fe20000000040 */
[C---:B------:R-:W-:Y:S01]  /*80c0*/  FFMA R63, R17.reuse, R45, R72 ;  /* 0x0000002d113f7223 */ /* 0x040fe20000000048 */
[----:B------:R-:W-:Y:S01]  /*80d0*/  FFMA R65, R17, R49, R65 ;  /* 0x0000003111417223 */ /* 0x000fe20000000041 */
[----:B------:R-:W1:Y:S01]  /*80e0*/  LDS R29, [R22+0x490] ;  /* 0x00049000161d7984 */ /* 0x000e620000000800 */
[----:B---3--:R-:W-:Y:S01]  /*80f0*/  FFMA R32, R56, R37, R32 ;  /* 0x0000002538207223 */ /* 0x008fe20000000020 */
[C---:B------:R-:W-:Y:S01]  /*8100*/  FFMA R19, R20.reuse, R41, R84 ;  /* 0x0000002914137223 */ /* 0x040fe20000000054 */
[----:B------:R-:W-:Y:S01]  /*8110*/  FFMA R21, R20, R45, R92 ;  /* 0x0000002d14157223 */ /* 0x000fe2000000005c */
[----:B------:R-:W2:Y:S01]  /*8120*/  LDS R57, [R22+0x500] ;  /* 0x0005000016397984 */ /* 0x000ea20000000800 */
[C---:B------:R-:W-:Y:S01]  /*8130*/  FFMA R35, R56.reuse, R41, R62 ;  /* 0x0000002938237223 */ /* 0x040fe2000000003e */
[----:B------:R-:W-:Y:S01]  /*8140*/  FFMA R55, R56, R45, R86 ;  /* 0x0000002d38377223 */ /* 0x000fe20000000056 */
[C---:B----4-:R-:W-:Y:S01]  /*8150*/  FFMA R30, R36.reuse, R37, R30 ;  /* 0x00000025241e7223 */ /* 0x050fe2000000001e */
[----:B------:R-:W3:Y:S01]  /*8160*/  LDS R17, [R22+0x510] ;  /* 0x0005100016117984 */ /* 0x000ee20000000800 */
[C---:B------:R-:W-:Y:S01]  /*8170*/  FFMA R27, R36.reuse, R41, R60 ;  /* 0x00000029241b7223 */ /* 0x040fe2000000003c */
[----:B------:R-:W-:Y:S01]  /*8180*/  FFMA R31, R36, R45, R88 ;  /* 0x0000002d241f7223 */ /* 0x000fe20000000058 */
[C---:B-----5:R-:W-:Y:S01]  /*8190*/  FFMA R52, R40.reuse, R37, R52 ;  /* 0x0000002528347223 */ /* 0x060fe20000000034 */
[C---:B------:R-:W-:Y:S01]  /*81a0*/  FFMA R67, R40.reuse, R41, R66 ;  /* 0x0000002928437223 */ /* 0x040fe20000000042 */
[----:B------:R-:W-:Y:S01]  /*81b0*/  FFMA R69, R40, R45, R74 ;  /* 0x0000002d28457223 */ /* 0x000fe2000000004a */
[----:B------:R-:W-:Y:S01]  /*81c0*/  FFMA R25, R20, R49, R78 ;  /* 0x0000003114197223 */ /* 0x000fe2000000004e */
[C---:B------:R-:W-:Y:S01]  /*81d0*/  FFMA R54, R13.reuse, R37, R54 ;  /* 0x000000250d367223 */ /* 0x040fe20000000036 */
[C---:B------:R-:W-:Y:S01]  /*81e0*/  FFMA R75, R13.reuse, R41, R68 ;  /* 0x000000290d4b7223 */ /* 0x040fe20000000044 */
[----:B------:R-:W-:Y:S01]  /*81f0*/  FFMA R77, R13, R45, R76 ;  /* 0x0000002d0d4d7223 */ /* 0x000fe2000000004c */
[----:B------:R-:W-:Y:S01]  /*8200*/  FFMA R33, R36, R49, R82 ;  /* 0x0000003124217223 */ /* 0x000fe20000000052 */
[C---:B------:R-:W-:Y:S01]  /*8210*/  FFMA R58, R3.reuse, R37, R58 ;  /* 0x00000025033a7223 */ /* 0x040fe2000000003a */
[C---:B------:R-:W-:Y:S01]  /*8220*/  FFMA R41, R3.reuse, R41, R70 ;  /* 0x0000002903297223 */ /* 0x040fe20000000046 */
[----:B------:R-:W4:Y:S01]  /*8230*/  LDS R37, [R22+0x590] ;  /* 0x0005900016257984 */ /* 0x000f220000000800 */
[----:B------:R-:W-:Y:S01]  /*8240*/  FFMA R45, R3, R45, R44 ;  /* 0x0000002d032d7223 */ /* 0x000fe2000000002c */
[-C--:B------:R-:W-:Y:S01]  /*8250*/  FFMA R87, R9, R38.reuse, R18 ;  /* 0x0000002609577223 */ /* 0x080fe20000000012 */
[-C--:B------:R-:W-:Y:S01]  /*8260*/  FFMA R71, R40, R49.reuse, R28 ;  /* 0x0000003128477223 */ /* 0x080fe2000000001c */
[-C--:B------:R-:W-:Y:S01]  /*8270*/  FFMA R13, R13, R49.reuse, R26 ;  /* 0x000000310d0d7223 */ /* 0x080fe2000000001a */
[-C--:B------:R-:W-:Y:S01]  /*8280*/  FFMA R3, R3, R49.reuse, R24 ;  /* 0x0000003103037223 */ /* 0x080fe20000000018 */
[----:B------:R-:W-:Y:S01]  /*8290*/  FFMA R89, R5, R38, R16 ;  /* 0x0000002605597223 */ /* 0x000fe20000000010 */
[----:B------:R-:W5:Y:S01]  /*82a0*/  LDS R18, [R22+0x780] ;  /* 0x0007800016127984 */ /* 0x000f620000000800 */
[----:B------:R-:W-:Y:S01]  /*82b0*/  FFMA R59, R56, R49, R80 ;  /* 0x00000031383b7223 */ /* 0x000fe20000000050 */
[----:B------:R-:W-:Y:S01]  /*82c0*/  FFMA R48, R9, R42, R19 ;  /* 0x0000002a09307223 */ /* 0x000fe20000000013 */
[----:B0-----:R-:W-:Y:S01]  /*82d0*/  FFMA R85, R23, R38, R30 ;  /* 0x0000002617557223 */ /* 0x001fe2000000001e */
[----:B------:R-:W0:Y:S01]  /*82e0*/  LDS R36, [R22+0x600] ;  /* 0x0006000016247984 */ /* 0x000e220000000800 */
[C---:B------:R-:W-:Y:S01]  /*82f0*/  FFMA R56, R9.reuse, R46, R21 ;  /* 0x0000002e09387223 */ /* 0x040fe20000000015 */
[----:B------:R-:W-:Y:S01]  /*8300*/  FFMA R66, R9, R50, R25 ;  /* 0x0000003209427223 */ /* 0x000fe20000000019 */
[----:B------:R-:W-:Y:S01]  /*8310*/  FFMA R9, R73, R38, R54 ;  /* 0x0000002649097223 */ /* 0x000fe20000000036 */
[----:B------:R-:W0:Y:S01]  /*8320*/  LDS R20, [R22+0x610] ;  /* 0x0006100016147984 */ /* 0x000e220000000800 */
[C---:B------:R-:W-:Y:S01]  /*8330*/  FFMA R40, R5.reuse, R42, R11 ;  /* 0x0000002a05287223 */ /* 0x040fe2000000000b */
[C---:B------:R-:W-:Y:S01]  /*8340*/  FFMA R44, R5.reuse, R46, R7 ;  /* 0x0000002e052c7223 */ /* 0x040fe20000000007 */
[----:B------:R-:W-:Y:S01]  /*8350*/  FFMA R60, R5, R50, R15 ;  /* 0x00000032053c7223 */ /* 0x000fe2000000000f */
[----:B------:R-:W0:Y:S01]  /*8360*/  LDS R24, [R22+0x680] ;  /* 0x0006800016187984 */ /* 0x000e220000000800 */
[----:B-1----:R-:W-:Y:S01]  /*8370*/  FFMA R83, R29, R38, R32 ;  /* 0x000000261d537223 */ /* 0x002fe20000000020 */
[C---:B------:R-:W-:Y:S01]  /*8380*/  FFMA R62, R23.reuse, R42, R27 ;  /* 0x0000002a173e7223 */ /* 0x040fe2000000001b */
[----:B------:R-:W-:Y:S01]  /*8390*/  FFMA R64, R23, R46, R31 ;  /* 0x0000002e17407223 */ /* 0x000fe2000000001f */
[----:B------:R-:W1:Y:S01]  /*83a0*/  LDS R28, [R22+0x690] ;  /* 0x00069000161c7984 */ /* 0x000e620000000800 */
[----:B--2---:R-:W-:Y:S01]  /*83b0*/  FFMA R81, R57, R38, R34 ;  /* 0x0000002639517223 */ /* 0x004fe20000000022 */
[----:B------:R-:W-:Y:S01]  /*83c0*/  FFMA R70, R23, R50, R33 ;  /* 0x0000003217467223 */ /* 0x000fe20000000021 */
[----:B------:R-:W-:Y:S01]  /*83d0*/  FFMA R32, R29, R42, R35 ;  /* 0x0000002a1d207223 */ /* 0x000fe20000000023 */
[----:B------:R-:W2:Y:S01]  /*83e0*/  LDS R30, [R22+0x700] ;  /* 0x00070000161e7984 */ /* 0x000ea20000000800 */
[----:B---3--:R-:W-:Y:S01]  /*83f0*/  FFMA R79, R17, R38, R52 ;  /* 0x00000026114f7223 */ /* 0x008fe20000000034 */
[C---:B------:R-:W-:Y:S01]  /*8400*/  FFMA R68, R29.reuse, R46, R55 ;  /* 0x0000002e1d447223 */ /* 0x040fe20000000037 */
[----:B------:R-:W-:Y:S01]  /*8410*/  FFMA R78, R29, R50, R59 ;  /* 0x000000321d4e7223 */ /* 0x000fe2000000003b */
[----:B------:R-:W3:Y:S01]  /*8420*/  LDS R16, [R22+0x710] ;  /* 0x0007100016107984 */ /* 0x000ee20000000800 */
[C---:B------:R-:W-:Y:S01]  /*8430*/  FFMA R34, R57.reuse, R42, R61 ;  /* 0x0000002a39227223 */ /* 0x040fe2000000003d */
[C---:B------:R-:W-:Y:S01]  /*8440*/  FFMA R72, R57.reuse, R46, R63 ;  /* 0x0000002e39487223 */ /* 0x040fe2000000003f */
[----:B------:R-:W-:Y:S01]  /*8450*/  FFMA R80, R57, R50, R65 ;  /* 0x0000003239507223 */ /* 0x000fe20000000041 */
[----:B------:R-:W3:Y:S01]  /*8460*/  LDS R26, [R22+0x790] ;  /* 0x00079000161a7984 */ /* 0x000ee20000000800 */
[C---:B------:R-:W-:Y:S01]  /*8470*/  FFMA R52, R17.reuse, R42, R67 ;  /* 0x0000002a11347223 */ /* 0x040fe20000000043 */
[C---:B------:R-:W-:Y:S01]  /*8480*/  FFMA R74, R17.reuse, R46, R69 ;  /* 0x0000002e114a7223 */ /* 0x040fe20000000045 */
[----:B------:R-:W-:Y:S01]  /*8490*/  FFMA R82, R17, R50, R71 ;  /* 0x0000003211527223 */ /* 0x000fe20000000047 */
[C---:B------:R-:W-:Y:S01]  /*84a0*/  FFMA R54, R73.reuse, R42, R75 ;  /* 0x0000002a49367223 */ /* 0x040fe2000000004b */
[C---:B------:R-:W-:Y:S01]  /*84b0*/  FFMA R76, R73.reuse, R46, R77 ;  /* 0x0000002e494c7223 */ /* 0x040fe2000000004d */
[----:B------:R-:W-:Y:S01]  /*84c0*/  FFMA R84, R73, R50, R13 ;  /* 0x0000003249547223 */ /* 0x000fe2000000000d */
[C---:B----4-:R-:W-:Y:S01]  /*84d0*/  FFMA R75, R37.reuse, R38, R58 ;  /* 0x00000026254b7223 */ /* 0x050fe2000000003a */
[C---:B------:R-:W-:Y:S01]  /*84e0*/  FFMA R42, R37.reuse, R42, R41 ;  /* 0x0000002a252a7223 */ /* 0x040fe20000000029 */
[C---:B------:R-:W-:Y:S01]  /*84f0*/  FFMA R46, R37.reuse, R46, R45 ;  /* 0x0000002e252e7223 */ /* 0x040fe2000000002d */
[----:B------:R-:W-:Y:S01]  /*8500*/  FFMA R50, R37, R50, R3 ;  /* 0x0000003225327223 */ /* 0x000fe20000000003 */
[C---:B-----5:R-:W-:Y:S01]  /*8510*/  FFMA R77, R18.reuse, R39, R9 ;  /* 0x00000027124d7223 */ /* 0x060fe20000000009 */
[C---:B------:R-:W-:Y:S01]  /*8520*/  FFMA R61, R18.reuse, R43, R54 ;  /* 0x0000002b123d7223 */ /* 0x040fe20000000036 */
[C---:B------:R-:W-:Y:S01]  /*8530*/  FFMA R29, R18.reuse, R47, R76 ;  /* 0x0000002f121d7223 */ /* 0x040fe2000000004c */
[----:B------:R-:W-:Y:S01]  /*8540*/  FFMA R9, R18, R51, R84 ;  /* 0x0000003312097223 */ /* 0x000fe20000000054 */
[C---:B0-----:R-:W-:Y:S01]  /*8550*/  FFMA R89, R36.reuse, R39, R89 ;  /* 0x0000002724597223 */ /* 0x041fe20000000059 */
[C---:B------:R-:W-:Y:S01]  /*8560*/  FFMA R73, R36.reuse, R43, R40 ;  /* 0x0000002b24497223 */ /* 0x040fe20000000028 */
        /* <DEDUP_REMOVED lines=9> */
[----:B------:R-:W-:Y:S01]  /*8600*/  FFMA R3, R24, R51, R70 ;  /* 0x0000003318037223 */ /* 0x000fe20000000046 */
        /* <DEDUP_REMOVED lines=24> */
[----:B------:R-:W-:Y:S03]  /*8790*/  BSSY.RECONVERGENT B2, `(.L_x_170) ;  /* 0x0000013000027945 */ /* 0x000fe60003800200 */
[----:B------:R-:W-:-:S06]  /*87a0*/  ULEA UR11, UR12, UR11, 0x18 ;  /* 0x0000000b0c0b7291 */ /* 0x000fcc000f8ec0ff */
[----:B------:R-:W-:-:S05]  /*87b0*/  LEA R2, R6, UR11, 0x2 ;  /* 0x0000000b06027c11 */ /* 0x000fca000f8e10ff */
[----:B------:R-:W0:Y:S04]  /*87c0*/  LDS R8, [R2] ;  /* 0x0000000002087984 */ /* 0x000e280000000800 */
        /* <DEDUP_REMOVED lines=10> */
[----:B-12345:R-:W-:Y:S06]  /*8870*/  @!P0 BRA `(.L_x_171) ;  /* 0x0000000000108947 */ /* 0x03efec0003800000 */
[----:B------:R-:W-:Y:S02]  /*8880*/  MOV R2, R8 ;  /* 0x0000000800027202 */ /* 0x000fe40000000f00 */
[----:B------:R-:W-:-:S07]  /*8890*/  MOV R36, 0x88b0 ;  /* 0x000088b000247802 */ /* 0x000fce0000000f00 */
[----:B------:R-:W-:Y:S05]  /*88a0*/  CALL.REL.NOINC `($__internal_2_$__cuda_sm3x_div_rn_noftz_f32_slowpath) ;  /* 0x0000002000707944 */ /* 0x000fea0003c00000 */
[----:B------:R-:W-:-:S07]  /*88b0*/  MOV R16, R2 ;  /* 0x0000000200107202 */ /* 0x000fce0000000f00 */
.L_x_171:
[----:B------:R-:W-:Y:S05]  /*88c0*/  BSYNC.RECONVERGENT B2 ;  /* 0x0000000000027941 */ /* 0x000fea0003800200 */
.L_x_170:
        /* <DEDUP_REMOVED lines=12> */
[----:B------:R-:W-:Y:S05]  /*8990*/  CALL.REL.NOINC `($__internal_2_$__cuda_sm3x_div_rn_noftz_f32_slowpath) ;  /* 0x0000002000347944 */ /* 0x000fea0003c00000 */
[----:B------:R-:W-:-:S07]  /*89a0*/  MOV R18, R2 ;  /* 0x0000000200127202 */ /* 0x000fce0000000f00 */
.L_x_173:
[----:B------:R-:W-:Y:S05]  /*89b0*/  BSYNC.RECONVERGENT B2 ;  /* 0x0000000000027941 */ /* 0x000fea0003800200 */
.L_x_172:
        /* <DEDUP_REMOVED lines=14> */
.L_x_175:
[----:B------:R-:W-:Y:S05]  /*8aa0*/  BSYNC.RECONVERGENT B2 ;  /* 0x0000000000027941 */ /* 0x000fea0003800200 */
.L_x_174:
        /* <DEDUP_REMOVED lines=14> */
.L_x_177:
[----:B------:R-:W-:Y:S05]  /*8b90*/  BSYNC.RECONVERGENT B2 ;  /* 0x0000000000027941 */ /* 0x000fea0003800200 */
.L_x_176:
        /* <DEDUP_REMOVED lines=14> */
.L_x_179:
[----:B------:R-:W-:Y:S05]  /*8c80*/  BSYNC.RECONVERGENT B2 ;  /* 0x0000000000027941 */ /* 0x000fea0003800200 */
.L_x_178:
        /* <DEDUP_REMOVED lines=14> */
.L_x_181:
[----:B------:R-:W-:Y:S05]  /*8d70*/  BSYNC.RECONVERGENT B2 ;  /* 0x0000000000027941 */ /* 0x000fea0003800200 */
.L_x_180:
        /* <DEDUP_REMOVED lines=14> */
.L_x_183:
[----:B------:R-:W-:Y:S05]  /*8e60*/  BSYNC.RECONVERGENT B2 ;  /* 0x0000000000027941 */ /* 0x000fea0003800200 */
.L_x_182:
        /* <DEDUP_REMOVED lines=14> */
.L_x_185:
[----:B------:R-:W-:Y:S05]  /*8f50*/  BSYNC.RECONVERGENT B2 ;  /* 0x0000000000027941 */ /* 0x000fea0003800200 */
.L_x_184:
        /* <DEDUP_REMOVED lines=14> */
.L_x_187:
[----:B------:R-:W-:Y:S05]  /*9040*/  BSYNC.RECONVERGENT B2 ;  /* 0x0000000000027941 */ /* 0x000fea0003800200 */
.L_x_186:
        /* <DEDUP_REMOVED lines=14> */
.L_x_189:
[----:B------:R-:W-:Y:S05]  /*9130*/  BSYNC.RECONVERGENT B2 ;  /* 0x0000000000027941 */ /* 0x000fea0003800200 */
.L_x_188:
        /* <DEDUP_REMOVED lines=14> */
.L_x_191:
[----:B------:R-:W-:Y:S05]  /*9220*/  BSYNC.RECONVERGENT B2 ;  /* 0x0000000000027941 */ /* 0x000fea0003800200 */
.L_x_190:
        /* <DEDUP_REMOVED lines=14> */
.L_x_193:
[----:B------:R-:W-:Y:S05]  /*9310*/  BSYNC.RECONVERGENT B2 ;  /* 0x0000000000027941 */ /* 0x000fea0003800200 */
.L_x_192:
        /* <DEDUP_REMOVED lines=14> */
.L_x_195:
[----:B------:R-:W-:Y:S05]  /*9400*/  BSYNC.RECONVERGENT B2 ;  /* 0x0000000000027941 */ /* 0x000fea0003800200 */
.L_x_194:
        /* <DEDUP_REMOVED lines=14> */
.L_x_197:
[----:B------:R-:W-:Y:S05]  /*94f0*/  BSYNC.RECONVERGENT B2 ;  /* 0x0000000000027941 */ /* 0x000fea0003800200 */
.L_x_196:
        /* <DEDUP_REMOVED lines=14> */
.L_x_199:
[----:B------:R-:W-:Y:S05]  /*95e0*/  BSYNC.RECONVERGENT B2 ;  /* 0x0000000000027941 */ /* 0x000fea0003800200 */
.L_x_198:
        /* <DEDUP_REMOVED lines=14> */
.L_x_201:
[----:B------:R-:W-:Y:S05]  /*96d0*/  BSYNC.RECONVERGENT B2 ;  /* 0x0000000000027941 */ /* 0x000fea0003800200 */
.L_x_200:
        /* <DEDUP_REMOVED lines=14> */
.L_x_203:
[----:B------:R-:W-:Y:S05]  /*97c0*/  BSYNC.RECONVERGENT B2 ;  /* 0x0000000000027941 */ /* 0x000fea0003800200 */
.L_x_202:
        /* <DEDUP_REMOVED lines=14> */
.L_x_205:
[----:B------:R-:W-:Y:S05]  /*98b0*/  BSYNC.RECONVERGENT B2 ;  /* 0x0000000000027941 */ /* 0x000fea0003800200 */
.L_x_204:
        /* <DEDUP_REMOVED lines=14> */
.L_x_207:
[----:B------:R-:W-:Y:S05]  /*99a0*/  BSYNC.RECONVERGENT B2 ;  /* 0x0000000000027941 */ /* 0x000fea0003800200 */
.L_x_206:
        /* <DEDUP_REMOVED lines=14> */
.L_x_209:
[----:B------:R-:W-:Y:S05]  /*9a90*/  BSYNC.RECONVERGENT B2 ;  /* 0x0000000000027941 */ /* 0x000fea0003800200 */
.L_x_208:
        /* <DEDUP_REMOVED lines=14> */
.L_x_211:
[----:B------:R-:W-:Y:S05]  /*9b80*/  BSYNC.RECONVERGENT B2 ;  /* 0x0000000000027941 */ /* 0x000fea0003800200 */
.L_x_210:
        /* <DEDUP_REMOVED lines=14> */
.L_x_213:
[----:B------:R-:W-:Y:S05]  /*9c70*/  BSYNC.RECONVERGENT B2 ;  /* 0x0000000000027941 */ /* 0x000fea0003800200 */
.L_x_212:
        /* <DEDUP_REMOVED lines=14> */
.L_x_215:
[----:B------:R-:W-:Y:S05]  /*9d60*/  BSYNC.RECONVERGENT B2 ;  /* 0x0000000000027941 */ /* 0x000fea0003800200 */
.L_x_214:
        /* <DEDUP_REMOVED lines=14> */
.L_x_217:
[----:B------:R-:W-:Y:S05]  /*9e50*/  BSYNC.RECONVERGENT B2 ;  /* 0x0000000000027941 */ /* 0x000fea0003800200 */
.L_x_216:
        /* <DEDUP_REMOVED lines=14> */
.L_x_219:
[----:B------:R-:W-:Y:S05]  /*9f40*/  BSYNC.RECONVERGENT B2 ;  /* 0x0000000000027941 */ /* 0x000fea0003800200 */
.L_x_218:
        /* <DEDUP_REMOVED lines=14> */
.L_x_221:
[----:B------:R-:W-:Y:S05]  /*a030*/  BSYNC.RECONVERGENT B2 ;  /* 0x0000000000027941 */ /* 0x000fea0003800200 */
.L_x_220:
        /* <DEDUP_REMOVED lines=14> */
.L_x_223:
[----:B------:R-:W-:Y:S05]  /*a120*/  BSYNC.RECONVERGENT B2 ;  /* 0x0000000000027941 */ /* 0x000fea0003800200 */
.L_x_222:
        /* <DEDUP_REMOVED lines=14> */
.L_x_225:
[----:B------:R-:W-:Y:S05]  /*a210*/  BSYNC.RECONVERGENT B2 ;  /* 0x0000000000027941 */ /* 0x000fea0003800200 */
.L_x_224:
        /* <DEDUP_REMOVED lines=14> */
.L_x_227:
[----:B------:R-:W-:Y:S05]  /*a300*/  BSYNC.RECONVERGENT B2 ;  /* 0x0000000000027941 */ /* 0x000fea0003800200 */
.L_x_226:
        /* <DEDUP_REMOVED lines=14> */
.L_x_229:
[----:B------:R-:W-:Y:S05]  /*a3f0*/  BSYNC.RECONVERGENT B2 ;  /* 0x0000000000027941 */ /* 0x000fea0003800200 */
.L_x_228:
        /* <DEDUP_REMOVED lines=14> */
.L_x_231:
[----:B------:R-:W-:Y:S05]  /*a4e0*/  BSYNC.RECONVERGENT B2 ;  /* 0x0000000000027941 */ /* 0x000fea0003800200 */
.L_x_230:
        /* <DEDUP_REMOVED lines=14> */
.L_x_233:
[----:B------:R-:W-:Y:S05]  /*a5d0*/  BSYNC.RECONVERGENT B2 ;  /* 0x0000000000027941 */ /* 0x000fea0003800200 */
.L_x_232:
[----:B------:R-:W0:Y:S01]  /*a5e0*/  LDC.64 R2, c[0x0][0x398] ;  /* 0x0000e600ff027b82 */ /* 0x000e220000000a00 */
[----:B------:R-:W-:Y:S02]  /*a5f0*/  SHF.R.U32.HI R0, RZ, 0x2, R0 ;  /* 0x00000002ff007819 */ /* 0x000fe40000011600 */
[----:B------:R-:W-:Y:S02]  /*a600*/  LOP3.LUT R11, R12, 0x3800, RZ, 0xc0, !PT ;  /* 0x000038000c0b7812 */ /* 0x000fe400078ec0ff */
[----:B------:R-:W-:-:S04]  /*a610*/  LOP3.LUT R0, R0, 0x7, RZ, 0xc0, !PT ;  /* 0x0000000700007812 */ /* 0x000fc800078ec0ff */
[----:B------:R-:W-:-:S04]  /*a620*/  IADD3 R0, PT, PT, R0, UR6, RZ ;  /* 0x0000000600007c10 */ /* 0x000fc8000fffe0ff */
[----:B------:R-:W-:-:S04]  /*a630*/  LEA R11, R0, R11, 0x7 ;  /* 0x0000000b000b7211 */ /* 0x000fc800078e38ff */
[----:B------:R-:W-:-:S04]  /*a640*/  IADD3 R11, PT, PT, R11, UR7, R4 ;  /* 0x000000070b0b7c10 */ /* 0x000fc8000fffe004 */
[C---:B------:R-:W-:Y:S02]  /*a650*/  IADD3 R31, PT, PT, R11.reuse, 0x1000, RZ ;  /* 0x000010000b1f7810 */ /* 0x040fe40007ffe0ff */
[C---:B------:R-:W-:Y:S01]  /*a660*/  IADD3 R33, PT, PT, R11.reuse, 0x1004, RZ ;  /* 0x000010040b217810 */ /* 0x040fe20007ffe0ff */
[C---:B0-----:R-:W-:Y:S01]  /*a670*/  IMAD.WIDE.U32 R36, R11.reuse, 0x4, R2 ;  /* 0x000000040b247825 */ /* 0x041fe200078e0002 */
[C---:B------:R-:W-:Y:S02]  /*a680*/  IADD3 R35, PT, PT, R11.reuse, 0x1400, RZ ;  /* 0x000014000b237810 */ /* 0x040fe40007ffe0ff */
[C---:B------:R-:W-:Y:S02]  /*a690*/  IADD3 R45, PT, PT, R11.reuse, 0x1020, RZ ;  /* 0x000010200b2d7810 */ /* 0x040fe40007ffe0ff */
[----:B------:R0:W-:Y:S01]  /*a6a0*/  STG.E desc[UR14][R36.64+0x1080], R39 ;  /* 0x0010802724007986 */ /* 0x0001e2000c10190e */
[C---:B------:R-:W-:Y:S02]  /*a6b0*/  IADD3 R47, PT, PT, R11.reuse, 0x1420, RZ ;  /* 0x000014200b2f7810 */ /* 0x040fe40007ffe0ff */
[C---:B------:R-:W-:Y:S01]  /*a6c0*/  IADD3 R49, PT, PT, R11.reuse, 0x1424, RZ ;  /* 0x000014240b317810 */ /* 0x040fe20007ffe0ff */
[----:B------:R1:W-:Y:S01]  /*a6d0*/  STG.E desc[UR14][R36.64+0x1100], R41 ;  /* 0x0011002924007986 */ /* 0x0003e2000c10190e */
[----:B------:R-:W-:-:S02]  /*a6e0*/  IADD3 R51, PT, PT, R11, 0x1040, RZ ;  /* 0x000010400b337810 */ /* 0x000fc40007ffe0ff */
[C---:B------:R-:W-:Y:S01]  /*a6f0*/  IADD3 R53, PT, PT, R11.reuse, 0x1044, RZ ;  /* 0x000010440b357810 */ /* 0x040fe20007ffe0ff */
[----:B------:R2:W-:Y:S01]  /*a700*/  STG.E desc[UR14][R36.64+0x180], R30 ;  /* 0x0001801e24007986 */ /* 0x0005e2000c10190e */
[C---:B------:R-:W-:Y:S02]  /*a710*/  IADD3 R55, PT, PT, R11.reuse, 0x1440, RZ ;  /* 0x000014400b377810 */ /* 0x040fe40007ffe0ff */
[C---:B------:R-:W-:Y:S01]  /*a720*/  IADD3 R57, PT, PT, R11.reuse, 0x1444, RZ ;  /* 0x000014440b397810 */ /* 0x040fe20007ffe0ff */
[----:B------:R3:W-:Y:S01]  /*a730*/  STG.E desc[UR14][R36.64+0x190], R32 ;  /* 0x0001902024007986 */ /* 0x0007e2000c10190e */
[C---:B0-----:R-:W-:Y:S02]  /*a740*/  IADD3 R39, PT, PT, R11.reuse, 0x1404, RZ ;  /* 0x000014040b277810 */ /* 0x041fe40007ffe0ff */
[C---:B------:R-:W-:Y:S01]  /*a750*/  IADD3 R59, PT, PT, R11.reuse, 0x1060, RZ ;  /* 0x000010600b3b7810 */ /* 0x040fe20007ffe0ff */
[----:B------:R0:W-:Y:S01]  /*a760*/  STG.E desc[UR14][R36.64+0x1000], R34 ;  /* 0x0010002224007986 */ /* 0x0001e2000c10190e */
[----:B-1----:R-:W-:-:S02]  /*a770*/  IADD3 R41, PT, PT, R11, 0x1024, RZ ;  /* 0x000010240b297810 */ /* 0x002fc40007ffe0ff */
[----:B------:R-:W-:Y:S01]  /*a780*/  IADD3 R61, PT, PT, R11, 0x1064, RZ ;  /* 0x000010640b3d7810 */ /* 0x000fe20007ffe0ff */
[--C-:B--2---:R-:W-:Y:S01]  /*a790*/  IMAD.WIDE.U32 R30, R31, 0x4, R2.reuse ;  /* 0x000000041f1e7825 */ /* 0x104fe200078e0002 */
[----:B------:R-:W-:Y:S01]  /*a7a0*/  STG.E desc[UR14][R36.64], R16 ;  /* 0x0000001024007986 */ /* 0x000fe2000c10190e */
[----:B------:R-:W-:Y:S02]  /*a7b0*/  IADD3 R63, PT, PT, R11, 0x1460, RZ ;  /* 0x000014600b3f7810 */ /* 0x000fe40007ffe0ff */
[--C-:B---3--:R-:W-:Y:S01]  /*a7c0*/  IMAD.WIDE.U32 R32, R33, 0x4, R2.reuse ;  /* 0x0000000421207825 */ /* 0x108fe200078e0002 */
[----:B------:R-:W-:Y:S01]  /*a7d0*/  STG.E desc[UR14][R36.64+0x10], R18 ;  /* 0x0000101224007986 */ /* 0x000fe2000c10190e */
[----:B------:R-:W-:Y:S02]  /*a7e0*/  IADD3 R11, PT, PT, R11, 0x1464, RZ ;  /* 0x000014640b0b7810 */ /* 0x000fe40007ffe0ff */
[--C-:B0-----:R-:W-:Y:S01]  /*a7f0*/  IMAD.WIDE.U32 R34, R35, 0x4, R2.reuse ;  /* 0x0000000423227825 */ /* 0x101fe200078e0002 */
[----:B------:R-:W-:Y:S04]  /*a800*/  STG.E desc[UR14][R36.64+0x1010], R38 ;  /* 0x0010102624007986 */ /* 0x000fe8000c10190e */
[----:B------:R-:W-:Y:S04]  /*a810*/  STG.E desc[UR14][R36.64+0x80], R22 ;  /* 0x0000801624007986 */ /* 0x000fe8000c10190e */
[----:B------:R-:W-:Y:S04]  /*a820*/  STG.E desc[UR14][R36.64+0x90], R24 ;  /* 0x0000901824007986 */ /* 0x000fe8000c10190e */
[----:B------:R0:W-:Y:S04]  /*a830*/  STG.E desc[UR14][R36.64+0x1090], R40 ;  /* 0x0010902824007986 */ /* 0x0001e8000c10190e */
[----:B------:R-:W-:Y:S04]  /*a840*/  STG.E desc[UR14][R36.64+0x100], R26 ;  /* 0x0001001a24007986 */ /* 0x000fe8000c10190e */
[----:B------:R-:W-:Y:S04]  /*a850*/  STG.E desc[UR14][R36.64+0x110], R28 ;  /* 0x0001101c24007986 */ /* 0x000fe8000c10190e */
[----:B------:R-:W-:Y:S01]  /*a860*/  STG.E desc[UR14][R36.64+0x1110], R42 ;  /* 0x0011102a24007986 */ /* 0x000fe2000c10190e */
[----:B0-----:R-:W-:-:S03]  /*a870*/  IMAD.WIDE.U32 R40, R41, 0x4, R2 ;  /* 0x0000000429287825 */ /* 0x001fc600078e0002 */
[----:B------:R0:W-:Y:S04]  /*a880*/  STG.E desc[UR14][R36.64+0x1180], R43 ;  /* 0x0011802b24007986 */ /* 0x0001e8000c10190e */
[----:B------:R1:W-:Y:S04]  /*a890*/  STG.E desc[UR14][R36.64+0x1190], R44 ;  /* 0x0011902c24007986 */ /* 0x0003e8000c10190e */
[----:B------:R-:W-:Y:S01]  /*a8a0*/  STG.E desc[UR14][R30.64], R8 ;  /* 0x000000081e007986 */ /* 0x000fe2000c10190e */
[----:B0-----:R-:W-:-:S03]  /*a8b0*/  IMAD.WIDE.U32 R42, R47, 0x4, R2 ;  /* 0x000000042f2a7825 */ /* 0x001fc600078e0002 */
[----:B------:R-:W-:Y:S01]  /*a8c0*/  STG.E desc[UR14][R32.64], R6 ;  /* 0x0000000620007986 */ /* 0x000fe2000c10190e */
[----:B-1----:R-:W-:-:S03]  /*a8d0*/  IMAD.WIDE.U32 R36, R39, 0x4, R2 ;  /* 0x0000000427247825 */ /* 0x002fc600078e0002 */
        /* <DEDUP_REMOVED lines=23> */
[----:B------:R-:W-:Y:S01]  /*aa50*/  STG.E desc[UR14][R2.64], R9 ;  /* 0x0000000902007986 */ /* 0x000fe2000c10190e */
[----:B------:R-:W-:Y:S05]  /*aa60*/  EXIT ;  /* 0x000000000000794d */ /* 0x000fea0003800000 */
        .weak           $__internal_2_$__cuda_sm3x_div_rn_noftz_f32_slowpath
        .type           $__internal_2_$__cuda_sm3x_div_rn_noftz_f32_slowpath,@function
        .size           $__internal_2_$__cuda_sm3x_div_rn_noftz_f32_slowpath,(.L_x_331 - $__internal_2_$__cuda_sm3x_div_rn_noftz_f32_slowpath)
$__internal_2_$__cuda_sm3x_div_rn_noftz_f32_slowpath:
        /* <DEDUP_REMOVED lines=34> */
.L_x_235:
[----:B------:R-:W-:Y:S01]  /*ac90*/  LEA R45, R51, 0xc0800000, 0x17 ;  /* 0xc0800000332d7811 */ /* 0x000fe200078eb8ff */
[----:B------:R-:W-:Y:S01]  /*aca0*/  BSSY.RECONVERGENT B1, `(.L_x_240) ;  /* 0x0000036000017945 */ /* 0x000fe20003800200 */
[----:B------:R-:W-:Y:S02]  /*acb0*/  IADD3 R46, PT, PT, R46, -0x7f, RZ ;  /* 0xffffff812e2e7810 */ /* 0x000fe40007ffe0ff */
[----:B------:R-:W-:-:S03]  /*acc0*/  IADD3 R45, PT, PT, -R45, R2, RZ ;  /* 0x000000022d2d7210 */ /* 0x000fc60007ffe1ff */
[C---:B------:R-:W-:Y:S01]  /*acd0*/  IMAD R2, R46.reuse, -0x800000, R89 ;  /* 0xff8000002e027824 */ /* 0x040fe200078e0259 */
[----:B------:R-:W0:Y:S01]  /*ace0*/  MUFU.RCP R47, R45 ;  /* 0x0000002d002f7308 */ /* 0x000e220000001000 */
[----:B------:R-:W-:Y:S01]  /*acf0*/  FADD.FTZ R49, -R45, -RZ ;  /* 0x800000ff2d317221 */ /* 0x000fe20000010100 */
[----:B------:R-:W-:-:S04]  /*ad00*/  IADD3 R46, PT, PT, R46, 0x7f, -R51 ;  /* 0x0000007f2e2e7810 */ /* 0x000fc80007ffe833 */
[----:B------:R-:W-:Y:S01]  /*ad10*/  IADD3 R46, PT, PT, R46, R37, RZ ;  /* 0x000000252e2e7210 */ /* 0x000fe20007ffe0ff */
[----:B0-----:R-:W-:-:S04]  /*ad20*/  FFMA R48, R47, R49, 1 ;  /* 0x3f8000002f307423 */ /* 0x001fc80000000031 */
[----:B------:R-:W-:-:S04]  /*ad30*/  FFMA R50, R47, R48, R47 ;  /* 0x000000302f327223 */ /* 0x000fc8000000002f */
[----:B------:R-:W-:-:S04]  /*ad40*/  FFMA R47, R2, R50, RZ ;  /* 0x00000032022f7223 */ /* 0x000fc800000000ff */
[----:B------:R-:W-:-:S04]  /*ad50*/  FFMA R48, R49, R47, R2 ;  /* 0x0000002f31307223 */ /* 0x000fc80000000002 */
[----:B------:R-:W-:-:S04]  /*ad60*/  FFMA R47, R50, R48, R47 ;  /* 0x00000030322f7223 */ /* 0x000fc8000000002f */
[----:B------:R-:W-:-:S04]  /*ad70*/  FFMA R48, R49, R47, R2 ;  /* 0x0000002f31307223 */ /* 0x000fc80000000002 */
        /* <DEDUP_REMOVED lines=15> */
[CCC-:B------:R-:W-:Y:S01]  /*ae70*/  FFMA.RM R46, R50.reuse, R48.reuse, R47.reuse ;  /* 0x00000030322e7223 */ /* 0x1c0fe2000000402f */
[C---:B------:R-:W-:Y:S02]  /*ae80*/  ISETP.NE.AND P2, PT, R49.reuse, RZ, PT ;  /* 0x000000ff3100720c */ /* 0x040fe40003f45270 */
[----:B------:R-:W-:Y:S02]  /*ae90*/  ISETP.NE.AND P1, PT, R49, RZ, PT ;  /* 0x000000ff3100720c */ /* 0x000fe40003f25270 */
[----:B------:R-:W-:Y:S01]  /*aea0*/  LOP3.LUT R45, R37, 0x7fffff, RZ, 0xc0, !PT ;  /* 0x007fffff252d7812 */ /* 0x000fe200078ec0ff */
[----:B------:R-:W-:Y:S01]  /*aeb0*/  FFMA.RP R37, R50, R48, R47 ;  /* 0x0000003032257223 */ /* 0x000fe2000000802f */
[----:B------:R-:W-:Y:S02]  /*aec0*/  IADD3 R48, PT, PT, R49, 0x20, RZ ;  /* 0x0000002031307810 */ /* 0x000fe40007ffe0ff */
[----:B------:R-:W-:-:S02]  /*aed0*/  LOP3.LUT R45, R45, 0x800000, RZ, 0xfc, !PT ;  /* 0x008000002d2d7812 */ /* 0x000fc400078efcff */
        /* <DEDUP_REMOVED lines=14> */
.L_x_242:
[----:B------:R-:W-:-:S04]  /*afc0*/  LOP3.LUT R2, R2, 0x80000000, RZ, 0xc0, !PT ;  /* 0x8000000002027812 */ /* 0x000fc800078ec0ff */
[----:B------:R-:W-:Y:S01]  /*afd0*/  LOP3.LUT R2, R2, 0x7f800000, RZ, 0xfc, !PT ;  /* 0x7f80000002027812 */ /* 0x000fe200078efcff */
[----:B------:R-:W-:Y:S06]  /*afe0*/  BRA `(.L_x_243) ;  /* 0x0000000000047947 */ /* 0x000fec0003800000 */
.L_x_241:
[----:B------:R-:W-:-:S07]  /*aff0*/  LEA R2, R46, R2, 0x17 ;  /* 0x000000022e027211 */ /* 0x000fce00078eb8ff */
.L_x_243:
[----:B------:R-:W-:Y:S05]  /*b000*/  BSYNC.RECONVERGENT B1 ;  /* 0x0000000000017941 */ /* 0x000fea0003800200 */
.L_x_240:
[----:B------:R-:W-:Y:S05]  /*b010*/  BRA `(.L_x_244) ;  /* 0x0000000000207947 */ /* 0x000fea0003800000 */
.L_x_239:
[----:B------:R-:W-:-:S04]  /*b020*/  LOP3.LUT R2, R2, 0x80000000, R89, 0x48, !PT ;  /* 0x8000000002027812 */ /* 0x000fc800078e4859 */
[----:B------:R-:W-:Y:S01]  /*b030*/  LOP3.LUT R2, R2, 0x7f800000, RZ, 0xfc, !PT ;  /* 0x7f80000002027812 */ /* 0x000fe200078efcff */
[----:B------:R-:W-:Y:S06]  /*b040*/  BRA `(.L_x_244) ;  /* 0x0000000000147947 */ /* 0x000fec0003800000 */
.L_x_238:
[----:B------:R-:W-:Y:S01]  /*b050*/  LOP3.LUT R2, R2, 0x80000000, R89, 0x48, !PT ;  /* 0x8000000002027812 */ /* 0x000fe200078e4859 */
[----:B------:R-:W-:Y:S06]  /*b060*/  BRA `(.L_x_244) ;  /* 0x00000000000c7947 */ /* 0x000fec0003800000 */
.L_x_237:
[----:B------:R-:W0:Y:S01]  /*b070*/  MUFU.RSQ R2, -QNAN ;  /* 0xffc0000000027908 */ /* 0x000e220000001400 */
[----:B------:R-:W-:Y:S05]  /*b080*/  BRA `(.L_x_244) ;  /* 0x0000000000047947 */ /* 0x000fea0003800000 */
.L_x_236:
[----:B------:R-:W-:-:S07]  /*b090*/  FADD.FTZ R2, R89, R2 ;  /* 0x0000000259027221 */ /* 0x000fce0000010000 */
.L_x_244:
[----:B------:R-:W-:Y:S05]  /*b0a0*/  BSYNC.RECONVERGENT B0 ;  /* 0x0000000000007941 */ /* 0x000fea0003800200 */
.L_x_234:
[----:B------:R-:W-:-:S04]  /*b0b0*/  HFMA2 R37, -RZ, RZ, 0, 0 ;  /* 0x00000000ff257431 */ /* 0x000fc800000001ff */
[----:B0-----:R-:W-:Y:S05]  /*b0c0*/  RET.REL.NODEC R36 `(_Z27FlashAttention_FP32_MLIR_32PfS_S_S_) ;  /* 0xffffff4c24cc7950 */ /* 0x001fea0003c3ffff */
.L_x_245:
        /* <DEDUP_REMOVED lines=11> */
.L_x_331:


//--------------------- .text._Z27FlashAttention_FP32_MLIR_16PfS_S_S_ --------------------------
	.section	.text._Z27FlashAttention_FP32_MLIR_16PfS_S_S_,"ax",@progbits
	.align	128
        .global         _Z27FlashAttention_FP32_MLIR_16PfS_S_S_
        .type           _Z27FlashAttention_FP32_MLIR_16PfS_S_S_,@function
        .size           _Z27FlashAttention_FP32_MLIR_16PfS_S_S_,(.L_x_332 - _Z27FlashAttention_FP32_MLIR_16PfS_S_S_)
        .other          _Z27FlashAttention_FP32_MLIR_16PfS_S_S_,@"STO_CUDA_ENTRY STV_DEFAULT"
_Z27FlashAttention_FP32_MLIR_16PfS_S_S_:
.text._Z27FlashAttention_FP32_MLIR_16PfS_S_S_:
        /* <DEDUP_REMOVED lines=18> */
[----:B------:R-:W2:Y:S01]  /*0120*/  S2UR UR9, SR_CTAID.Y ;  /* 0x00000000000979c3 */ /* 0x000ea20000002600 */
        /* <DEDUP_REMOVED lines=8> */
[----:B------:R-:W-:Y:S01]  /*01b0*/  HFMA2 R63, -RZ, RZ, 0, 0 ;  /* 0x00000000ff3f7431 */ /* 0x000fe200000001ff */
[----:B------:R-:W-:Y:S01]  /*01c0*/  ULEA UR5, UR8, UR5, 0x18 ;  /* 0x0000000508057291 */ /* 0x000fe2000f8ec0ff */
[----:B------:R-:W-:Y:S01]  /*01d0*/  HFMA2 R21, -RZ, RZ, 0, 0 ;  /* 0x00000000ff157431 */ /* 0x000fe200000001ff */
[----:B------:R-:W-:Y:S01]  /*01e0*/  MOV R59, RZ ;  /* 0x000000ff003b7202 */ /* 0x000fe20000000f00 */
[----:B------:R-:W1:Y:S01]  /*01f0*/  LDCU.64 UR14, c[0x0][0x358] ;  /* 0x00006b00ff0e77ac */ /* 0x000e620008000a00 */
[----:B------:R-:W-:-:S02]  /*0200*/  MOV R11, UR6 ;  /* 0x00000006000b7c02 */ /* 0x000fc40008000f00 */
[--C-:B0-----:R-:W-:Y:S01]  /*0210*/  SHF.R.U32.HI R6, RZ, 0x4, R4.reuse ;  /* 0x00000004ff067819 */ /* 0x101fe20000011604 */
[----:B------:R-:W-:Y:S01]  /*0220*/  UPLOP3.LUT UP0, UPT, UPT, UPT, UPT, 0x80, 0x8 ;  /* 0x000000000008789c */ /* 0x000fe20003f0f070 */
[----:B------:R-:W-:Y:S02]  /*0230*/  SHF.L.U32 R7, R4, 0x2, RZ ;  /* 0x0000000204077819 */ /* 0x000fe400000006ff */
[----:B------:R-:W-:Y:S01]  /*0240*/  LEA R8, R6, UR6, 0x8 ;  /* 0x0000000606087c11 */ /* 0x000fe2000f8e40ff */
[----:B------:R-:W0:Y:S01]  /*0250*/  S2UR UR6, SR_CTAID.X ;  /* 0x00000000000679c3 */ /* 0x000e220000002500 */
[--C-:B------:R-:W-:Y:S01]  /*0260*/  SHF.R.U32.HI R2, RZ, 0x1, R4.reuse ;  /* 0x00000001ff027819 */ /* 0x100fe20000011604 */
[----:B------:R-:W-:Y:S01]  /*0270*/  STS [R7+UR5], R14 ;  /* 0x0000000e07007988 */ /* 0x000fe20008000805 */
[----:B------:R-:W-:Y:S01]  /*0280*/  UIADD3 UR5, UPT, UPT, UR4, 0x8200, URZ ;  /* 0x0000820004057890 */ /* 0x000fe2000fffe0ff */
[--C-:B------:R-:W-:Y:S01]  /*0290*/  SHF.R.U32.HI R9, RZ, 0x2, R4.reuse ;  /* 0x00000002ff097819 */ /* 0x100fe20000011604 */
[----:B------:R-:W-:Y:S01]  /*02a0*/  UIADD3 UR4, UPT, UPT, UR4, 0x1000, URZ ;  /* 0x0000100004047890 */ /* 0x000fe2000fffe0ff */
[----:B------:R-:W-:Y:S01]  /*02b0*/  LOP3.LUT R2, R2, 0x1f0, RZ, 0xc0, !PT ;  /* 0x000001f002027812 */ /* 0x000fe200078ec0ff */
[----:B------:R-:W-:Y:S01]  /*02c0*/  ULEA UR5, UR8, UR5, 0x18 ;  /* 0x0000000508057291 */ /* 0x000fe2000f8ec0ff */
[----:B------:R-:W-:Y:S01]  /*02d0*/  SHF.L.U32 R0, R4, 0x4, RZ ;  /* 0x0000000404007819 */ /* 0x000fe200000006ff */
[----:B------:R-:W-:Y:S01]  /*02e0*/  ULEA UR4, UR8, UR4, 0x18 ;  /* 0x0000000408047291 */ /* 0x000fe2000f8ec0ff */
[----:B------:R-:W-:-:S02]  /*02f0*/  SHF.R.U32.HI R10, RZ, 0x3, R4 ;  /* 0x00000003ff0a7819 */ /* 0x000fc40000011604 */
[C---:B------:R-:W-:Y:S02]  /*0300*/  LOP3.LUT R5, R9.reuse, 0x7, RZ, 0xc0, !PT ;  /* 0x0000000709057812 */ /* 0x040fe400078ec0ff */
[----:B------:R-:W-:Y:S02]  /*0310*/  LOP3.LUT R2, R2, 0x4, R9, 0xf8, !PT ;  /* 0x0000000402027812 */ /* 0x000fe400078ef809 */
[----:B------:R3:W-:Y:S01]  /*0320*/  STS [R7+UR5], RZ ;  /* 0x000000ff07007988 */ /* 0x0007e20008000805 */
[----:B--2---:R-:W-:Y:S01]  /*0330*/  UIADD3 UR5, UPT, UPT, UR7, UR9, URZ ;  /* 0x0000000907057290 */ /* 0x004fe2000fffe0ff */
[----:B------:R-:W-:Y:S02]  /*0340*/  LOP3.LUT R3, R0, 0xf0, RZ, 0xc0, !PT ;  /* 0x000000f000037812 */ /* 0x000fe400078ec0ff */
[----:B------:R-:W-:Y:S01]  /*0350*/  LOP3.LUT R33, R9, 0x18, RZ, 0xc0, !PT ;  /* 0x0000001809217812 */ /* 0x000fe200078ec0ff */
[----:B------:R-:W-:Y:S01]  /*0360*/  USHF.L.U32 UR7, UR5, 0xe, URZ ;  /* 0x0000000e05077899 */ /* 0x000fe200080006ff */
[----:B------:R-:W-:Y:S01]  /*0370*/  LOP3.LUT R10, R5, 0x70, R10, 0xf8, !PT ;  /* 0x00000070050a7812 */ /* 0x000fe200078ef80a */
[----:B------:R-:W-:Y:S01]  /*0380*/  HFMA2 R5, -RZ, RZ, 0, 0 ;  /* 0x00000000ff057431 */ /* 0x000fe200000001ff */
[----:B0-----:R-:W-:Y:S01]  /*0390*/  USHF.L.U32 UR6, UR6, 0x6, URZ ;  /* 0x0000000606067899 */ /* 0x001fe200080006ff */
[----:B------:R-:W-:Y:S01]  /*03a0*/  IADD3 R12, PT, PT, R2, 0x100, R11 ;  /* 0x00000100020c7810 */ /* 0x000fe20007ffe00b */
[----:B------:R-:W-:Y:S01]  /*03b0*/  HFMA2 R11, -RZ, RZ, 0, 0 ;  /* 0x00000000ff0b7431 */ /* 0x000fe200000001ff */
[----:B------:R-:W-:Y:S01]  /*03c0*/  LOP3.LUT R18, R7, 0x3c, RZ, 0xc0, !PT ;  /* 0x0000003c07127812 */ /* 0x000fe200078ec0ff */
[----:B------:R-:W-:Y:S01]  /*03d0*/  ULEA UR9, UR5, UR6, 0xe ;  /* 0x0000000605097291 */ /* 0x000fe2000f8e70ff */
[----:B---3--:R-:W-:Y:S01]  /*03e0*/  HFMA2 R7, -RZ, RZ, 0, 0 ;  /* 0x00000000ff077431 */ /* 0x008fe200000001ff */
[----:B------:R-:W-:-:S02]  /*03f0*/  IADD3 R8, PT, PT, R8, R3, RZ ;  /* 0x0000000308087210 */ /* 0x000fc40007ffe0ff */
[----:B------:R-:W-:Y:S02]  /*0400*/  CS2R R2, SRZ ;  /* 0x0000000000027805 */ /* 0x000fe4000001ff00 */
[----:B------:R-:W-:Y:S02]  /*0410*/  MOV R0, RZ ;  /* 0x000000ff00007202 */ /* 0x000fe40000000f00 */
[----:B------:R-:W-:Y:S02]  /*0420*/  MOV R61, RZ ;  /* 0x000000ff003d7202 */ /* 0x000fe40000000f00 */
[----:B------:R-:W-:Y:S02]  /*0430*/  MOV R19, RZ ;  /* 0x000000ff00137202 */ /* 0x000fe40000000f00 */
[----:B------:R-:W-:Y:S02]  /*0440*/  MOV R23, RZ ;  /* 0x000000ff00177202 */ /* 0x000fe40000000f00 */
[----:B------:R-:W-:-:S02]  /*0450*/  MOV R53, RZ ;  /* 0x000000ff00357202 */ /* 0x000fc40000000f00 */
[----:B------:R-:W-:Y:S02]  /*0460*/  MOV R9, RZ ;  /* 0x000000ff00097202 */ /* 0x000fe40000000f00 */
[----:B------:R-:W-:Y:S02]  /*0470*/  LOP3.LUT R14, R33, 0x3, R4, 0xf8, !PT ;  /* 0x00000003210e7812 */ /* 0x000fe400078ef804 */
[C---:B------:R-:W-:Y:S02]  /*0480*/  IADD3 R16, PT, PT, R18.reuse, UR9, RZ ;  /* 0x0000000912107c10 */ /* 0x040fe4000fffe0ff */
[----:B------:R-:W-:Y:S01]  /*0490*/  IADD3 R18, PT, PT, R18, UR4, RZ ;  /* 0x0000000412127c10 */ /* 0x000fe2000fffe0ff */
[----:B-1----:R-:W-:-:S06]  /*04a0*/  UMOV UR4, URZ ;  /* 0x000000ff00047c82 */ /* 0x002fcc0008000000 */
.L_x_252:
[----:B------:R-:W-:Y:S02]  /*04b0*/  MOV R24, RZ ;  /* 0x000000ff00187202 */ /* 0x000fe40000000f00 */
[----:B------:R-:W-:Y:S02]  /*04c0*/  CS2R R40, SRZ ;  /* 0x0000000000287805 */ /* 0x000fe4000001ff00 */
[----:B------:R-:W-:Y:S02]  /*04d0*/  MOV R26, RZ ;  /* 0x000000ff001a7202 */ /* 0x000fe40000000f00 */
[----:B------:R-:W-:Y:S02]  /*04e0*/  CS2R R46, SRZ ;  /* 0x00000000002e7805 */ /* 0x000fe4000001ff00 */
[----:B------:R-:W-:Y:S01]  /*04f0*/  MOV R30, RZ ;  /* 0x000000ff001e7202 */ /* 0x000fe20000000f00 */
[----:B------:R-:W-:Y:S01]  /*0500*/  UPLOP3.LUT UP1, UPT, UPT, UPT, UP0, 0x80, 0x8 ;  /* 0x000000000008789c */ /* 0x000fe20003f2f000 */
[----:B------:R-:W-:Y:S01]  /*0510*/  MOV R22, RZ ;  /* 0x000000ff00167202 */ /* 0x000fe20000000f00 */
[----:B------:R-:W-:Y:S01]  /*0520*/  UMOV UR5, URZ ;  /* 0x000000ff00057c82 */ /* 0x000fe20008000000 */
[----:B------:R-:W-:-:S02]  /*0530*/  MOV R28, RZ ;  /* 0x000000ff001c7202 */ /* 0x000fc40000000f00 */
[----:B------:R-:W-:Y:S02]  /*0540*/  MOV R43, RZ ;  /* 0x000000ff002b7202 */ /* 0x000fe40000000f00 */
[----:B------:R-:W-:Y:S02]  /*0550*/  MOV R45, RZ ;  /* 0x000000ff002d7202 */ /* 0x000fe40000000f00 */
[----:B------:R-:W-:Y:S02]  /*0560*/  MOV R48, RZ ;  /* 0x000000ff00307202 */ /* 0x000fe40000000f00 */
[----:B------:R-:W-:Y:S02]  /*0570*/  MOV R50, RZ ;  /* 0x000000ff00327202 */ /* 0x000fe40000000f00 */
[----:B------:R-:W-:Y:S02]  /*0580*/  MOV R52, RZ ;  /* 0x000000ff00347202 */ /* 0x000fe40000000f00 */
[----:B------:R-:W-:-:S02]  /*0590*/  MOV R54, RZ ;  /* 0x000000ff00367202 */ /* 0x000fc40000000f00 */
[----:B------:R-:W-:-:S07]  /*05a0*/  MOV R56, RZ ;  /* 0x000000ff00387202 */ /* 0x000fce0000000f00 */
.L_x_247:
[----:B------:R-:W0:Y:S01]  /*05b0*/  LDC.64 R32, c[0x0][0x380] ;  /* 0x0000e000ff207b82 */ /* 0x000e220000000a00 */
[----:B------:R-:W-:Y:S02]  /*05c0*/  SHF.L.U32 R20, R4, 0x2, RZ ;  /* 0x0000000204147819 */ /* 0x000fe400000006ff */
[----:B------:R-:W-:Y:S02]  /*05d0*/  MOV R39, UR7 ;  /* 0x0000000700277c02 */ /* 0x000fe40008000f00 */
[----:B------:R-:W-:Y:S02]  /*05e0*/  LOP3.LUT R42, R20, 0x3c, RZ, 0xc0, !PT ;  /* 0x0000003c142a7812 */ /* 0x000fe400078ec0ff */
[----:B------:R-:W-:Y:S01]  /*05f0*/  IADD3 R35, PT, PT, R6, UR5, RZ ;  /* 0x0000000506237c10 */ /* 0x000fe2000fffe0ff */
[----:B------:R-:W1:Y:S01]  /*0600*/  LDC.64 R36, c[0x0][0x388] ;  /* 0x0000e200ff247b82 */ /* 0x000e620000000a00 */
[----:B------:R-:W-:Y:S02]  /*0610*/  IADD3 R34, PT, PT, R39, UR4, R42 ;  /* 0x0000000427227c10 */ /* 0x000fe4000fffe02a */
[----:B------:R-:W-:-:S02]  /*0620*/  LEA R39, R35, R16, 0x7 ;  /* 0x0000001023277211 */ /* 0x000fc400078e38ff */
[----:B------:R-:W-:-:S03]  /*0630*/  LEA R35, R35, R34, 0x7 ;  /* 0x0000002223237211 */ /* 0x000fc600078e38ff */
[----:B0-----:R-:W-:-:S04]  /*0640*/  IMAD.WIDE.U32 R32, R39, 0x4, R32 ;  /* 0x0000000427207825 */ /* 0x001fc800078e0020 */
[----:B-1----:R-:W-:Y:S01]  /*0650*/  IMAD.WIDE.U32 R36, R35, 0x4, R36 ;  /* 0x0000000423247825 */ /* 0x002fe200078e0024 */
        /* <DEDUP_REMOVED lines=10> */
[----:B0-----:R-:W-:-:S06]  /*0700*/  ULEA UR8, UR10, UR8, 0x18 ;  /* 0x000000080a087291 */ /* 0x001fcc000f8ec0ff */
[----:B------:R-:W-:Y:S01]  /*0710*/  LEA R44, R6, UR8, 0x8 ;  /* 0x00000008062c7c11 */ /* 0x000fe2000f8e40ff */
[----:B------:R-:W-:-:S03]  /*0720*/  UMOV UR8, 0x100 ;  /* 0x0000010000087882 */ /* 0x000fc60000000000 */
[----:B------:R-:W-:Y:S02]  /*0730*/  IADD3 R58, PT, PT, R58, R44, RZ ;  /* 0x0000002c3a3a7210 */ /* 0x000fe40007ffe0ff */
[----:B------:R-:W-:Y:S01]  /*0740*/  MOV R44, R12 ;  /* 0x0000000c002c7202 */ /* 0x000fe20000000f00 */
[----:B--2---:R0:W-:Y:S04]  /*0750*/  STS.128 [R8], R32 ;  /* 0x0000002008007388 */ /* 0x0041e80000000c00 */
[----:B---3--:R0:W-:Y:S01]  /*0760*/  STS.128 [R58], R36 ;  /* 0x000000243a007388 */ /* 0x0081e20000000c00 */
[----:B------:R-:W-:Y:S06]  /*0770*/  BAR.SYNC.DEFER_BLOCKING 0x0 ;  /* 0x0000000000007b1d */ /* 0x000fec0000010000 */
.L_x_246:
[----:B0-----:R-:W-:Y:S04]  /*0780*/  LDS R35, [R44+-0x100] ;  /* 0xffff00002c237984 */ /* 0x001fe80000000800 */
[----:B------:R-:W0:Y:S04]  /*0790*/  LDS R66, [R18+UR8+-0x100] ;  /* 0xffff000812427984 */ /* 0x000e280008000800 */
[----:B------:R-:W1:Y:S04]  /*07a0*/  LDS R64, [R18+UR8+-0xc0] ;  /* 0xffff400812407984 */ /* 0x000e680008000800 */
[----:B------:R-:W2:Y:S04]  /*07b0*/  LDS R62, [R18+UR8+-0x80] ;  /* 0xffff8008123e7984 */ /* 0x000ea80008000800 */
[----:B------:R-:W3:Y:S04]  /*07c0*/  LDS R60, [R18+UR8+-0x40] ;  /* 0xffffc008123c7984 */ /* 0x000ee80008000800 */
[----:B------:R-:W4:Y:S04]  /*07d0*/  LDS R39, [R44+-0xf8] ;  /* 0xffff08002c277984 */ /* 0x000f280000000800 */
[----:B------:R-:W5:Y:S04]  /*07e0*/  LDS R68, [R44+-0x80] ;  /* 0xffff80002c447984 */ /* 0x000f680000000800 */
[----:B------:R-:W5:Y:S04]  /*07f0*/  LDS R58, [R44+-0x78] ;  /* 0xffff88002c3a7984 */ /* 0x000f680000000800 */
[----:B------:R-:W-:Y:S04]  /*0800*/  LDS R36, [R18+UR8+0x80] ;  /* 0x0000800812247984 */ /* 0x000fe80008000800 */
[----:B------:R-:W-:Y:S04]  /*0810*/  LDS R34, [R18+UR8+0xc0] ;  /* 0x0000c00812227984 */ /* 0x000fe80008000800 */
[----:B------:R-:W-:Y:S01]  /*0820*/  LDS R76, [R44+0x600] ;  /* 0x000600002c4c7984 */ /* 0x000fe20000000800 */
[----:B0-----:R-:W-:-:S03]  /*0830*/  FFMA R37, R35, R66, R56 ;  /* 0x0000004223257223 */ /* 0x001fc60000000038 */
[----:B------:R-:W0:Y:S01]  /*0840*/  LDS R56, [R44] ;  /* 0x000000002c387984 */ /* 0x000e220000000800 */
[----:B-1----:R-:W-:-:S03]  /*0850*/  FFMA R32, R35, R64, R54 ;  /* 0x0000004023207223 */ /* 0x002fc60000000036 */
[----:B------:R-:W1:Y:S01]  /*0860*/  LDS R54, [R44+0x8] ;  /* 0x000008002c367984 */ /* 0x000e620000000800 */
[----:B--2---:R-:W-:-:S03]  /*0870*/  FFMA R33, R35, R62, R52 ;  /* 0x0000003e23217223 */ /* 0x004fc60000000034 */
[----:B------:R-:W2:Y:S01]  /*0880*/  LDS R52, [R44+0x80] ;  /* 0x000080002c347984 */ /* 0x000ea20000000800 */
[----:B---3--:R-:W-:-:S03]  /*0890*/  FFMA R35, R35, R60, R50 ;  /* 0x0000003c23237223 */ /* 0x008fc60000000032 */
[----:B------:R-:W3:Y:S01]  /*08a0*/  LDS R50, [R18+UR8] ;  /* 0x0000000812327984 */ /* 0x000ee20008000800 */
[C---:B----4-:R-:W-:Y:S01]  /*08b0*/  FFMA R38, R39.reuse, R66, R46 ;  /* 0x0000004227267223 */ /* 0x050fe2000000002e */
[C---:B------:R-:W-:Y:S01]  /*08c0*/  FFMA R48, R39.reuse, R64, R48 ;  /* 0x0000004027307223 */ /* 0x040fe20000000030 */
[C---:B------:R-:W-:Y:S01]  /*08d0*/  FFMA R45, R39.reuse, R62, R45 ;  /* 0x0000003e272d7223 */ /* 0x040fe2000000002d */
[----:B------:R-:W-:Y:S01]  /*08e0*/  FFMA R39, R39, R60, R47 ;  /* 0x0000003c27277223 */ /* 0x000fe2000000002f */
[----:B------:R-:W4:Y:S01]  /*08f0*/  LDS R46, [R44+0x88] ;  /* 0x000088002c2e7984 */ /* 0x000f220000000800 */
[C---:B-----5:R-:W-:Y:S01]  /*0900*/  FFMA R43, R68.reuse, R66, R43 ;  /* 0x00000042442b7223 */ /* 0x060fe2000000002b */
[C---:B------:R-:W-:Y:S01]  /*0910*/  FFMA R70, R68.reuse, R64, R41 ;  /* 0x0000004044467223 */ /* 0x040fe20000000029 */
[----:B------:R-:W-:Y:S01]  /*0920*/  FFMA R41, R68, R62, R28 ;  /* 0x0000003e44297223 */ /* 0x000fe2000000001c */
[----:B------:R-:W5:Y:S01]  /*0930*/  LDS R47, [R18+UR8+0x40] ;  /* 0x00004008122f7984 */ /* 0x000f620008000800 */
[----:B------:R-:W-:Y:S01]  /*0940*/  FFMA R40, R58, R66, R40 ;  /* 0x000000423a287223 */ /* 0x000fe20000000028 */
[----:B------:R-:W-:Y:S01]  /*0950*/  FFMA R22, R68, R60, R22 ;  /* 0x0000003c44167223 */ /* 0x000fe20000000016 */
[C---:B------:R-:W-:Y:S01]  /*0960*/  FFMA R30, R58.reuse, R64, R30 ;  /* 0x000000403a1e7223 */ /* 0x040fe2000000001e */
[C---:B------:R-:W-:Y:S01]  /*0970*/  FFMA R26, R58.reuse, R62, R26 ;  /* 0x0000003e3a1a7223 */ /* 0x040fe2000000001a */
[----:B------:R-:W-:Y:S01]  /*0980*/  FFMA R24, R58, R60, R24 ;  /* 0x0000003c3a187223 */ /* 0x000fe20000000018 */
[----:B------:R-:W-:Y:S04]  /*0990*/  LDS R28, [R44+0x100] ;  /* 0x000100002c1c7984 */ /* 0x000fe80000000800 */
[----:B------:R-:W5:Y:S04]  /*09a0*/  LDS R58, [R18+UR8+0x100] ;  /* 0x00010008123a7984 */ /* 0x000f680008000800 */
[----:B------:R-:W-:Y:S01]  /*09b0*/  LDS R64, [R44+0x200] ;  /* 0x000200002c407984 */ /* 0x000fe20000000800 */
[C---:B0-----:R-:W-:Y:S01]  /*09c0*/  FFMA R33, R56.reuse, R36, R33 ;  /* 0x0000002438217223 */ /* 0x041fe20000000021 */
[----:B------:R-:W-:-:S02]  /*09d0*/  FFMA R35, R56, R34, R35 ;  /* 0x0000002238237223 */ /* 0x000fc40000000023 */
[----:B------:R-:W0:Y:S01]  /*09e0*/  LDS R62, [R18+UR8+0x200] ;  /* 0x00020008123e7984 */ /* 0x000e220008000800 */
[C---:B-1----:R-:W-:Y:S01]  /*09f0*/  FFMA R45, R54.reuse, R36, R45 ;  /* 0x00000024362d7223 */ /* 0x042fe2000000002d */
[----:B------:R-:W-:Y:S02]  /*0a00*/  FFMA R39, R54, R34, R39 ;  /* 0x0000002236277223 */ /* 0x000fe40000000027 */
[----:B------:R-:W-:Y:S01]  /*0a10*/  LDS R60, [R18+UR8+0x280] ;  /* 0x00028008123c7984 */ /* 0x000fe20008000800 */
[C---:B--2---:R-:W-:Y:S01]  /*0a20*/  FFMA R41, R52.reuse, R36, R41 ;  /* 0x0000002434297223 */ /* 0x044fe20000000029 */
[----:B------:R-:W-:Y:S01]  /*0a30*/  FFMA R22, R52, R34, R22 ;  /* 0x0000002234167223 */ /* 0x000fe20000000016 */
[-C--:B---3--:R-:W-:Y:S01]  /*0a40*/  FFMA R37, R56, R50.reuse, R37 ;  /* 0x0000003238257223 */ /* 0x088fe20000000025 */
[-C--:B------:R-:W-:Y:S01]  /*0a50*/  FFMA R38, R54, R50.reuse, R38 ;  /* 0x0000003236267223 */ /* 0x080fe20000000026 */
[-C--:B------:R-:W-:Y:S01]  /*0a60*/  FFMA R43, R52, R50.reuse, R43 ;  /* 0x00000032342b7223 */ /* 0x080fe2000000002b */
[C---:B----4-:R-:W-:Y:S01]  /*0a70*/  FFMA R50, R46.reuse, R50, R40 ;  /* 0x000000322e327223 */ /* 0x050fe20000000028 */
[C---:B------:R-:W-:Y:S01]  /*0a80*/  FFMA R26, R46.reuse, R36, R26 ;  /* 0x000000242e1a7223 */ /* 0x040fe2000000001a */
[----:B------:R-:W1:Y:S01]  /*0a90*/  LDS R40, [R44+0x108] ;  /* 0x000108002c287984 */ /* 0x000e620000000800 */
[----:B------:R-:W-:Y:S01]  /*0aa0*/  FFMA R66, R46, R34, R24 ;  /* 0x000000222e427223 */ /* 0x000fe20000000018 */
[-C--:B-----5:R-:W-:Y:S01]  /*0ab0*/  FFMA R32, R56, R47.reuse, R32 ;  /* 0x0000002f38207223 */ /* 0x0a0fe20000000020 */
[-C--:B------:R-:W-:Y:S01]  /*0ac0*/  FFMA R48, R54, R47.reuse, R48 ;  /* 0x0000002f36307223 */ /* 0x080fe20000000030 */
[-C--:B------:R-:W-:Y:S01]  /*0ad0*/  FFMA R70, R52, R47.reuse, R70 ;  /* 0x0000002f34467223 */ /* 0x080fe20000000046 */
[----:B------:R-:W-:Y:S01]  /*0ae0*/  FFMA R30, R46, R47, R30 ;  /* 0x0000002f2e1e7223 */ /* 0x000fe2000000001e */
[----:B------:R-:W2:Y:S04]  /*0af0*/  LDS R56, [R18+UR8+0x140] ;  /* 0x0001400812387984 */ /* 0x000ea80008000800 */
[----:B------:R-:W3:Y:S01]  /*0b00*/  LDS R54, [R18+UR8+0x180] ;  /* 0x0001800812367984 */ /* 0x000ee20008000800 */
[----:B------:R-:W-:-:S03]  /*0b10*/  FFMA R37, R28, R58, R37 ;  /* 0x0000003a1c257223 */ /* 0x000fc60000000025 */
[----:B------:R-:W4:Y:S04]  /*0b20*/  LDS R52, [R18+UR8+0x1c0] ;  /* 0x0001c00812347984 */ /* 0x000f280008000800 */
[----:B------:R-:W5:Y:S04]  /*0b30*/  LDS R47, [R44+0x180] ;  /* 0x000180002c2f7984 */ /* 0x000f680000000800 */
[----:B------:R-:W5:Y:S01]  /*0b40*/  LDS R36, [R44+0x188] ;  /* 0x000188002c247984 */ /* 0x000f620000000800 */
[----:B0-----:R-:W-:-:S03]  /*0b50*/  FFMA R37, R64, R62, R37 ;  /* 0x0000003e40257223 */ /* 0x001fc60000000025 */
[----:B------:R-:W0:Y:S04]  /*0b60*/  LDS R46, [R18+UR8+0x240] ;  /* 0x00024008122e7984 */ /* 0x000e280008000800 */
[----:B------:R-:W0:Y:S04]  /*0b70*/  LDS R34, [R18+UR8+0x2c0] ;  /* 0x0002c00812227984 */ /* 0x000e280008000800 */
[----:B------:R-:W0:Y:S01]  /*0b80*/  LDS R24, [R44+0x208] ;  /* 0x000208002c187984 */ /* 0x000e220000000800 */
[----:B-1----:R-:W-:Y:S01]  /*0b90*/  FFMA R38, R40, R58, R38 ;  /* 0x0000003a28267223 */ /* 0x002fe20000000026 */
[-C--:B--2---:R-:W-:Y:S01]  /*0ba0*/  FFMA R32, R28, R56.reuse, R32 ;  /* 0x000000381c207223 */ /* 0x084fe20000000020 */
[----:B------:R-:W-:Y:S01]  /*0bb0*/  FFMA R48, R40, R56, R48 ;  /* 0x0000003828307223 */ /* 0x000fe20000000030 */
[-C--:B---3--:R-:W-:Y:S01]  /*0bc0*/  FFMA R33, R28, R54.reuse, R33 ;  /* 0x000000361c217223 */ /* 0x088fe20000000021 */
[C---:B------:R-:W-:Y:S01]  /*0bd0*/  FFMA R45, R40.reuse, R54, R45 ;  /* 0x00000036282d7223 */ /* 0x040fe2000000002d */
[-C--:B----4-:R-:W-:Y:S01]  /*0be0*/  FFMA R39, R40, R52.reuse, R39 ;  /* 0x0000003428277223 */ /* 0x090fe20000000027 */
[----:B------:R-:W-:Y:S01]  /*0bf0*/  FFMA R35, R28, R52, R35 ;  /* 0x000000341c237223 */ /* 0x000fe20000000023 */
[----:B------:R-:W-:Y:S01]  /*0c00*/  FFMA R33, R64, R60, R33 ;  /* 0x0000003c40217223 */ /* 0x000fe20000000021 */
[----:B------:R-:W1:Y:S01]  /*0c10*/  LDS R28, [R44+0x288] ;  /* 0x000288002c1c7984 */ /* 0x000e620000000800 */
[C---:B-----5:R-:W-:Y:S01]  /*0c20*/  FFMA R43, R47.reuse, R58, R43 ;  /* 0x0000003a2f2b7223 */ /* 0x060fe2000000002b */
[C---:B------:R-:W-:Y:S01]  /*0c30*/  FFMA R70, R47.reuse, R56, R70 ;  /* 0x000000382f467223 */ /* 0x040fe20000000046 */
[C---:B------:R-:W-:Y:S01]  /*0c40*/  FFMA R41, R47.reuse, R54, R41 ;  /* 0x000000362f297223 */ /* 0x040fe20000000029 */
[-C--:B------:R-:W-:Y:S01]  /*0c50*/  FFMA R47, R47, R52.reuse, R22 ;  /* 0x000000342f2f7223 */ /* 0x080fe20000000016 */
[C---:B------:R-:W-:Y:S01]  /*0c60*/  FFMA R66, R36.reuse, R52, R66 ;  /* 0x0000003424427223 */ /* 0x040fe20000000042 */
[----:B------:R-:W2:Y:S01]  /*0c70*/  LDS R22, [R44+0x280] ;  /* 0x000280002c167984 */ /* 0x000ea20000000800 */
[C---:B------:R-:W-:Y:S01]  /*0c80*/  FFMA R50, R36.reuse, R58, R50 ;  /* 0x0000003a24327223 */ /* 0x040fe20000000032 */
[C---:B------:R-:W-:Y:S01]  /*0c90*/  FFMA R30, R36.reuse, R56, R30 ;  /* 0x00000038241e7223 */ /* 0x040fe2000000001e */
[----:B------:R-:W-:Y:S01]  /*0ca0*/  FFMA R26, R36, R54, R26 ;  /* 0x00000036241a7223 */ /* 0x000fe2000000001a */
[C---:B0-----:R-:W-:Y:S01]  /*0cb0*/  FFMA R32, R64.reuse, R46, R32 ;  /* 0x0000002e40207223 */ /* 0x041fe20000000020 */
[----:B------:R-:W-:Y:S01]  /*0cc0*/  LDS R54, [R18+UR8+0x300] ;  /* 0x0003000812367984 */ /* 0x000fe20008000800 */
[----:B------:R-:W-:-:S03]  /*0cd0*/  FFMA R35, R64, R34, R35 ;  /* 0x0000002240237223 */ /* 0x000fc60000000023 */
[----:B------:R-:W0:Y:S01]  /*0ce0*/  LDS R64, [R44+0x300] ;  /* 0x000300002c407984 */ /* 0x000e220000000800 */
[C---:B------:R-:W-:Y:S01]  /*0cf0*/  FFMA R38, R24.reuse, R62, R38 ;  /* 0x0000003e18267223 */ /* 0x040fe20000000026 */
[C---:B------:R-:W-:Y:S01]  /*0d00*/  FFMA R48, R24.reuse, R46, R48 ;  /* 0x0000002e18307223 */ /* 0x040fe20000000030 */
[C---:B------:R-:W-:Y:S01]  /*0d10*/  FFMA R45, R24.reuse, R60, R45 ;  /* 0x0000003c182d7223 */ /* 0x040fe2000000002d */
[----:B------:R-:W-:Y:S01]  /*0d20*/  FFMA R52, R24, R34, R39 ;  /* 0x0000002218347223 */ /* 0x000fe20000000027 */
[----:B------:R-:W3:Y:S04]  /*0d30*/  LDS R40, [R18+UR8+0x380] ;  /* 0x0003800812287984 */ /* 0x000ee80008000800 */
[----:B------:R-:W4:Y:S04]  /*0d40*/  LDS R39, [R18+UR8+0x340] ;  /* 0x0003400812277984 */ /* 0x000f280008000800 */
[----:B------:R-:W5:Y:S04]  /*0d50*/  LDS R36, [R18+UR8+0x3c0] ;  /* 0x0003c00812247984 */ /* 0x000f680008000800 */
[----:B------:R-:W5:Y:S04]  /*0d60*/  LDS R58, [R44+0x308] ;  /* 0x000308002c3a7984 */ /* 0x000f680000000800 */
[----:B------:R-:W5:Y:S01]  /*0d70*/  LDS R56, [R44+0x380] ;  /* 0x000380002c387984 */ /* 0x000f620000000800 */
[----:B-1----:R-:W-:-:S03]  /*0d80*/  FFMA R50, R28, R62, R50 ;  /* 0x0000003e1c327223 */ /* 0x002fc60000000032 */
[----:B------:R-:W1:Y:S01]  /*0d90*/  LDS R24, [R44+0x388] ;  /* 0x000388002c187984 */ /* 0x000e620000000800 */
[C---:B------:R-:W-:Y:S01]  /*0da0*/  FFMA R30, R28.reuse, R46, R30 ;  /* 0x0000002e1c1e7223 */ /* 0x040fe2000000001e */
[C---:B------:R-:W-:Y:S01]  /*0db0*/  FFMA R26, R28.reuse, R60, R26 ;  /* 0x0000003c1c1a7223 */ /* 0x040fe2000000001a */
[----:B------:R-:W-:Y:S01]  /*0dc0*/  FFMA R66, R28, R34, R66 ;  /* 0x000000221c427223 */ /* 0x000fe20000000042 */
[C---:B--2---:R-:W-:Y:S01]  /*0dd0*/  FFMA R43, R22.reuse, R62, R43 ;  /* 0x0000003e162b7223 */ /* 0x044fe2000000002b */
[C---:B------:R-:W-:Y:S01]  /*0de0*/  FFMA R70, R22.reuse, R46, R70 ;  /* 0x0000002e16467223 */ /* 0x040fe20000000046 */
[C---:B------:R-:W-:Y:S01]  /*0df0*/  FFMA R41, R22.reuse, R60, R41 ;  /* 0x0000003c16297223 */ /* 0x040fe20000000029 */
[----:B------:R-:W-:Y:S01]  /*0e00*/  FFMA R47, R22, R34, R47 ;  /* 0x00000022162f7223 */ /* 0x000fe2000000002f */
[----:B------:R-:W-:Y:S04]  /*0e10*/  LDS R28, [R44+0x400] ;  /* 0x000400002c1c7984 */ /* 0x000fe80000000800 */
[----:B------:R-:W2:Y:S01]  /*0e20*/  LDS R46, [R18+UR8+0x480] ;  /* 0x00048008122e7984 */ /* 0x000ea20008000800 */
[----:B0-----:R-:W-:-:S03]  /*0e30*/  FFMA R37, R64, R54, R37 ;  /* 0x0000003640257223 */ /* 0x001fc60000000025 */
[----:B------:R-:W0:Y:S01]  /*0e40*/  LDS R34, [R18+UR8+0x4c0] ;  /* 0x0004c00812227984 */ /* 0x000e220008000800 */
[----:B---3--:R-:W-:-:S03]  /*0e50*/  FFMA R33, R64, R40, R33 ;  /* 0x0000002840217223 */ /* 0x008fc60000000021 */
[----:B------:R-:W3:Y:S01]  /*0e60*/  LDS R22, [R44+0x408] ;  /* 0x000408002c167984 */ /* 0x000ee20000000800 */
[----:B----4-:R-:W-:-:S03]  /*0e70*/  FFMA R32, R64, R39, R32 ;  /* 0x0000002740207223 */ /* 0x010fc60000000020 */
[----:B------:R-:W-:Y:S01]  /*0e80*/  LDS R60, [R18+UR8+0x540] ;  /* 0x00054008123c7984 */ /* 0x000fe20008000800 */
[----:B-----5:R-:W-:-:S03]  /*0e90*/  FFMA R35, R64, R36, R35 ;  /* 0x0000002440237223 */ /* 0x020fc60000000023 */
[----:B------:R-:W-:Y:S01]  /*0ea0*/  LDS R62, [R18+UR8+0x580] ;  /* 0x00058008123e7984 */ /* 0x000fe20008000800 */
[C---:B------:R-:W-:Y:S01]  /*0eb0*/  FFMA R38, R58.reuse, R54, R38 ;  /* 0x000000363a267223 */ /* 0x040fe20000000026 */
[CC--:B------:R-:W-:Y:S01]  /*0ec0*/  FFMA R48, R58.reuse, R39.reuse, R48 ;  /* 0x000000273a307223 */ /* 0x0c0fe20000000030 */
[C---:B------:R-:W-:Y:S01]  /*0ed0*/  FFMA R45, R58.reuse, R40, R45 ;  /* 0x000000283a2d7223 */ /* 0x040fe2000000002d */
[----:B------:R-:W-:Y:S01]  /*0ee0*/  FFMA R52, R58, R36, R52 ;  /* 0x000000243a347223 */ /* 0x000fe20000000034 */
[C---:B------:R-:W-:Y:S01]  /*0ef0*/  FFMA R43, R56.reuse, R54, R43 ;  /* 0x00000036382b7223 */ /* 0x040fe2000000002b */
[CC--:B------:R-:W-:Y:S01]  /*0f00*/  FFMA R70, R56.reuse, R39.reuse, R70 ;  /* 0x0000002738467223 */ /* 0x0c0fe20000000046 */
[C---:B------:R-:W-:Y:S01]  /*0f10*/  FFMA R41, R56.reuse, R40, R41 ;  /* 0x0000002838297223 */ /* 0x040fe20000000029 */
[----:B------:R-:W-:Y:S01]  /*0f20*/  FFMA R47, R56, R36, R47 ;  /* 0x00000024382f7223 */ /* 0x000fe2000000002f */
[C---:B-1----:R-:W-:Y:S01]  /*0f30*/  FFMA R50, R24.reuse, R54, R50 ;  /* 0x0000003618327223 */ /* 0x042fe20000000032 */
[----:B------:R-:W1:Y:S01]  /*0f40*/  LDS R56, [R18+UR8+0x400] ;  /* 0x0004000812387984 */ /* 0x000e620008000800 */
[C---:B------:R-:W-:Y:S01]  /*0f50*/  FFMA R39, R24.reuse, R39, R30 ;  /* 0x0000002718277223 */ /* 0x040fe2000000001e */
[C---:B------:R-:W-:Y:S01]  /*0f60*/  FFMA R26, R24.reuse, R40, R26 ;  /* 0x00000028181a7223 */ /* 0x040fe2000000001a */
[----:B------:R-:W-:Y:S01]  /*0f70*/  FFMA R66, R24, R36, R66 ;  /* 0x0000002418427223 */ /* 0x000fe20000000042 */
[----:B------:R-:W4:Y:S04]  /*0f80*/  LDS R54, [R18+UR8+0x440] ;  /* 0x0004400812367984 */ /* 0x000f280008000800 */
[----:B------:R-:W5:Y:S04]  /*0f90*/  LDS R30, [R44+0x480] ;  /* 0x000480002c1e7984 */ /* 0x000f680000000800 */
[----:B------:R-:W5:Y:S01]  /*0fa0*/  LDS R40, [R44+0x488] ;  /* 0x000488002c287984 */ /* 0x000f620000000800 */
[----:B--2---:R-:W-:-:S03]  /*0fb0*/  FFMA R33, R28, R46, R33 ;  /* 0x0000002e1c217223 */ /* 0x004fc60000000021 */
[----:B------:R-:W2:Y:S01]  /*0fc0*/  LDS R24, [R44+0x500] ;  /* 0x000500002c187984 */ /* 0x000ea20000000800 */
[----:B0-----:R-:W-:-:S03]  /*0fd0*/  FFMA R35, R28, R34, R35 ;  /* 0x000000221c237223 */ /* 0x001fc60000000023 */
[----:B------:R-:W0:Y:S01]  /*0fe0*/  LDS R36, [R18+UR8+0x500] ;  /* 0x0005000812247984 */ /* 0x000e220008000800 */
[C---:B---3--:R-:W-:Y:S01]  /*0ff0*/  FFMA R45, R22.reuse, R46, R45 ;  /* 0x0000002e162d7223 */ /* 0x048fe2000000002d */
[C---:B------:R-:W-:Y:S02]  /*1000*/  FFMA R52, R22.reuse, R34, R52 ;  /* 0x0000002216347223 */ /* 0x040fe40000000034 */
[----:B------:R-:W3:Y:S04]  /*1010*/  LDS R64, [R18+UR8+0x5c0] ;  /* 0x0005c00812407984 */ /* 0x000ee80008000800 */
[----:B------:R-:W3:Y:S01]  /*1020*/  LDS R58, [R44+0x508] ;  /* 0x000508002c3a7984 */ /* 0x000ee20000000800 */
[-C--:B-1----:R-:W-:Y:S01]  /*1030*/  FFMA R38, R22, R56.reuse, R38 ;  /* 0x0000003816267223 */ /* 0x082fe20000000026 */
[----:B------:R-:W-:Y:S01]  /*1040*/  FFMA R37, R28, R56, R37 ;  /* 0x000000381c257223 */ /* 0x000fe20000000025 */
[-C--:B----4-:R-:W-:Y:S01]  /*1050*/  FFMA R48, R22, R54.reuse, R48 ;  /* 0x0000003616307223 */ /* 0x090fe20000000030 */
[-C--:B------:R-:W-:Y:S01]  /*1060*/  FFMA R32, R28, R54.reuse, R32 ;  /* 0x000000361c207223 */ /* 0x080fe20000000020 */
[----:B------:R-:W1:Y:S01]  /*1070*/  LDS R22, [R44+0x580] ;  /* 0x000580002c167984 */ /* 0x000e620000000800 */
[C---:B-----5:R-:W-:Y:S01]  /*1080*/  FFMA R70, R30.reuse, R54, R70 ;  /* 0x000000361e467223 */ /* 0x060fe20000000046 */
[C---:B------:R-:W-:Y:S01]  /*1090*/  FFMA R41, R30.reuse, R46, R41 ;  /* 0x0000002e1e297223 */ /* 0x040fe20000000029 */
[C---:B------:R-:W-:Y:S01]  /*10a0*/  FFMA R47, R30.reuse, R34, R47 ;  /* 0x000000221e2f7223 */ /* 0x040fe2000000002f */
[----:B------:R-:W-:Y:S01]  /*10b0*/  FFMA R43, R30, R56, R43 ;  /* 0x000000381e2b7223 */ /* 0x000fe2000000002b */
[C---:B------:R-:W-:Y:S01]  /*10c0*/  FFMA R39, R40.reuse, R54, R39 ;  /* 0x0000003628277223 */ /* 0x040fe20000000027 */
[C---:B------:R-:W-:Y:S01]  /*10d0*/  FFMA R46, R40.reuse, R46, R26 ;  /* 0x0000002e282e7223 */ /* 0x040fe2000000001a */
[----:B------:R-:W4:Y:S01]  /*10e0*/  LDS R54, [R44+0x588] ;  /* 0x000588002c367984 */ /* 0x000f220000000800 */
[C---:B------:R-:W-:Y:S01]  /*10f0*/  FFMA R66, R40.reuse, R34, R66 ;  /* 0x0000002228427223 */ /* 0x040fe20000000042 */
[----:B------:R-:W-:Y:S01]  /*1100*/  FFMA R50, R40, R56, R50 ;  /* 0x0000003828327223 */ /* 0x000fe20000000032 */
[C---:B--2---:R-:W-:Y:S01]  /*1110*/  FFMA R32, R24.reuse, R60, R32 ;  /* 0x0000003c18207223 */ /* 0x044fe20000000020 */
[C---:B------:R-:W-:Y:S01]  /*1120*/  FFMA R28, R24.reuse, R62, R33 ;  /* 0x0000003e181c7223 */ /* 0x040fe20000000021 */
[----:B------:R-:W2:Y:S01]  /*1130*/  LDS R26, [R18+UR8+0x680] ;  /* 0x00068008121a7984 */ /* 0x000ea20008000800 */
[----:B0-----:R-:W-:-:S03]  /*1140*/  FFMA R37, R24, R36, R37 ;  /* 0x0000002418257223 */ /* 0x001fc60000000025 */
[----:B------:R-:W0:Y:S01]  /*1150*/  LDS R40, [R18+UR8+0x600] ;  /* 0x0006000812287984 */ /* 0x000e220008000800 */
[----:B---3--:R-:W-:-:S03]  /*1160*/  FFMA R34, R24, R64, R35 ;  /* 0x0000004018227223 */ /* 0x008fc60000000023 */
[----:B------:R-:W3:Y:S01]  /*1170*/  LDS R30, [R18+UR8+0x640] ;  /* 0x00064008121e7984 */ /* 0x000ee20008000800 */
[C---:B------:R-:W-:Y:S01]  /*1180*/  FFMA R38, R58.reuse, R36, R38 ;  /* 0x000000243a267223 */ /* 0x040fe20000000026 */
[C---:B------:R-:W-:Y:S01]  /*1190*/  FFMA R48, R58.reuse, R60, R48 ;  /* 0x0000003c3a307223 */ /* 0x040fe20000000030 */
[C---:B------:R-:W-:Y:S01]  /*11a0*/  FFMA R45, R58.reuse, R62, R45 ;  /* 0x0000003e3a2d7223 */ /* 0x040fe2000000002d */
[----:B------:R-:W-:Y:S01]  /*11b0*/  FFMA R74, R58, R64, R52 ;  /* 0x000000403a4a7223 */ /* 0x000fe20000000034 */
[----:B------:R-:W5:Y:S01]  /*11c0*/  LDS R24, [R18+UR8+0x6c0] ;  /* 0x0006c00812187984 */ /* 0x000f620008000800 */
[----:B------:R-:W-:-:S03]  /*11d0*/  UIADD3 UR8, UPT, UPT, UR8, 0x800, URZ ;  /* 0x0000080008087890 */ /* 0x000fc6000fffe0ff */
[----:B------:R-:W5:Y:S01]  /*11e0*/  LDS R58, [R44+0x608] ;  /* 0x000608002c3a7984 */ /* 0x000f620000000800 */
[----:B------:R-:W-:-:S03]  /*11f0*/  UISETP.NE.AND UP0, UPT, UR8, 0x1100, UPT ;  /* 0x000011000800788c */ /* 0x000fc6000bf05270 */
[----:B------:R-:W5:Y:S04]  /*1200*/  LDS R35, [R44+0x680] ;  /* 0x000680002c237984 */ /* 0x000f680000000800 */
[----:B------:R4:W5:Y:S01]  /*1210*/  LDS R33, [R44+0x688] ;  /* 0x000688002c217984 */ /* 0x0009620000000800 */
[C---:B-1----:R-:W-:Y:S01]  /*1220*/  FFMA R72, R22.reuse, R36, R43 ;  /* 0x0000002416487223 */ /* 0x042fe2000000002b */
[C---:B------:R-:W-:Y:S01]  /*1230*/  FFMA R70, R22.reuse, R60, R70 ;  /* 0x0000003c16467223 */ /* 0x040fe20000000046 */
[C---:B------:R-:W-:Y:S01]  /*1240*/  FFMA R68, R22.reuse, R62, R41 ;  /* 0x0000003e16447223 */ /* 0x040fe20000000029 */
[----:B------:R-:W-:Y:S01]  /*1250*/  FFMA R22, R22, R64, R47 ;  /* 0x0000004016167223 */ /* 0x000fe2000000002f */
[----:B----4-:R-:W-:Y:S01]  /*1260*/  IADD3 R44, PT, PT, R44, 0x800, RZ ;  /* 0x000008002c2c7810 */ /* 0x010fe20007ffe0ff */
[C---:B------:R-:W-:Y:S01]  /*1270*/  FFMA R36, R54.reuse, R36, R50 ;  /* 0x0000002436247223 */ /* 0x040fe20000000032 */
[C---:B------:R-:W-:Y:S01]  /*1280*/  FFMA R39, R54.reuse, R60, R39 ;  /* 0x0000003c36277223 */ /* 0x040fe20000000027 */
[C---:B------:R-:W-:Y:S01]  /*1290*/  FFMA R62, R54.reuse, R62, R46 ;  /* 0x0000003e363e7223 */ /* 0x040fe2000000002e */
[----:B------:R-:W-:Y:S01]  /*12a0*/  FFMA R66, R54, R64, R66 ;  /* 0x0000004036427223 */ /* 0x000fe20000000042 */
[C---:B--2---:R-:W-:Y:S01]  /*12b0*/  FFMA R52, R76.reuse, R26, R28 ;  /* 0x0000001a4c347223 */ /* 0x044fe2000000001c */
[C---:B0-----:R-:W-:Y:S01]  /*12c0*/  FFMA R56, R76.reuse, R40, R37 ;  /* 0x000000284c387223 */ /* 0x041fe20000000025 */
[C---:B---3--:R-:W-:Y:S01]  /*12d0*/  FFMA R54, R76.reuse, R30, R32 ;  /* 0x0000001e4c367223 */ /* 0x048fe20000000020 */
[----:B-----5:R-:W-:Y:S01]  /*12e0*/  FFMA R50, R76, R24, R34 ;  /* 0x000000184c327223 */ /* 0x020fe20000000022 */
        /* <DEDUP_REMOVED lines=13> */
[----:B------:R-:W-:Y:S05]  /*13c0*/  BRA.U !UP2, `(.L_x_247) ;  /* 0xfffffff10a787547 */ /* 0x000fea000b83ffff */
[----:B------:R-:W-:Y:S01]  /*13d0*/  HFMA2 R32, -RZ, RZ, 0.96630859375, -0.0022525787353515625 ;  /* 0x3bbb989dff207431 */ /* 0x000fe200000001ff */
[----:B------:R-:W-:Y:S01]  /*13e0*/  FMNMX R39, R56, -3.40282346638528859812e+38, !PT ;  /* 0xff7fffff38277809 */ /* 0x000fe20007800000 */
[----:B------:R-:W-:Y:S01]  /*13f0*/  BSSY.RECONVERGENT B0, `(.L_x_248) ;  /* 0x000032b000007945 */ /* 0x000fe20003800200 */
[----:B------:R-:W-:Y:S02]  /*1400*/  MOV R33, 0x437c0000 ;  /* 0x437c000000217802 */ /* 0x000fe40000000f00 */
[----:B------:R-:W-:Y:S01]  /*1410*/  FMNMX R35, R54, R39, !PT ;  /* 0x0000002736237209 */ /* 0x000fe20007800000 */
[C---:B------:R-:W-:Y:S01]  /*1420*/  FADD R34, -R39.reuse, -3.40282346638528859812e+38 ;  /* 0xff7fffff27227421 */ /* 0x040fe20000000100 */
[----:B------:R-:W-:Y:S01]  /*1430*/  FADD R44, R56, -R39 ;  /* 0x80000027382c7221 */ /* 0x000fe20000000000 */
[----:B------:R-:W-:Y:S02]  /*1440*/  LOP3.LUT P0, RZ, R4, 0xf, RZ, 0xc0, !PT ;  /* 0x0000000f04ff7812 */ /* 0x000fe4000780c0ff */
[-C--:B------:R-:W-:Y:S01]  /*1450*/  FFMA.SAT R36, R34, R32.reuse, 0.5 ;  /* 0x3f00000022247423 */ /* 0x080fe20000002020 */
[----:B------:R-:W-:Y:S01]  /*1460*/  FFMA.SAT R58, R44, R32, 0.5 ;  /* 0x3f0000002c3a7423 */ /* 0x000fe20000002020 */
[----:B------:R-:W-:-:S02]  /*1470*/  FADD R39, R39, -R35 ;  /* 0x8000002327277221 */ /* 0x000fc40000000000 */
[----:B------:R-:W-:Y:S02]  /*1480*/  FFMA.RM R37, R36, R33, 12582913 ;  /* 0x4b40000124257423 */ /* 0x000fe40000004021 */
[----:B------:R-:W-:Y:S02]  /*1490*/  FFMA.SAT R60, R39, R32, 0.5 ;  /* 0x3f000000273c7423 */ /* 0x000fe40000002020 */
[C---:B------:R-:W-:Y:S01]  /*14a0*/  FADD R36, R37.reuse, -12583039 ;  /* 0xcb40007f25247421 */ /* 0x040fe20000000000 */
[----:B------:R-:W-:-:S03]  /*14b0*/  SHF.L.U32 R37, R37, 0x17, RZ ;  /* 0x0000001725257819 */ /* 0x000fc600000006ff */
[----:B------:R-:W-:Y:S01]  /*14c0*/  FFMA R38, R34, 1.4426950216293334961, -R36 ;  /* 0x3fb8aa3b22267823 */ /* 0x000fe20000000824 */
[----:B------:R-:W-:-:S03]  /*14d0*/  FFMA.RM R36, R58, R33, 12582913 ;  /* 0x4b4000013a247423 */ /* 0x000fc60000004021 */
[----:B------:R-:W-:Y:S01]  /*14e0*/  FFMA R58, R34, 1.925963033500011079e-08, R38 ;  /* 0x32a57060223a7823 */ /* 0x000fe20000000026 */
[----:B------:R-:W-:Y:S01]  /*14f0*/  FADD R38, R36, -12583039 ;  /* 0xcb40007f24267421 */ /* 0x000fe20000000000 */
[----:B------:R-:W-:-:S03]  /*1500*/  FFMA.RM R34, R60, R33, 12582913 ;  /* 0x4b4000013c227423 */ /* 0x000fc60000004021 */
[----:B------:R-:W-:Y:S01]  /*1510*/  FFMA R38, R44, 1.4426950216293334961, -R38 ;  /* 0x3fb8aa3b2c267823 */ /* 0x000fe20000000826 */
[----:B------:R-:W0:Y:S01]  /*1520*/  MUFU.EX2 R58, R58 ;  /* 0x0000003a003a7308 */ /* 0x000e220000000800 */
[C---:B------:R-:W-:Y:S01]  /*1530*/  FADD R62, R34.reuse, -12583039 ;  /* 0xcb40007f223e7421 */ /* 0x040fe20000000000 */
[----:B------:R-:W-:Y:S01]  /*1540*/  SHF.L.U32 R34, R34, 0x17, RZ ;  /* 0x0000001722227819 */ /* 0x000fe200000006ff */
[----:B------:R-:W-:Y:S01]  /*1550*/  FFMA R60, R44, 1.925963033500011079e-08, R38 ;  /* 0x32a570602c3c7823 */ /* 0x000fe20000000026 */
[----:B------:R-:W-:Y:S01]  /*1560*/  FADD R44, R54, -R35 ;  /* 0x80000023362c7221 */ /* 0x000fe20000000000 */
[----:B------:R-:W-:-:S03]  /*1570*/  FFMA R62, R39, 1.4426950216293334961, -R62 ;  /* 0x3fb8aa3b273e7823 */ /* 0x000fc6000000083e */
[----:B------:R-:W-:Y:S01]  /*1580*/  FFMA.SAT R38, R44, R32, 0.5 ;  /* 0x3f0000002c267423 */ /* 0x000fe20000002020 */
[----:B------:R-:W-:Y:S01]  /*1590*/  FFMA R64, R39, 1.925963033500011079e-08, R62 ;  /* 0x32a5706027407823 */ /* 0x000fe2000000003e */
[----:B------:R-:W-:Y:S01]  /*15a0*/  SHF.L.U32 R62, R36, 0x17, RZ ;  /* 0x00000017243e7819 */ /* 0x000fe200000006ff */
[----:B------:R1:W2:Y:S01]  /*15b0*/  MUFU.EX2 R39, R60 ;  /* 0x0000003c00277308 */ /* 0x0002a20000000800 */
[----:B------:R-:W-:-:S04]  /*15c0*/  FFMA.RM R38, R38, R33, 12582913 ;  /* 0x4b40000126267423 */ /* 0x000fc80000004021 */
[C---:B------:R-:W-:Y:S01]  /*15d0*/  FADD R66, R38.reuse, -12583039 ;  /* 0xcb40007f26427421 */ /* 0x040fe20000000000 */
[----:B0-----:R-:W-:Y:S01]  /*15e0*/  FMUL R37, R37, R58 ;  /* 0x0000003a25257220 */ /* 0x001fe20000400000 */
[----:B------:R-:W-:Y:S01]  /*15f0*/  SHF.L.U32 R38, R38, 0x17, RZ ;  /* 0x0000001726267819 */ /* 0x000fe200000006ff */
[----:B------:R-:W0:Y:S01]  /*1600*/  MUFU.EX2 R58, R64 ;  /* 0x00000040003a7308 */ /* 0x000e220000000800 */
[----:B------:R-:W-:Y:S01]  /*1610*/  FFMA R66, R44, 1.4426950216293334961, -R66 ;  /* 0x3fb8aa3b2c427823 */ /* 0x000fe20000000842 */
[----:B------:R-:W-:Y:S01]  /*1620*/  FMUL R36, RZ, R37 ;  /* 0x00000025ff247220 */ /* 0x000fe20000400000 */
[----:B------:R-:W-:Y:S02]  /*1630*/  FMNMX R37, R46, -3.40282346638528859812e+38, !PT ;  /* 0xff7fffff2e257809 */ /* 0x000fe40007800000 */
[----:B------:R-:W-:Y:S01]  /*1640*/  FFMA R66, R44, 1.925963033500011079e-08, R66 ;  /* 0x32a570602c427823 */ /* 0x000fe20000000042 */
[----:B-1----:R-:W-:Y:S01]  /*1650*/  FMNMX R60, R52, R35, !PT ;  /* 0x00000023343c7209 */ /* 0x002fe20007800000 */
[----:B--2---:R-:W-:Y:S01]  /*1660*/  FFMA R36, R62, R39, R36 ;  /* 0x000000273e247223 */ /* 0x004fe20000000024 */
[----:B------:R-:W-:-:S03]  /*1670*/  FADD R39, -R37, -3.40282346638528859812e+38 ;  /* 0xff7fffff25277421 */ /* 0x000fc60000000100 */
[----:B------:R-:W1:Y:S01]  /*1680*/  MUFU.EX2 R66, R66 ;  /* 0x0000004200427308 */ /* 0x000e620000000800 */
[----:B------:R-:W-:Y:S01]  /*1690*/  FFMA.SAT R44, R39, R32, 0.5 ;  /* 0x3f000000272c7423 */ /* 0x000fe20000002020 */
[----:B0-----:R-:W-:-:S03]  /*16a0*/  FMUL R34, R34, R58 ;  /* 0x0000003a22227220 */ /* 0x001fc60000400000 */
[----:B------:R-:W-:Y:S01]  /*16b0*/  FFMA.RM R44, R44, R33, 12582913 ;  /* 0x4b4000012c2c7423 */ /* 0x000fe20000004021 */
[--C-:B------:R-:W-:Y:S01]  /*16c0*/  FADD R58, R35, -R60.reuse ;  /* 0x8000003c233a7221 */ /* 0x100fe20000000000 */
[----:B------:R-:W-:Y:S01]  /*16d0*/  FADD R35, R52, -R60 ;  /* 0x8000003c34237221 */ /* 0x000fe20000000000 */
[----:B------:R-:W-:Y:S01]  /*16e0*/  FMUL R34, R36, R34 ;  /* 0x0000002224227220 */ /* 0x000fe20000400000 */
[C---:B------:R-:W-:Y:S01]  /*16f0*/  FADD R36, R44.reuse, -12583039 ;  /* 0xcb40007f2c247421 */ /* 0x040fe20000000000 */
[----:B------:R-:W-:-:S03]  /*1700*/  SHF.L.U32 R44, R44, 0x17, RZ ;  /* 0x000000172c2c7819 */ /* 0x000fc600000006ff */
[C---:B------:R-:W-:Y:S01]  /*1710*/  FFMA R36, R39.reuse, 1.4426950216293334961, -R36 ;  /* 0x3fb8aa3b27247823 */ /* 0x040fe20000000824 */
[----:B-1----:R-:W-:Y:S01]  /*1720*/  FFMA R34, R38, R66, R34 ;  /* 0x0000004226227223 */ /* 0x002fe20000000022 */
[-C--:B------:R-:W-:Y:S02]  /*1730*/  FFMA.SAT R38, R58, R32.reuse, 0.5 ;  /* 0x3f0000003a267423 */ /* 0x080fe40000002020 */
[----:B------:R-:W-:Y:S01]  /*1740*/  FFMA R66, R39, 1.925963033500011079e-08, R36 ;  /* 0x32a5706027427823 */ /* 0x000fe20000000024 */
[----:B------:R-:W-:Y:S01]  /*1750*/  FFMA.SAT R36, R35, R32, 0.5 ;  /* 0x3f00000023247423 */ /* 0x000fe20000002020 */
[-C--:B------:R-:W-:Y:S02]  /*1760*/  FFMA.RM R38, R38, R33.reuse, 12582913 ;  /* 0x4b40000126267423 */ /* 0x080fe40000004021 */
[----:B------:R-:W0:Y:S01]  /*1770*/  MUFU.EX2 R62, R66 ;  /* 0x00000042003e7308 */ /* 0x000e220000000800 */
[----:B------:R-:W-:Y:S01]  /*1780*/  FFMA.RM R36, R36, R33, 12582913 ;  /* 0x4b40000124247423 */ /* 0x000fe20000004021 */
[----:B------:R-:W-:-:S03]  /*1790*/  FADD R39, R38, -12583039 ;  /* 0xcb40007f26277421 */ /* 0x000fc60000000000 */
[----:B------:R-:W-:Y:S01]  /*17a0*/  FADD R64, R36, -12583039 ;  /* 0xcb40007f24407421 */ /* 0x000fe20000000000 */
[----:B------:R-:W-:-:S03]  /*17b0*/  FFMA R39, R58, 1.4426950216293334961, -R39 ;  /* 0x3fb8aa3b3a277823 */ /* 0x000fc60000000827 */
[----:B------:R-:W-:Y:S01]  /*17c0*/  FFMA R64, R35, 1.4426950216293334961, -R64 ;  /* 0x3fb8aa3b23407823 */ /* 0x000fe20000000840 */
[----:B------:R-:W-:-:S03]  /*17d0*/  FFMA R39, R58, 1.925963033500011079e-08, R39 ;  /* 0x32a570603a277823 */ /* 0x000fc60000000027 */
[----:B------:R-:W-:Y:S01]  /*17e0*/  FFMA R58, R35, 1.925963033500011079e-08, R64 ;  /* 0x32a57060233a7823 */ /* 0x000fe20000000040 */
[----:B------:R-:W-:Y:S01]  /*17f0*/  FMNMX R35, R50, R60, !PT ;  /* 0x0000003c32237209 */ /* 0x000fe20007800000 */
[----:B------:R-:W-:Y:S01]  /*1800*/  FADD R64, R46, -R37 ;  /* 0x800000252e407221 */ /* 0x000fe20000000000 */
[----:B0-----:R-:W-:Y:S01]  /*1810*/  FMUL R62, R44, R62 ;  /* 0x0000003e2c3e7220 */ /* 0x001fe20000400000 */
[----:B------:R-:W-:Y:S02]  /*1820*/  MUFU.EX2 R39, R39 ;  /* 0x0000002700277308 */ /* 0x000fe40000000800 */
[----:B------:R-:W-:Y:S01]  /*1830*/  FADD R60, R60, -R35 ;  /* 0x800000233c3c7221 */ /* 0x000fe20000000000 */
[----:B------:R-:W-:Y:S01]  /*1840*/  FFMA.SAT R70, R64, R32, 0.5 ;  /* 0x3f00000040467423 */ /* 0x000fe20000002020 */
[----:B------:R-:W-:Y:S02]  /*1850*/  FMUL R62, RZ, R62 ;  /* 0x0000003eff3e7220 */ /* 0x000fe40000400000 */
[----:B------:R-:W-:-:S02]  /*1860*/  FFMA.SAT R44, R60, R32, 0.5 ;  /* 0x3f0000003c2c7423 */ /* 0x000fc40000002020 */
[----:B------:R-:W-:Y:S02]  /*1870*/  MUFU.EX2 R58, R58 ;  /* 0x0000003a003a7308 */ /* 0x000fe40000000800 */
[----:B------:R-:W-:-:S04]  /*1880*/  FFMA.RM R44, R44, R33, 12582913 ;  /* 0x4b4000012c2c7423 */ /* 0x000fc80000004021 */
[----:B------:R-:W-:-:S04]  /*1890*/  FADD R66, R44, -12583039 ;  /* 0xcb40007f2c427421 */ /* 0x000fc80000000000 */
[----:B------:R-:W-:Y:S01]  /*18a0*/  FFMA R68, R60, 1.4426950216293334961, -R66 ;  /* 0x3fb8aa3b3c447823 */ /* 0x000fe20000000842 */
[----:B------:R-:W-:-:S03]  /*18b0*/  FFMA.RM R66, R70, R33, 12582913 ;  /* 0x4b40000146427423 */ /* 0x000fc60000004021 */
[----:B------:R-:W-:Y:S01]  /*18c0*/  FFMA R60, R60, 1.925963033500011079e-08, R68 ;  /* 0x32a570603c3c7823 */ /* 0x000fe20000000044 */
[C---:B------:R-:W-:Y:S01]  /*18d0*/  FADD R68, R66.reuse, -12583039 ;  /* 0xcb40007f42447421 */ /* 0x040fe20000000000 */
[----:B------:R-:W-:-:S03]  /*18e0*/  SHF.L.U32 R66, R66, 0x17, RZ ;  /* 0x0000001742427819 */ /* 0x000fc600000006ff */
[C---:B------:R-:W-:Y:S01]  /*18f0*/  FFMA R68, R64.reuse, 1.4426950216293334961, -R68 ;  /* 0x3fb8aa3b40447823 */ /* 0x040fe20000000844 */
[----:B------:R-:W-:Y:S03]  /*1900*/  MUFU.EX2 R60, R60 ;  /* 0x0000003c003c7308 */ /* 0x000fe60000000800 */
[----:B------:R-:W-:Y:S01]  /*1910*/  FFMA R68, R64, 1.925963033500011079e-08, R68 ;  /* 0x32a5706040447823 */ /* 0x000fe20000000044 */
[----:B------:R-:W-:-:S05]  /*1920*/  FMNMX R64, R48, R37, !PT ;  /* 0x0000002530407209 */ /* 0x000fca0007800000 */
[----:B------:R-:W0:Y:S01]  /*1930*/  MUFU.EX2 R68, R68 ;  /* 0x0000004400447308 */ /* 0x000e220000000800 */
[----:B------:R-:W-:Y:S01]  /*1940*/  FADD R37, R37, -R64 ;  /* 0x8000004025257221 */ /* 0x000fe20000000000 */
[----:B0-----:R-:W-:-:S03]  /*1950*/  FFMA R62, R66, R68, R62 ;  /* 0x00000044423e7223 */ /* 0x001fc6000000003e */
[----:B------:R-:W-:Y:S01]  /*1960*/  FFMA.SAT R66, R37, R32, 0.5 ;  /* 0x3f00000025427423 */ /* 0x000fe20000002020 */
[----:B------:R-:W-:-:S03]  /*1970*/  FADD R68, R48, -R64 ;  /* 0x8000004030447221 */ /* 0x000fc60000000000 */
[----:B------:R-:W-:Y:S01]  /*1980*/  FFMA.RM R66, R66, R33, 12582913 ;  /* 0x4b40000142427423 */ /* 0x000fe20000004021 */
[----:B------:R-:W-:-:S03]  /*1990*/  FFMA.SAT R72, R68, R32, 0.5 ;  /* 0x3f00000044487423 */ /* 0x000fc60000002020 */
[C---:B------:R-:W-:Y:S01]  /*19a0*/  FADD R70, R66.reuse, -12583039 ;  /* 0xcb40007f42467421 */ /* 0x040fe20000000000 */
[----:B------:R-:W-:-:S03]  /*19b0*/  SHF.L.U32 R66, R66, 0x17, RZ ;  /* 0x0000001742427819 */ /* 0x000fc600000006ff */
[----:B------:R-:W-:-:S04]  /*19c0*/  FFMA R70, R37, 1.4426950216293334961, -R70 ;  /* 0x3fb8aa3b25467823 */ /* 0x000fc80000000846 */
[----:B------:R-:W-:-:S04]  /*19d0*/  FFMA R70, R37, 1.925963033500011079e-08, R70 ;  /* 0x32a5706025467823 */ /* 0x000fc80000000046 */
[----:B------:R-:W0:Y:S02]  /*19e0*/  MUFU.EX2 R37, R70 ;  /* 0x0000004600257308 */ /* 0x000e240000000800 */
[----:B0-----:R-:W-:Y:S01]  /*19f0*/  FMUL R66, R66, R37 ;  /* 0x0000002542427220 */ /* 0x001fe20000400000 */
[----:B------:R-:W-:-:S03]  /*1a00*/  FFMA.RM R37, R72, R33, 12582913 ;  /* 0x4b40000148257423 */ /* 0x000fc60000004021 */
[----:B------:R-:W-:Y:S01]  /*1a10*/  FMUL R62, R62, R66 ;  /* 0x000000423e3e7220 */ /* 0x000fe20000400000 */
[C---:B------:R-:W-:Y:S01]  /*1a20*/  FADD R66, R37.reuse, -12583039 ;  /* 0xcb40007f25427421 */ /* 0x040fe20000000000 */
[----:B------:R-:W-:-:S03]  /*1a30*/  SHF.L.U32 R37, R37, 0x17, RZ ;  /* 0x0000001725257819 */ /* 0x000fc600000006ff */
[----:B------:R-:W-:-:S04]  /*1a40*/  FFMA R66, R68, 1.4426950216293334961, -R66 ;  /* 0x3fb8aa3b44427823 */ /* 0x000fc80000000842 */
[----:B------:R-:W-:-:S06]  /*1a50*/  FFMA R66, R68, 1.925963033500011079e-08, R66 ;  /* 0x32a5706044427823 */ /* 0x000fcc0000000042 */
[----:B------:R-:W0:Y:S02]  /*1a60*/  MUFU.EX2 R66, R66 ;  /* 0x0000004200427308 */ /* 0x000e240000000800 */
[----:B0-----:R-:W-:Y:S01]  /*1a70*/  FFMA R37, R37, R66, R62 ;  /* 0x0000004225257223 */ /* 0x001fe2000000003e */
[----:B------:R-:W-:Y:S02]  /*1a80*/  FMNMX R62, R45, R64, !PT ;  /* 0x000000402d3e7209 */ /* 0x000fe40007800000 */
[----:B------:R-:W-:-:S03]  /*1a90*/  SHF.L.U32 R66, R38, 0x17, RZ ;  /* 0x0000001726427819 */ /* 0x000fc600000006ff */
[----:B------:R-:W-:Y:S02]  /*1aa0*/  FADD R68, R64, -R62 ;  /* 0x8000003e40447221 */ /* 0x000fe40000000000 */
[----:B------:R-:W-:Y:S02]  /*1ab0*/  FMUL R66, R66, R39 ;  /* 0x0000002742427220 */ /* 0x000fe40000400000 */
[----:B------:R-:W-:Y:S02]  /*1ac0*/  FFMA.SAT R64, R68, R32, 0.5 ;  /* 0x3f00000044407423 */ /* 0x000fe40000002020 */
[----:B------:R-:W-:Y:S02]  /*1ad0*/  FMUL R34, R34, R66 ;  /* 0x0000004222227220 */ /* 0x000fe40000400000 */
        /* <DEDUP_REMOVED lines=9> */
[----:B------:R-:W-:-:S04]  /*1b70*/  FADD R39, R38, -12583039 ;  /* 0xcb40007f26277421 */ /* 0x000fc80000000000 */
[----:B------:R-:W-:-:S04]  /*1b80*/  FFMA R39, R68, 1.4426950216293334961, -R39 ;  /* 0x3fb8aa3b44277823 */ /* 0x000fc80000000827 */
[----:B------:R-:W-:Y:S01]  /*1b90*/  FFMA R68, R68, 1.925963033500011079e-08, R39 ;  /* 0x32a5706044447823 */ /* 0x000fe20000000027 */
[----:B0-----:R-:W-:-:S03]  /*1ba0*/  FMUL R64, R64, R70 ;  /* 0x0000004640407220 */ /* 0x001fc60000400000 */
[----:B------:R-:W0:Y:S01]  /*1bb0*/  MUFU.EX2 R39, R68 ;  /* 0x0000004400277308 */ /* 0x000e220000000800 */
[----:B------:R-:W-:Y:S01]  /*1bc0*/  FMUL R64, R37, R64 ;  /* 0x0000004025407220 */ /* 0x000fe20000400000 */
[----:B------:R-:W-:Y:S02]  /*1bd0*/  SHF.L.U32 R37, R36, 0x17, RZ ;  /* 0x0000001724257819 */ /* 0x000fe400000006ff */
[----:B------:R-:W-:-:S03]  /*1be0*/  SHF.L.U32 R36, R38, 0x17, RZ ;  /* 0x0000001726247819 */ /* 0x000fc600000006ff */
[----:B------:R-:W-:Y:S01]  /*1bf0*/  FFMA R37, R37, R58, R34 ;  /* 0x0000003a25257223 */ /* 0x000fe20000000022 */
[----:B------:R-:W-:-:S05]  /*1c00*/  FMNMX R34, R47, R62, !PT ;  /* 0x0000003e2f227209 */ /* 0x000fca0007800000 */
[----:B------:R-:W-:Y:S01]  /*1c10*/  FADD R62, R62, -R34 ;  /* 0x800000223e3e7221 */ /* 0x000fe20000000000 */
[----:B0-----:R-:W-:Y:S01]  /*1c20*/  FFMA R36, R36, R39, R64 ;  /* 0x0000002724247223 */ /* 0x001fe20000000040 */
[----:B------:R-:W-:Y:S01]  /*1c30*/  SHF.L.U32 R39, R44, 0x17, RZ ;  /* 0x000000172c277819 */ /* 0x000fe200000006ff */
[----:B------:R-:W-:-:S04]  /*1c40*/  FADD R44, R50, -R35 ;  /* 0x80000023322c7221 */ /* 0x000fc80000000000 */
[----:B------:R-:W-:Y:S01]  /*1c50*/  FMUL R58, R39, R60 ;  /* 0x0000003c273a7220 */ /* 0x000fe20000400000 */
[-C--:B------:R-:W-:Y:S01]  /*1c60*/  FFMA.SAT R38, R44, R32.reuse, 0.5 ;  /* 0x3f0000002c267423 */ /* 0x080fe20000002020 */
[----:B------:R-:W-:Y:S02]  /*1c70*/  FFMA.SAT R60, R62, R32, 0.5 ;  /* 0x3f0000003e3c7423 */ /* 0x000fe40000002020 */
[----:B------:R-:W-:Y:S01]  /*1c80*/  FMUL R37, R37, R58 ;  /* 0x0000003a25257220 */ /* 0x000fe20000400000 */
[-C--:B------:R-:W-:Y:S01]  /*1c90*/  FFMA.RM R39, R38, R33.reuse, 12582913 ;  /* 0x4b40000126277423 */ /* 0x080fe20000004021 */
[----:B------:R-:W-:Y:S01]  /*1ca0*/  FFMA.RM R38, R60, R33, 12582913 ;  /* 0x4b4000013c267423 */ /* 0x000fe20000004021 */
[----:B------:R-:W0:Y:S02]  /*1cb0*/  SHFL.DOWN PT, R58, R35, 0x1, 0x101f ;  /* 0x08301f00233a7f89 */ /* 0x000e2400000e0000 */
[----:B------:R-:W-:Y:S01]  /*1cc0*/  FADD R60, R39, -12583039 ;  /* 0xcb40007f273c7421 */ /* 0x000fe20000000000 */
[----:B------:R-:W-:-:S03]  /*1cd0*/  FADD R64, R38, -12583039 ;  /* 0xcb40007f26407421 */ /* 0x000fc60000000000 */
[----:B------:R-:W-:Y:S01]  /*1ce0*/  FFMA R60, R44, 1.4426950216293334961, -R60 ;  /* 0x3fb8aa3b2c3c7823 */ /* 0x000fe2000000083c */
[----:B------:R-:W-:-:S03]  /*1cf0*/  FFMA R66, R62, 1.4426950216293334961, -R64 ;  /* 0x3fb8aa3b3e427823 */ /* 0x000fc60000000840 */
[----:B------:R-:W-:Y:S01]  /*1d00*/  FFMA R64, R44, 1.925963033500011079e-08, R60 ;  /* 0x32a570602c407823 */ /* 0x000fe2000000003c */
[----:B------:R-:W-:Y:S01]  /*1d10*/  FFMA R60, R62, 1.925963033500011079e-08, R66 ;  /* 0x32a570603e3c7823 */ /* 0x000fe20000000042 */
[----:B------:R-:W-:-:S04]  /*1d20*/  FADD R66, R47, -R34 ;  /* 0x800000222f427221 */ /* 0x000fc80000000000 */
[----:B------:R-:W-:Y:S01]  /*1d30*/  FFMA.SAT R44, R66, R32, 0.5 ;  /* 0x3f000000422c7423 */ /* 0x000fe20000002020 */
[----:B------:R-:W1:Y:S03]  /*1d40*/  MUFU.EX2 R60, R60 ;  /* 0x0000003c003c7308 */ /* 0x000e660000000800 */
[----:B------:R-:W-:-:S04]  /*1d50*/  FFMA.RM R44, R44, R33, 12582913 ;  /* 0x4b4000012c2c7423 */ /* 0x000fc80000004021 */
[C---:B------:R-:W-:Y:S01]  /*1d60*/  FADD R62, R44.reuse, -12583039 ;  /* 0xcb40007f2c3e7421 */ /* 0x040fe20000000000 */
[----:B------:R-:W-:Y:S01]  /*1d70*/  SHF.L.U32 R44, R44, 0x17, RZ ;  /* 0x000000172c2c7819 */ /* 0x000fe200000006ff */
[----:B------:R-:W2:Y:S02]  /*1d80*/  MUFU.EX2 R64, R64 ;  /* 0x0000004000407308 */ /* 0x000ea40000000800 */
[----:B------:R-:W-:Y:S01]  /*1d90*/  FFMA R68, R66, 1.4426950216293334961, -R62 ;  /* 0x3fb8aa3b42447823 */ /* 0x000fe2000000083e */
[----:B------:R-:W-:Y:S02]  /*1da0*/  SHF.L.U32 R62, R39, 0x17, RZ ;  /* 0x00000017273e7819 */ /* 0x000fe400000006ff */
[----:B------:R-:W-:Y:S01]  /*1db0*/  SHF.L.U32 R39, R38, 0x17, RZ ;  /* 0x0000001726277819 */ /* 0x000fe200000006ff */
[----:B------:R-:W-:Y:S01]  /*1dc0*/  FFMA R68, R66, 1.925963033500011079e-08, R68 ;  /* 0x32a5706042447823 */ /* 0x000fe20000000044 */
[----:B0-----:R-:W-:-:S03]  /*1dd0*/  FMNMX R38, R35, R58, !PT ;  /* 0x0000003a23267209 */ /* 0x001fc60007800000 */
[----:B-1----:R-:W-:Y:S02]  /*1de0*/  FMUL R39, R39, R60 ;  /* 0x0000003c27277220 */ /* 0x002fe40000400000 */
[----:B------:R-:W0:Y:S01]  /*1df0*/  MUFU.EX2 R68, R68 ;  /* 0x0000004400447308 */ /* 0x000e220000000800 */
[--C-:B------:R-:W-:Y:S01]  /*1e00*/  FADD R58, R58, -R38.reuse ;  /* 0x800000263a3a7221 */ /* 0x100fe20000000000 */
[----:B------:R-:W-:Y:S01]  /*1e10*/  FMUL R36, R36, R39 ;  /* 0x0000002724247220 */ /* 0x000fe20000400000 */
[----:B------:R-:W-:Y:S02]  /*1e20*/  FADD R35, R35, -R38 ;  /* 0x8000002623237221 */ /* 0x000fe40000000000 */
[----:B------:R-:W-:Y:S01]  /*1e30*/  FFMA.SAT R60, R58, R32, 0.5 ;  /* 0x3f0000003a3c7423 */ /* 0x000fe20000002020 */
[----:B--2---:R-:W-:-:S03]  /*1e40*/  FFMA R37, R62, R64, R37 ;  /* 0x000000403e257223 */ /* 0x004fc60000000025 */
[----:B------:R-:W-:Y:S01]  /*1e50*/  FFMA.RM R39, R60, R33, 12582913 ;  /* 0x4b4000013c277423 */ /* 0x000fe20000004021 */
[----:B0-----:R-:W-:-:S03]  /*1e60*/  FFMA R36, R44, R68, R36 ;  /* 0x000000442c247223 */ /* 0x001fc60000000024 */
[C---:B------:R-:W-:Y:S01]  /*1e70*/  FADD R44, R39.reuse, -12583039 ;  /* 0xcb40007f272c7421 */ /* 0x040fe20000000000 */
[----:B------:R-:W-:-:S03]  /*1e80*/  SHF.L.U32 R39, R39, 0x17, RZ ;  /* 0x0000001727277819 */ /* 0x000fc600000006ff */
[----:B------:R-:W-:Y:S01]  /*1e90*/  FFMA R60, R58, 1.4426950216293334961, -R44 ;  /* 0x3fb8aa3b3a3c7823 */ /* 0x000fe2000000082c */
[----:B------:R-:W-:-:S03]  /*1ea0*/  FFMA.SAT R44, R35, R32, 0.5 ;  /* 0x3f000000232c7423 */ /* 0x000fc60000002020 */
[----:B------:R-:W-:Y:S01]  /*1eb0*/  FFMA R66, R58, 1.925963033500011079e-08, R60 ;  /* 0x32a570603a427823 */ /* 0x000fe2000000003c */
[----:B------:R-:W-:Y:S02]  /*1ec0*/  FFMA.RM R58, R44, R33, 12582913 ;  /* 0x4b4000012c3a7423 */ /* 0x000fe40000004021 */
[----:B------:R-:W0:Y:S02]  /*1ed0*/  SHFL.DOWN PT, R44, R34, 0x1, 0x101f ;  /* 0x08301f00222c7f89 */ /* 0x000e2400000e0000 */
[----:B------:R-:W-:Y:S01]  /*1ee0*/  FADD R60, R58, -12583039 ;  /* 0xcb40007f3a3c7421 */ /* 0x000fe20000000000 */
[----:B------:R-:W1:Y:S03]  /*1ef0*/  MUFU.EX2 R66, R66 ;  /* 0x0000004200427308 */ /* 0x000e660000000800 */
[----:B------:R-:W-:-:S04]  /*1f00*/  FFMA R60, R35, 1.4426950216293334961, -R60 ;  /* 0x3fb8aa3b233c7823 */ /* 0x000fc8000000083c */
[----:B------:R-:W-:Y:S02]  /*1f10*/  FFMA R62, R35, 1.925963033500011079e-08, R60 ;  /* 0x32a57060233e7823 */ /* 0x000fe4000000003c */
[----:B------:R-:W2:Y:S04]  /*1f20*/  SHFL.DOWN PT, R60, R37, 0x1, 0x101f ;  /* 0x08301f00253c7f89 */ /* 0x000ea800000e0000 */
[----:B------:R-:W3:Y:S01]  /*1f30*/  MUFU.EX2 R62, R62 ;  /* 0x0000003e003e7308 */ /* 0x000ee20000000800 */
[----:B-1----:R-:W-:Y:S01]  /*1f40*/  FMUL R68, R39, R66 ;  /* 0x0000004227447220 */ /* 0x002fe20000400000 */
[----:B------:R-:W-:Y:S02]  /*1f50*/  SHF.L.U32 R39, R58, 0x17, RZ ;  /* 0x000000173a277819 */ /* 0x000fe400000006ff */
[----:B0-----:R-:W-:-:S05]  /*1f60*/  FMNMX R35, R34, R44, !PT ;  /* 0x0000002c22237209 */ /* 0x001fca0007800000 */
[----:B------:R-:W-:-:S04]  /*1f70*/  FADD R58, R44, -R35 ;  /* 0x800000232c3a7221 */ /* 0x000fc80000000000 */
[----:B------:R-:W-:Y:S01]  /*1f80*/  FFMA.SAT R44, R58, R32, 0.5 ;  /* 0x3f0000003a2c7423 */ /* 0x000fe20000002020 */
[----:B---3--:R-:W-:Y:S01]  /*1f90*/  FMUL R64, R39, R62 ;  /* 0x0000003e27407220 */ /* 0x008fe20000400000 */
[----:B--2---:R-:W-:Y:S02]  /*1fa0*/  FMUL R60, R60, R68 ;  /* 0x000000443c3c7220 */ /* 0x004fe40000400000 */
[----:B------:R-:W-:Y:S02]  /*1fb0*/  FFMA.RM R44, R44, R33, 12582913 ;  /* 0x4b4000012c2c7423 */ /* 0x000fe40000004021 */
[----:B------:R-:W-:Y:S02]  /*1fc0*/  FFMA R39, R37, R64, R60 ;  /* 0x0000004025277223 */ /* 0x000fe4000000003c */
[----:B------:R-:W-:Y:S01]  /*1fd0*/  FADD R60, R44, -12583039 ;  /* 0xcb40007f2c3c7421 */ /* 0x000fe20000000000 */
[----:B------:R-:W-:Y:S01]  /*1fe0*/  FADD R37, R34, -R35 ;  /* 0x8000002322257221 */ /* 0x000fe20000000000 */
[----:B------:R-:W-:-:S02]  /*1ff0*/  SHF.L.U32 R44, R44, 0x17, RZ ;  /* 0x000000172c2c7819 */ /* 0x000fc400000006ff */
[----:B------:R-:W-:Y:S01]  /*2000*/  FFMA R60, R58, 1.4426950216293334961, -R60 ;  /* 0x3fb8aa3b3a3c7823 */ /* 0x000fe2000000083c */
[----:B------:R-:W-:-:S03]  /*2010*/  FFMA.SAT R34, R37, R32, 0.5 ;  /* 0x3f00000025227423 */ /* 0x000fc60000002020 */
[----:B------:R-:W-:Y:S01]  /*2020*/  FFMA R64, R58, 1.925963033500011079e-08, R60 ;  /* 0x32a570603a407823 */ /* 0x000fe2000000003c */
[----:B------:R-:W-:Y:S02]  /*2030*/  FFMA.RM R58, R34, R33, 12582913 ;  /* 0x4b400001223a7423 */ /* 0x000fe40000004021 */
[----:B------:R-:W0:Y:S02]  /*2040*/  SHFL.DOWN PT, R34, R38, 0x2, 0x101f ;  /* 0x08501f0026227f89 */ /* 0x000e2400000e0000 */
[C---:B------:R-:W-:Y:S01]  /*2050*/  FADD R60, R58.reuse, -12583039 ;  /* 0xcb40007f3a3c7421 */ /* 0x040fe20000000000 */
[----:B------:R-:W1:Y:S01]  /*2060*/  MUFU.EX2 R64, R64 ;  /* 0x0000004000407308 */ /* 0x000e620000000800 */
[----:B------:R-:W-:Y:S02]  /*2070*/  SHF.L.U32 R58, R58, 0x17, RZ ;  /* 0x000000173a3a7819 */ /* 0x000fe400000006ff */
[----:B------:R-:W-:-:S04]  /*2080*/  FFMA R60, R37, 1.4426950216293334961, -R60 ;  /* 0x3fb8aa3b253c7823 */ /* 0x000fc8000000083c */
[----:B------:R-:W-:Y:S02]  /*2090*/  FFMA R62, R37, 1.925963033500011079e-08, R60 ;  /* 0x32a57060253e7823 */ /* 0x000fe4000000003c */
[----:B------:R-:W2:Y:S04]  /*20a0*/  SHFL.DOWN PT, R60, R36, 0x1, 0x101f ;  /* 0x08301f00243c7f89 */ /* 0x000ea800000e0000 */
[----:B------:R-:W3:Y:S01]  /*20b0*/  MUFU.EX2 R62, R62 ;  /* 0x0000003e003e7308 */ /* 0x000ee20000000800 */
[----:B-1----:R-:W-:Y:S01]  /*20c0*/  FMUL R66, R44, R64 ;  /* 0x000000402c427220 */ /* 0x002fe20000400000 */
[----:B0-----:R-:W-:-:S05]  /*20d0*/  FMNMX R37, R38, R34, !PT ;  /* 0x0000002226257209 */ /* 0x001fca0007800000 */
[--C-:B------:R-:W-:Y:S01]  /*20e0*/  FADD R44, R34, -R37.reuse ;  /* 0x80000025222c7221 */ /* 0x100fe20000000000 */
[----:B------:R-:W-:-:S03]  /*20f0*/  FADD R38, R38, -R37 ;  /* 0x8000002526267221 */ /* 0x000fc60000000000 */
[----:B------:R-:W-:Y:S01]  /*2100*/  FFMA.SAT R34, R44, R32, 0.5 ;  /* 0x3f0000002c227423 */ /* 0x000fe20000002020 */
[----:B---3--:R-:W-:Y:S01]  /*2110*/  FMUL R58, R58, R62 ;  /* 0x0000003e3a3a7220 */ /* 0x008fe20000400000 */
[----:B--2---:R-:W-:Y:S02]  /*2120*/  FMUL R60, R60, R66 ;  /* 0x000000423c3c7220 */ /* 0x004fe40000400000 */
[----:B------:R-:W-:Y:S02]  /*2130*/  FFMA.RM R34, R34, R33, 12582913 ;  /* 0x4b40000122227423 */ /* 0x000fe40000004021 */
[----:B------:R-:W-:Y:S02]  /*2140*/  FFMA R36, R36, R58, R60 ;  /* 0x0000003a24247223 */ /* 0x000fe4000000003c */
[C---:B------:R-:W-:Y:S01]  /*2150*/  FADD R58, R34.reuse, -12583039 ;  /* 0xcb40007f223a7421 */ /* 0x040fe20000000000 */
[----:B------:R-:W-:-:S03]  /*2160*/  SHF.L.U32 R34, R34, 0x17, RZ ;  /* 0x0000001722227819 */ /* 0x000fc600000006ff */
[----:B------:R-:W-:Y:S01]  /*2170*/  FFMA R60, R44, 1.4426950216293334961, -R58 ;  /* 0x3fb8aa3b2c3c7823 */ /* 0x000fe2000000083a */
[----:B------:R-:W-:-:S03]  /*2180*/  FFMA.SAT R58, R38, R32, 0.5 ;  /* 0x3f000000263a7423 */ /* 0x000fc60000002020 */
[----:B------:R-:W-:Y:S01]  /*2190*/  FFMA R64, R44, 1.925963033500011079e-08, R60 ;  /* 0x32a570602c407823 */ /* 0x000fe2000000003c */
[----:B------:R-:W-:Y:S01]  /*21a0*/  FFMA.RM R58, R58, R33, 12582913 ;  /* 0x4b4000013a3a7423 */ /* 0x000fe20000004021 */
[----:B------:R-:W0:Y:S03]  /*21b0*/  SHFL.DOWN PT, R44, R35, 0x2, 0x101f ;  /* 0x08501f00232c7f89 */ /* 0x000e2600000e0000 */
        /* <DEDUP_REMOVED lines=15> */
[C---:B------:R-:W-:Y:S01]  /*22b0*/  FADD R60, R44.reuse, -12583039 ;  /* 0xcb40007f2c3c7421 */ /* 0x040fe20000000000 */
[----:B------:R-:W-:Y:S01]  /*22c0*/  FADD R39, R35, -R38 ;  /* 0x8000002623277221 */ /* 0x000fe20000000000 */
[----:B------:R-:W-:-:S02]  /*22d0*/  SHF.L.U32 R44, R44, 0x17, RZ ;  /* 0x000000172c2c7819 */ /* 0x000fc400000006ff */
[----:B------:R-:W-:Y:S01]  /*22e0*/  FFMA R35, R58, 1.4426950216293334961, -R60 ;  /* 0x3fb8aa3b3a237823 */ /* 0x000fe2000000083c */
[----:B------:R-:W-:-:S03]  /*22f0*/  FFMA.SAT R60, R39, R32, 0.5 ;  /* 0x3f000000273c7423 */ /* 0x000fc60000002020 */
[----:B------:R-:W-:Y:S01]  /*2300*/  FFMA R66, R58, 1.925963033500011079e-08, R35 ;  /* 0x32a570603a427823 */ /* 0x000fe20000000023 */
[----:B------:R-:W-:Y:S01]  /*2310*/  FFMA.RM R35, R60, R33, 12582913 ;  /* 0x4b4000013c237423 */ /* 0x000fe20000004021 */
[----:B------:R-:W0:Y:S03]  /*2320*/  SHFL.DOWN PT, R58, R37, 0x4, 0x101f ;  /* 0x08901f00253a7f89 */ /* 0x000e2600000e0000 */
        /* <DEDUP_REMOVED lines=9> */
[----:B------:R-:W-:-:S04]  /*23c0*/  FADD R44, R58, -R39 ;  /* 0x800000273a2c7221 */ /* 0x000fc80000000000 */
[----:B------:R-:W-:Y:S01]  /*23d0*/  FFMA.SAT R58, R44, R32, 0.5 ;  /* 0x3f0000002c3a7423 */ /* 0x000fe20000002020 */
[----:B---3--:R-:W-:Y:S01]  /*23e0*/  FMUL R64, R35, R62 ;  /* 0x0000003e23407220 */ /* 0x008fe20000400000 */
[----:B--2---:R-:W-:Y:S02]  /*23f0*/  FMUL R60, R60, R68 ;  /* 0x000000443c3c7220 */ /* 0x004fe40000400000 */
[----:B------:R-:W-:Y:S01]  /*2400*/  FFMA.RM R35, R58, R33, 12582913 ;  /* 0x4b4000013a237423 */ /* 0x000fe20000004021 */
[----:B------:R-:W-:Y:S01]  /*2410*/  FADD R58, R37, -R39 ;  /* 0x80000027253a7221 */ /* 0x000fe20000000000 */
[----:B------:R-:W-:Y:S02]  /*2420*/  FFMA R37, R36, R64, R60 ;  /* 0x0000004024257223 */ /* 0x000fe4000000003c */
[C---:B------:R-:W-:Y:S01]  /*2430*/  FADD R60, R35.reuse, -12583039 ;  /* 0xcb40007f233c7421 */ /* 0x040fe20000000000 */
[----:B------:R-:W-:Y:S01]  /*2440*/  FFMA.SAT R36, R58, R32, 0.5 ;  /* 0x3f0000003a247423 */ /* 0x000fe20000002020 */
[----:B------:R-:W-:-:S02]  /*2450*/  SHF.L.U32 R35, R35, 0x17, RZ ;  /* 0x0000001723237819 */ /* 0x000fc400000006ff */
[----:B------:R-:W-:Y:S01]  /*2460*/  FFMA R60, R44, 1.4426950216293334961, -R60 ;  /* 0x3fb8aa3b2c3c7823 */ /* 0x000fe2000000083c */
[----:B------:R-:W-:-:S03]  /*2470*/  FFMA.RM R36, R36, R33, 12582913 ;  /* 0x4b40000124247423 */ /* 0x000fc60000004021 */
[----:B------:R-:W-:Y:S01]  /*2480*/  FFMA R64, R44, 1.925963033500011079e-08, R60 ;  /* 0x32a570602c407823 */ /* 0x000fe2000000003c */
[C---:B------:R-:W-:Y:S01]  /*2490*/  FADD R44, R36.reuse, -12583039 ;  /* 0xcb40007f242c7421 */ /* 0x040fe20000000000 */
[----:B------:R-:W-:Y:S01]  /*24a0*/  SHFL.DOWN PT, R60, R39, 0x8, 0x101f ;  /* 0x09101f00273c7f89 */ /* 0x000fe200000e0000 */
[----:B------:R-:W-:Y:S02]  /*24b0*/  SHF.L.U32 R36, R36, 0x17, RZ ;  /* 0x0000001724247819 */ /* 0x000fe400000006ff */
[C---:B------:R-:W-:Y:S01]  /*24c0*/  FFMA R44, R58.reuse, 1.4426950216293334961, -R44 ;  /* 0x3fb8aa3b3a2c7823 */ /* 0x040fe2000000082c */
[----:B------:R-:W0:Y:S03]  /*24d0*/  MUFU.EX2 R64, R64 ;  /* 0x0000004000407308 */ /* 0x000e260000000800 */
[----:B------:R-:W-:Y:S02]  /*24e0*/  FFMA R62, R58, 1.925963033500011079e-08, R44 ;  /* 0x32a570603a3e7823 */ /* 0x000fe4000000002c */
[----:B------:R-:W1:Y:S04]  /*24f0*/  SHFL.DOWN PT, R44, R38, 0x4, 0x101f ;  /* 0x08901f00262c7f89 */ /* 0x000e6800000e0000 */
[----:B------:R-:W2:Y:S01]  /*2500*/  SHFL.DOWN PT, R58, R34, 0x4, 0x101f ;  /* 0x08901f00223a7f89 */ /* 0x000ea200000e0000 */
[----:B------:R-:W3:Y:S01]  /*2510*/  MUFU.EX2 R62, R62 ;  /* 0x0000003e003e7308 */ /* 0x000ee20000000800 */
[----:B0-----:R-:W-:Y:S01]  /*2520*/  FMUL R66, R35, R64 ;  /* 0x0000004023427220 */ /* 0x001fe20000400000 */
[----:B---3--:R-:W-:Y:S01]  /*2530*/  FMUL R36, R36, R62 ;  /* 0x0000003e24247220 */ /* 0x008fe20000400000 */
[----:B-1----:R-:W-:-:S02]  /*2540*/  FMNMX R35, R38, R44, !PT ;  /* 0x0000002c26237209 */ /* 0x002fc40007800000 */
[----:B--2---:R-:W-:-:S03]  /*2550*/  FMUL R58, R58, R66 ;  /* 0x000000423a3a7220 */ /* 0x004fc60000400000 */
[----:B------:R-:W-:Y:S01]  /*2560*/  FADD R44, R44, -R35 ;  /* 0x800000232c2c7221 */ /* 0x000fe20000000000 */
[----:B------:R-:W-:-:S03]  /*2570*/  FFMA R36, R34, R36, R58 ;  /* 0x0000002422247223 */ /* 0x000fc6000000003a */
[----:B------:R-:W-:Y:S01]  /*2580*/  FFMA.SAT R58, R44, R32, 0.5 ;  /* 0x3f0000002c3a7423 */ /* 0x000fe20000002020 */
[----:B------:R-:W-:-:S03]  /*2590*/  FMNMX R34, R39, R60, !PT ;  /* 0x0000003c27227209 */ /* 0x000fc60007800000 */
[----:B------:R-:W-:Y:S02]  /*25a0*/  FFMA.RM R58, R58, R33, 12582913 ;  /* 0x4b4000013a3a7423 */ /* 0x000fe40000004021 */
[--C-:B------:R-:W-:Y:S01]  /*25b0*/  FADD R64, R60, -R34.reuse ;  /* 0x800000223c407221 */ /* 0x100fe20000000000 */
[----:B------:R-:W-:Y:S01]  /*25c0*/  FADD R60, R39, -R34 ;  /* 0x80000022273c7221 */ /* 0x000fe20000000000 */
[C---:B------:R-:W-:Y:S01]  /*25d0*/  FADD R62, R58.reuse, -12583039 ;  /* 0xcb40007f3a3e7421 */ /* 0x040fe20000000000 */
[----:B------:R-:W-:Y:S02]  /*25e0*/  SHF.L.U32 R58, R58, 0x17, RZ ;  /* 0x000000173a3a7819 */ /* 0x000fe400000006ff */
[----:B------:R-:W-:Y:S01]  /*25f0*/  FFMA.SAT R66, R60, R32, 0.5 ;  /* 0x3f0000003c427423 */ /* 0x000fe20000002020 */
[----:B------:R-:W-:-:S04]  /*2600*/  FFMA R62, R44, 1.4426950216293334961, -R62 ;  /* 0x3fb8aa3b2c3e7823 */ /* 0x000fc8000000083e */
[----:B------:R-:W-:Y:S01]  /*2610*/  FFMA R62, R44, 1.925963033500011079e-08, R62 ;  /* 0x32a570602c3e7823 */ /* 0x000fe2000000003e */
[----:B------:R-:W-:-:S04]  /*2620*/  FFMA.SAT R44, R64, R32, 0.5 ;  /* 0x3f000000402c7423 */ /* 0x000fc80000002020 */
[----:B------:R-:W-:Y:S01]  /*2630*/  FFMA.RM R44, R44, R33, 12582913 ;  /* 0x4b4000012c2c7423 */ /* 0x000fe20000004021 */
[----:B------:R-:W0:Y:S03]  /*2640*/  MUFU.EX2 R62, R62 ;  /* 0x0000003e003e7308 */ /* 0x000e260000000800 */
[C---:B------:R-:W-:Y:S01]  /*2650*/  FADD R39, R44.reuse, -12583039 ;  /* 0xcb40007f2c277421 */ /* 0x040fe20000000000 */
[----:B------:R-:W-:-:S03]  /*2660*/  SHF.L.U32 R44, R44, 0x17, RZ ;  /* 0x000000172c2c7819 */ /* 0x000fc600000006ff */
[----:B------:R-:W-:Y:S01]  /*2670*/  FFMA R68, R64, 1.4426950216293334961, -R39 ;  /* 0x3fb8aa3b40447823 */ /* 0x000fe20000000827 */
[----:B------:R-:W-:-:S03]  /*2680*/  FFMA.RM R39, R66, R33, 12582913 ;  /* 0x4b40000142277423 */ /* 0x000fc60000004021 */
[----:B------:R-:W-:Y:S01]  /*2690*/  FFMA R64, R64, 1.925963033500011079e-08, R68 ;  /* 0x32a5706040407823 */ /* 0x000fe20000000044 */
[C---:B------:R-:W-:Y:S01]  /*26a0*/  FADD R66, R39.reuse, -12583039 ;  /* 0xcb40007f27427421 */ /* 0x040fe20000000000 */
[----:B------:R-:W-:-:S03]  /*26b0*/  SHF.L.U32 R39, R39, 0x17, RZ ;  /* 0x0000001727277819 */ /* 0x000fc600000006ff */
[----:B------:R-:W-:Y:S01]  /*26c0*/  FFMA R68, R60, 1.4426950216293334961, -R66 ;  /* 0x3fb8aa3b3c447823 */ /* 0x000fe20000000842 */
[----:B------:R-:W-:Y:S01]  /*26d0*/  FADD R66, R38, -R35 ;  /* 0x8000002326427221 */ /* 0x000fe20000000000 */
[----:B------:R-:W1:Y:S01]  /*26e0*/  MUFU.EX2 R64, R64 ;  /* 0x0000004000407308 */ /* 0x000e620000000800 */
[----:B0-----:R-:W-:Y:S01]  /*26f0*/  FMUL R58, R58, R62 ;  /* 0x0000003e3a3a7220 */ /* 0x001fe20000400000 */
[----:B------:R-:W-:Y:S01]  /*2700*/  FFMA R68, R60, 1.925963033500011079e-08, R68 ;  /* 0x32a570603c447823 */ /* 0x000fe20000000044 */
[----:B------:R-:W-:-:S04]  /*2710*/  FFMA.SAT R38, R66, R32, 0.5 ;  /* 0x3f00000042267423 */ /* 0x000fc80000002020 */
[----:B------:R-:W-:Y:S01]  /*2720*/  FFMA.RM R38, R38, R33, 12582913 ;  /* 0x4b40000126267423 */ /* 0x000fe20000004021 */
[----:B------:R-:W0:Y:S03]  /*2730*/  MUFU.EX2 R68, R68 ;  /* 0x0000004400447308 */ /* 0x000e260000000800 */
[----:B------:R-:W-:-:S04]  /*2740*/  FADD R60, R38, -12583039 ;  /* 0xcb40007f263c7421 */ /* 0x000fc80000000000 */
[----:B------:R-:W-:Y:S01]  /*2750*/  FFMA R60, R66, 1.4426950216293334961, -R60 ;  /* 0x3fb8aa3b423c7823 */ /* 0x000fe2000000083c */
[----:B-1----:R-:W-:Y:S01]  /*2760*/  FMUL R62, R44, R64 ;  /* 0x000000402c3e7220 */ /* 0x002fe20000400000 */
[----:B------:R-:W-:Y:S02]  /*2770*/  SHF.L.U32 R44, R38, 0x17, RZ ;  /* 0x00000017262c7819 */ /* 0x000fe400000006ff */
[----:B------:R-:W-:Y:S01]  /*2780*/  FFMA R70, R66, 1.925963033500011079e-08, R60 ;  /* 0x32a5706042467823 */ /* 0x000fe2000000003c */
[----:B------:R-:W1:Y:S03]  /*2790*/  SHFL.DOWN PT, R38, R36, 0x8, 0x101f ;  /* 0x09101f0024267f89 */ /* 0x000e6600000e0000 */
[----:B------:R-:W2:Y:S01]  /*27a0*/  MUFU.EX2 R66, R70 ;  /* 0x0000004600427308 */ /* 0x000ea20000000800 */
[----:B------:R-:W3:Y:S01]  /*27b0*/  SHFL.DOWN PT, R60, R37, 0x4, 0x101f ;  /* 0x08901f00253c7f89 */ /* 0x000ee200000e0000 */
[----:B0-----:R-:W-:-:S03]  /*27c0*/  FMUL R64, R39, R68 ;  /* 0x0000004427407220 */ /* 0x001fc60000400000 */
[----:B------:R-:W0:Y:S01]  /*27d0*/  SHFL.DOWN PT, R39, R35, 0x8, 0x101f ;  /* 0x09101f0023277f89 */ /* 0x000e2200000e0000 */
[----:B--2---:R-:W-:Y:S01]  /*27e0*/  FMUL R66, R44, R66 ;  /* 0x000000422c427220 */ /* 0x004fe20000400000 */
[----:B------:R-:W-:Y:S01]  /*27f0*/  FMNMX R44, R43, -3.40282346638528859812e+38, !PT ;  /* 0xff7fffff2b2c7809 */ /* 0x000fe20007800000 */
[----:B-1----:R-:W-:-:S04]  /*2800*/  FMUL R62, R38, R62 ;  /* 0x0000003e263e7220 */ /* 0x002fc80000400000 */
[----:B------:R-:W-:Y:S01]  /*2810*/  FADD R70, -R44, -3.40282346638528859812e+38 ;  /* 0xff7fffff2c467421 */ /* 0x000fe20000000100 */
[----:B---3--:R-:W-:Y:S01]  /*2820*/  FMUL R60, R60, R58 ;  /* 0x0000003a3c3c7220 */ /* 0x008fe20000400000 */
[----:B------:R-:W-:Y:S02]  /*2830*/  FFMA R36, R36, R64, R62 ;  /* 0x0000004024247223 */ /* 0x000fe4000000003e */
[----:B------:R-:W-:Y:S01]  /*2840*/  FFMA.SAT R58, R70, R32, 0.5 ;  /* 0x3f000000463a7423 */ /* 0x000fe20000002020 */
[----:B------:R-:W-:-:S03]  /*2850*/  FFMA R37, R37, R66, R60 ;  /* 0x0000004225257223 */ /* 0x000fc6000000003c */
[----:B------:R-:W-:-:S04]  /*2860*/  FFMA.RM R58, R58, R33, 12582913 ;  /* 0x4b4000013a3a7423 */ /* 0x000fc80000004021 */
[C---:B------:R-:W-:Y:S01]  /*2870*/  FADD R38, R58.reuse, -12583039 ;  /* 0xcb40007f3a267421 */ /* 0x040fe20000000000 */
[----:B------:R-:W-:-:S03]  /*2880*/  SHF.L.U32 R62, R58, 0x17, RZ ;  /* 0x000000173a3e7819 */ /* 0x000fc600000006ff */
[----:B------:R-:W-:-:S04]  /*2890*/  FFMA R38, R70, 1.4426950216293334961, -R38 ;  /* 0x3fb8aa3b46267823 */ /* 0x000fc80000000826 */
[----:B------:R-:W-:Y:S01]  /*28a0*/  FFMA R70, R70, 1.925963033500011079e-08, R38 ;  /* 0x32a5706046467823 */ /* 0x000fe20000000026 */
[----:B0-----:R-:W-:-:S05]  /*28b0*/  FMNMX R38, R35, R39, !PT ;  /* 0x0000002723267209 */ /* 0x001fca0007800000 */
[----:B------:R-:W-:Y:S01]  /*28c0*/  FADD R60, R39, -R38 ;  /* 0x80000026273c7221 */ /* 0x000fe20000000000 */
[----:B------:R-:W0:Y:S03]  /*28d0*/  MUFU.EX2 R70, R70 ;  /* 0x0000004600467308 */ /* 0x000e260000000800 */
[----:B------:R-:W-:-:S04]  /*28e0*/  FFMA.SAT R64, R60, R32, 0.5 ;  /* 0x3f0000003c407423 */ /* 0x000fc80000002020 */
[----:B------:R-:W-:-:S04]  /*28f0*/  FFMA.RM R58, R64, R33, 12582913 ;  /* 0x4b400001403a7423 */ /* 0x000fc80000004021 */
[C---:B------:R-:W-:Y:S01]  /*2900*/  FADD R39, R58.reuse, -12583039 ;  /* 0xcb40007f3a277421 */ /* 0x040fe20000000000 */
[----:B------:R-:W-:-:S03]  /*2910*/  SHF.L.U32 R58, R58, 0x17, RZ ;  /* 0x000000173a3a7819 */ /* 0x000fc600000006ff */
[----:B------:R-:W-:Y:S01]  /*2920*/  FFMA R64, R60, 1.4426950216293334961, -R39 ;  /* 0x3fb8aa3b3c407823 */ /* 0x000fe20000000827 */
[----:B------:R-:W-:Y:S01]  /*2930*/  FADD R39, R35, -R38 ;  /* 0x8000002623277221 */ /* 0x000fe20000000000 */
[----:B0-----:R-:W-:Y:S02]  /*2940*/  FMUL R62, R62, R70 ;  /* 0x000000463e3e7220 */ /* 0x001fe40000400000 */
[----:B------:R-:W-:Y:S01]  /*2950*/  FFMA R60, R60, 1.925963033500011079e-08, R64 ;  /* 0x32a570603c3c7823 */ /* 0x000fe20000000040 */
[----:B------:R-:W-:Y:S01]  /*2960*/  FFMA.SAT R64, R39, R32, 0.5 ;  /* 0x3f00000027407423 */ /* 0x000fe20000002020 */
[----:B------:R-:W-:-:S03]  /*2970*/  FMUL R62, RZ, R62 ;  /* 0x0000003eff3e7220 */ /* 0x000fc60000400000 */
[----:B------:R-:W-:Y:S01]  /*2980*/  FFMA.RM R35, R64, R33, 12582913 ;  /* 0x4b40000140237423 */ /* 0x000fe20000004021 */
[----:B------:R-:W-:Y:S01]  /*2990*/  FADD R64, R43, -R44 ;  /* 0x8000002c2b407221 */ /* 0x000fe20000000000 */
[----:B------:R-:W0:Y:S02]  /*29a0*/  MUFU.EX2 R60, R60 ;  /* 0x0000003c003c7308 */ /* 0x000e240000000800 */
[----:B------:R-:W-:Y:S01]  /*29b0*/  FADD R68, R35, -12583039 ;  /* 0xcb40007f23447421 */ /* 0x000fe20000000000 */
[----:B------:R-:W-:-:S03]  /*29c0*/  FFMA.SAT R66, R64, R32, 0.5 ;  /* 0x3f00000040427423 */ /* 0x000fc60000002020 */
[----:B------:R-:W-:Y:S01]  /*29d0*/  FFMA R68, R39, 1.4426950216293334961, -R68 ;  /* 0x3fb8aa3b27447823 */ /* 0x000fe20000000844 */
[----:B------:R-:W-:-:S03]  /*29e0*/  FFMA.RM R66, R66, R33, 12582913 ;  /* 0x4b40000142427423 */ /* 0x000fc60000004021 */
[----:B------:R-:W-:Y:S01]  /*29f0*/  FFMA R39, R39, 1.925963033500011079e-08, R68 ;  /* 0x32a5706027277823 */ /* 0x000fe20000000044 */
[----:B------:R-:W-:-:S04]  /*2a00*/  FADD R68, R66, -12583039 ;  /* 0xcb40007f42447421 */ /* 0x000fc80000000000 */
[----:B------:R-:W-:Y:S01]  /*2a10*/  FFMA R68, R64, 1.4426950216293334961, -R68 ;  /* 0x3fb8aa3b40447823 */ /* 0x000fe20000000844 */
[----:B------:R-:W-:Y:S01]  /*2a20*/  MUFU.EX2 R39, R39 ;  /* 0x0000002700277308 */ /* 0x000fe20000000800 */
[----:B0-----:R-:W-:Y:S02]  /*2a30*/  FMUL R58, R58, R60 ;  /* 0x0000003c3a3a7220 */ /* 0x001fe40000400000 */
        /* <DEDUP_REMOVED lines=15> */
[----:B------:R-:W0:Y:S02]  /*2b30*/  MUFU.EX2 R70, R70 ;  /* 0x0000004600467308 */ /* 0x000e240000000800 */
[----:B0-----:R-:W-:-:S04]  /*2b40*/  FMUL R66, R66, R70 ;  /* 0x0000004642427220 */ /* 0x001fc80000400000 */
[----:B------:R-:W-:Y:S01]  /*2b50*/  FMUL R64, R64, R66 ;  /* 0x0000004240407220 */ /* 0x000fe20000400000 */
[C---:B------:R-:W-:Y:S01]  /*2b60*/  FADD R66, R44.reuse, -12583039 ;  /* 0xcb40007f2c427421 */ /* 0x040fe20000000000 */
[----:B------:R-:W-:-:S03]  /*2b70*/  SHF.L.U32 R44, R44, 0x17, RZ ;  /* 0x000000172c2c7819 */ /* 0x000fc600000006ff */
[----:B------:R-:W-:-:S04]  /*2b80*/  FFMA R66, R68, 1.4426950216293334961, -R66 ;  /* 0x3fb8aa3b44427823 */ /* 0x000fc80000000842 */
[----:B------:R-:W-:-:S06]  /*2b90*/  FFMA R66, R68, 1.925963033500011079e-08, R66 ;  /* 0x32a5706044427823 */ /* 0x000fcc0000000042 */
        /* <DEDUP_REMOVED lines=39> */
[----:B------:R-:W-:Y:S02]  /*2e10*/  FFMA R72, R68, 1.925963033500011079e-08, R66 ;  /* 0x32a5706044487823 */ /* 0x000fe40000000042 */
[----:B------:R-:W0:Y:S04]  /*2e20*/  SHFL.DOWN PT, R66, R44, 0x1, 0x101f ;  /* 0x08301f002c427f89 */ /* 0x000e2800000e0000 */
[----:B------:R-:W1:Y:S02]  /*2e30*/  MUFU.EX2 R72, R72 ;  /* 0x0000004800487308 */ /* 0x000e640000000800 */
[----:B-1----:R-:W-:Y:S01]  /*2e40*/  FFMA R64, R64, R72, R62 ;  /* 0x0000004840407223 */ /* 0x002fe2000000003e */
[----:B0-----:R-:W-:-:S05]  /*2e50*/  FMNMX R62, R44, R66, !PT ;  /* 0x000000422c3e7209 */ /* 0x001fca0007800000 */
        /* <DEDUP_REMOVED lines=8> */
[----:B------:R-:W0:Y:S03]  /*2ee0*/  SHFL.DOWN PT, R70, R64, 0x1, 0x101f ;  /* 0x08301f0040467f89 */ /* 0x000e2600000e0000 */
[----:B------:R-:W-:Y:S01]  /*2ef0*/  FFMA.SAT R60, R66, R32, 0.5 ;  /* 0x3f000000423c7423 */ /* 0x000fe20000002020 */
[----:B------:R-:W1:Y:S03]  /*2f00*/  MUFU.EX2 R72, R72 ;  /* 0x0000004800487308 */ /* 0x000e660000000800 */
[----:B------:R-:W-:Y:S01]  /*2f10*/  FFMA.RM R60, R60, R33, 12582913 ;  /* 0x4b4000013c3c7423 */ /* 0x000fe20000004021 */
[----:B-1----:R-:W-:-:S03]  /*2f20*/  FMUL R44, R68, R72 ;  /* 0x00000048442c7220 */ /* 0x002fc60000400000 */
[C---:B------:R-:W-:Y:S01]  /*2f30*/  FADD R68, R60.reuse, -12583039 ;  /* 0xcb40007f3c447421 */ /* 0x040fe20000000000 */
[----:B------:R-:W-:Y:S01]  /*2f40*/  SHF.L.U32 R60, R60, 0x17, RZ ;  /* 0x000000173c3c7819 */ /* 0x000fe200000006ff */
[----:B0-----:R-:W-:Y:S02]  /*2f50*/  FMUL R44, R70, R44 ;  /* 0x0000002c462c7220 */ /* 0x001fe40000400000 */
[----:B------:R-:W-:-:S04]  /*2f60*/  FFMA R68, R66, 1.4426950216293334961, -R68 ;  /* 0x3fb8aa3b42447823 */ /* 0x000fc80000000844 */
[----:B------:R-:W-:Y:S02]  /*2f70*/  FFMA R68, R66, 1.925963033500011079e-08, R68 ;  /* 0x32a5706042447823 */ /* 0x000fe40000000044 */
[----:B------:R-:W0:Y:S04]  /*2f80*/  SHFL.DOWN PT, R66, R62, 0x2, 0x101f ;  /* 0x08501f003e427f89 */ /* 0x000e2800000e0000 */
[----:B------:R-:W1:Y:S02]  /*2f90*/  MUFU.EX2 R68, R68 ;  /* 0x0000004400447308 */ /* 0x000e640000000800 */
[----:B-1----:R-:W-:-:S04]  /*2fa0*/  FMUL R60, R60, R68 ;  /* 0x000000443c3c7220 */ /* 0x002fc80000400000 */
[----:B------:R-:W-:Y:S01]  /*2fb0*/  FFMA R64, R64, R60, R44 ;  /* 0x0000003c40407223 */ /* 0x000fe2000000002c */
[----:B0-----:R-:W-:-:S04]  /*2fc0*/  FMNMX R44, R62, R66, !PT ;  /* 0x000000423e2c7209 */ /* 0x001fc80007800000 */
        /* <DEDUP_REMOVED lines=8> */
[----:B------:R-:W-:-:S05]  /*3050*/  FADD R66, R62, -R44 ;  /* 0x8000002c3e427221 */ /* 0x000fca0000000000 */
        /* <DEDUP_REMOVED lines=15> */
[----:B------:R-:W-:Y:S02]  /*3150*/  FADD R68, R44, -R60 ;  /* 0x8000003c2c447221 */ /* 0x000fe40000000000 */
[----:B------:R-:W0:Y:S01]  /*3160*/  SHFL.DOWN PT, R44, R62, 0x4, 0x101f ;  /* 0x08901f003e2c7f89 */ /* 0x000e2200000e0000 */
[----:B------:R-:W-:-:S04]  /*3170*/  FFMA.SAT R64, R66, R32, 0.5 ;  /* 0x3f00000042407423 */ /* 0x000fc80000002020 */
[----:B------:R-:W-:-:S04]  /*3180*/  FFMA.RM R64, R64, R33, 12582913 ;  /* 0x4b40000140407423 */ /* 0x000fc80000004021 */
[----:B------:R-:W-:-:S04]  /*3190*/  FADD R70, R64, -12583039 ;  /* 0xcb40007f40467421 */ /* 0x000fc80000000000 */
[----:B------:R-:W-:-:S04]  /*31a0*/  FFMA R70, R66, 1.4426950216293334961, -R70 ;  /* 0x3fb8aa3b42467823 */ /* 0x000fc80000000846 */
[----:B------:R-:W-:Y:S01]  /*31b0*/  FFMA R72, R66, 1.925963033500011079e-08, R70 ;  /* 0x32a5706042487823 */ /* 0x000fe20000000046 */
[----:B------:R-:W-:Y:S01]  /*31c0*/  FFMA.SAT R70, R68, R32, 0.5 ;  /* 0x3f00000044467423 */ /* 0x000fe20000002020 */
[----:B------:R-:W-:Y:S02]  /*31d0*/  SHF.L.U32 R66, R64, 0x17, RZ ;  /* 0x0000001740427819 */ /* 0x000fe400000006ff */
[----:B------:R-:W-:Y:S01]  /*31e0*/  SHF.L.U32 R64, R35, 0x17, RZ ;  /* 0x0000001723407819 */ /* 0x000fe200000006ff */
[----:B------:R-:W-:Y:S01]  /*31f0*/  FFMA.RM R35, R70, R33, 12582913 ;  /* 0x4b40000146237423 */ /* 0x000fe20000004021 */
[----:B------:R-:W1:Y:S03]  /*3200*/  MUFU.EX2 R72, R72 ;  /* 0x0000004800487308 */ /* 0x000e660000000800 */
[C---:B------:R-:W-:Y:S01]  /*3210*/  FADD R70, R35.reuse, -12583039 ;  /* 0xcb40007f23467421 */ /* 0x040fe20000000000 */
[----:B------:R-:W-:Y:S01]  /*3220*/  FMUL R64, R64, R39 ;  /* 0x0000002740407220 */ /* 0x000fe20000400000 */
[----:B------:R-:W-:-:S02]  /*3230*/  SHF.L.U32 R35, R35, 0x17, RZ ;  /* 0x0000001723237819 */ /* 0x000fc400000006ff */
[----:B------:R-:W-:-:S04]  /*3240*/  FFMA R70, R68, 1.4426950216293334961, -R70 ;  /* 0x3fb8aa3b44467823 */ /* 0x000fc80000000846 */
[----:B------:R-:W-:Y:S01]  /*3250*/  FFMA R70, R68, 1.925963033500011079e-08, R70 ;  /* 0x32a5706044467823 */ /* 0x000fe20000000046 */
[----:B-1----:R-:W-:-:S05]  /*3260*/  FMUL R66, R66, R72 ;  /* 0x0000004842427220 */ /* 0x002fca0000400000 */
[----:B------:R-:W1:Y:S01]  /*3270*/  MUFU.EX2 R70, R70 ;  /* 0x0000004600467308 */ /* 0x000e620000000800 */
[----:B0-----:R-:W-:Y:S02]  /*3280*/  FMUL R39, R44, R66 ;  /* 0x000000422c277220 */ /* 0x001fe40000400000 */
[----:B------:R-:W0:Y:S04]  /*3290*/  SHFL.DOWN PT, R44, R37, 0x8, 0x101f ;  /* 0x09101f00252c7f89 */ /* 0x000e2800000e0000 */
[----:B------:R-:W2:Y:S01]  /*32a0*/  SHFL.DOWN PT, R66, R60, 0x8, 0x101f ;  /* 0x09101f003c427f89 */ /* 0x000ea200000e0000 */
[----:B-1----:R-:W-:-:S04]  /*32b0*/  FMUL R35, R35, R70 ;  /* 0x0000004623237220 */ /* 0x002fc80000400000 */
[----:B------:R-:W-:-:S05]  /*32c0*/  FFMA R39, R62, R35, R39 ;  /* 0x000000233e277223 */ /* 0x000fca0000000027 */
[----:B------:R-:W1:Y:S01]  /*32d0*/  SHFL.DOWN PT, R70, R39, 0x8, 0x101f ;  /* 0x09101f0027467f89 */ /* 0x000e6200000e0000 */
[----:B0-----:R-:W-:Y:S01]  /*32e0*/  FMUL R58, R44, R58 ;  /* 0x0000003a2c3a7220 */ /* 0x001fe20000400000 */
[----:B--2---:R-:W-:-:S03]  /*32f0*/  FMNMX R44, R60, R66, !PT ;  /* 0x000000423c2c7209 */ /* 0x004fc60007800000 */
        /* <DEDUP_REMOVED lines=17> */
[----:B0-----:R-:W-:-:S04]  /*3410*/  FMUL R60, R62, R66 ;  /* 0x000000423e3c7220 */ /* 0x001fc80000400000 */
[----:B------:R-:W-:Y:S01]  /*3420*/  FADD R64, -R37, -3.40282346638528859812e+38 ;  /* 0xff7fffff25407421 */ /* 0x000fe20000000100 */
[----:B------:R-:W-:Y:S01]  /*3430*/  FADD R68, R40, -R37 ;  /* 0x8000002528447221 */ /* 0x000fe20000000000 */
[----:B-1----:R-:W-:Y:S01]  /*3440*/  FMUL R60, R70, R60 ;  /* 0x0000003c463c7220 */ /* 0x002fe20000400000 */
[----:B------:R-:W0:Y:S01]  /*3450*/  MUFU.EX2 R72, R72 ;  /* 0x0000004800487308 */ /* 0x000e220000000800 */
[----:B------:R-:W-:-:S04]  /*3460*/  FFMA.SAT R62, R64, R32, 0.5 ;  /* 0x3f000000403e7423 */ /* 0x000fc80000002020 */
[----:B------:R-:W-:-:S04]  /*3470*/  FFMA.RM R62, R62, R33, 12582913 ;  /* 0x4b4000013e3e7423 */ /* 0x000fc80000004021 */
[C---:B------:R-:W-:Y:S01]  /*3480*/  FADD R66, R62.reuse, -12583039 ;  /* 0xcb40007f3e427421 */ /* 0x040fe20000000000 */
[----:B------:R-:W-:-:S03]  /*3490*/  SHF.L.U32 R62, R62, 0x17, RZ ;  /* 0x000000173e3e7819 */ /* 0x000fc600000006ff */
[----:B------:R-:W-:-:S04]  /*34a0*/  FFMA R66, R64, 1.4426950216293334961, -R66 ;  /* 0x3fb8aa3b40427823 */ /* 0x000fc80000000842 */
[----:B------:R-:W-:Y:S01]  /*34b0*/  FFMA R66, R64, 1.925963033500011079e-08, R66 ;  /* 0x32a5706040427823 */ /* 0x000fe20000000042 */
[----:B------:R-:W-:Y:S01]  /*34c0*/  FFMA.SAT R64, R68, R32, 0.5 ;  /* 0x3f00000044407423 */ /* 0x000fe20000002020 */
[----:B0-----:R-:W-:-:S03]  /*34d0*/  FMUL R58, R58, R72 ;  /* 0x000000483a3a7220 */ /* 0x001fc60000400000 */
[----:B------:R-:W-:Y:S01]  /*34e0*/  FFMA.RM R64, R64, R33, 12582913 ;  /* 0x4b40000140407423 */ /* 0x000fe20000004021 */
[----:B------:R-:W0:Y:S01]  /*34f0*/  MUFU.EX2 R66, R66 ;  /* 0x0000004200427308 */ /* 0x000e220000000800 */
[----:B------:R-:W-:Y:S02]  /*3500*/  FFMA R58, R39, R58, R60 ;  /* 0x0000003a273a7223 */ /* 0x000fe4000000003c */
[C---:B------:R-:W-:Y:S01]  /*3510*/  FADD R70, R64.reuse, -12583039 ;  /* 0xcb40007f40467421 */ /* 0x040fe20000000000 */
[----:B------:R-:W-:-:S03]  /*3520*/  SHF.L.U32 R64, R64, 0x17, RZ ;  /* 0x0000001740407819 */ /* 0x000fc600000006ff */
[----:B------:R-:W-:-:S04]  /*3530*/  FFMA R70, R68, 1.4426950216293334961, -R70 ;  /* 0x3fb8aa3b44467823 */ /* 0x000fc80000000846 */
[----:B------:R-:W-:-:S06]  /*3540*/  FFMA R70, R68, 1.925963033500011079e-08, R70 ;  /* 0x32a5706044467823 */ /* 0x000fcc0000000046 */
[----:B------:R-:W1:Y:S01]  /*3550*/  MUFU.EX2 R70, R70 ;  /* 0x0000004600467308 */ /* 0x000e620000000800 */
[----:B0-----:R-:W-:-:S04]  /*3560*/  FMUL R62, R62, R66 ;  /* 0x000000423e3e7220 */ /* 0x001fc80000400000 */
[----:B------:R-:W-:-:S04]  /*3570*/  FMUL R62, RZ, R62 ;  /* 0x0000003eff3e7220 */ /* 0x000fc80000400000 */
[----:B-1----:R-:W-:Y:S01]  /*3580*/  FFMA R64, R64, R70, R62 ;  /* 0x0000004640407223 */ /* 0x002fe2000000003e */
        /* <DEDUP_REMOVED lines=77> */
[----:B------:R-:W1:Y:S01]  /*3a60*/  SHFL.DOWN PT, R62, R66, 0x1, 0x101f ;  /* 0x08301f00423e7f89 */ /* 0x000e6200000e0000 */
[----:B0-----:R-:W-:-:S03]  /*3a70*/  FMUL R68, R60, R70 ;  /* 0x000000463c447220 */ /* 0x001fc60000400000 */
[----:B------:R-:W0:Y:S01]  /*3a80*/  SHFL.DOWN PT, R60, R39, 0x2, 0x101f ;  /* 0x08501f00273c7f89 */ /* 0x000e2200000e0000 */
[----:B------:R-:W2:Y:S02]  /*3a90*/  MUFU.EX2 R64, R64 ;  /* 0x0000004000407308 */ /* 0x000ea40000000800 */
[----:B--2---:R-:W-:Y:S01]  /*3aa0*/  FMUL R37, R37, R64 ;  /* 0x0000004025257220 */ /* 0x004fe20000400000 */
        /* <DEDUP_REMOVED lines=13> */
[----:B------:R-:W0:Y:S03]  /*3b80*/  MUFU.EX2 R68, R68 ;  /* 0x0000004400447308 */ /* 0x000e260000000800 */
[C---:B------:R-:W-:Y:S01]  /*3b90*/  FADD R66, R39.reuse, -12583039 ;  /* 0xcb40007f27427421 */ /* 0x040fe20000000000 */
[----:B------:R-:W-:-:S03]  /*3ba0*/  SHF.L.U32 R39, R39, 0x17, RZ ;  /* 0x0000001727277819 */ /* 0x000fc600000006ff */
[----:B------:R-:W-:-:S04]  /*3bb0*/  FFMA R66, R64, 1.4426950216293334961, -R66 ;  /* 0x3fb8aa3b40427823 */ /* 0x000fc80000000842 */
[----:B------:R-:W-:Y:S02]  /*3bc0*/  FFMA R66, R64, 1.925963033500011079e-08, R66 ;  /* 0x32a5706040427823 */ /* 0x000fe40000000042 */
[----:B------:R-:W1:Y:S01]  /*3bd0*/  SHFL.DOWN PT, R64, R62, 0x2, 0x101f ;  /* 0x08501f003e407f89 */ /* 0x000e6200000e0000 */
[----:B0-----:R-:W-:-:S03]  /*3be0*/  FMUL R70, R60, R68 ;  /* 0x000000443c467220 */ /* 0x001fc60000400000 */
[----:B------:R-:W0:Y:S01]  /*3bf0*/  MUFU.EX2 R66, R66 ;  /* 0x0000004200427308 */ /* 0x000e220000000800 */
[----:B------:R-:W2:Y:S01]  /*3c00*/  SHFL.DOWN PT, R60, R37, 0x4, 0x101f ;  /* 0x08901f00253c7f89 */ /* 0x000ea200000e0000 */
[----:B0-----:R-:W-:Y:S01]  /*3c10*/  FMUL R39, R39, R66 ;  /* 0x0000004227277220 */ /* 0x001fe20000400000 */
[----:B-1----:R-:W-:-:S04]  /*3c20*/  FMUL R64, R64, R70 ;  /* 0x0000004640407220 */ /* 0x002fc80000400000 */
[----:B------:R-:W-:Y:S01]  /*3c30*/  FFMA R64, R62, R39, R64 ;  /* 0x000000273e407223 */ /* 0x000fe20000000040 */
[----:B--2---:R-:W-:-:S05]  /*3c40*/  FMNMX R39, R37, R60, !PT ;  /* 0x0000003c25277209 */ /* 0x004fca0007800000 */
        /* <DEDUP_REMOVED lines=15> */
[----:B0-----:R-:W-:Y:S01]  /*3d40*/  FMUL R70, R60, R68 ;  /* 0x000000443c467220 */ /* 0x001fe20000400000 */
[----:B------:R-:W-:Y:S04]  /*3d50*/  SHFL.DOWN PT, R62, R39, 0x8, 0x101f ;  /* 0x09101f00273e7f89 */ /* 0x000fe800000e0000 */
[----:B------:R-:W0:Y:S01]  /*3d60*/  MUFU.EX2 R66, R66 ;  /* 0x0000004200427308 */ /* 0x000e220000000800 */
[----:B------:R-:W1:Y:S01]  /*3d70*/  SHFL.DOWN PT, R60, R64, 0x4, 0x101f ;  /* 0x08901f00403c7f89 */ /* 0x000e6200000e0000 */
        /* <DEDUP_REMOVED lines=19> */
[----:B0-----:R-:W-:Y:S02]  /*3eb0*/  FMUL R70, R62, R68 ;  /* 0x000000443e467220 */ /* 0x001fe40000400000 */
[----:B------:R-:W0:Y:S03]  /*3ec0*/  SHFL.DOWN PT, R62, R37, 0x8, 0x101f ;  /* 0x09101f00253e7f89 */ /* 0x000e2600000e0000 */
[----:B------:R-:W1:Y:S02]  /*3ed0*/  MUFU.EX2 R66, R66 ;  /* 0x0000004200427308 */ /* 0x000e640000000800 */
[----:B-1----:R-:W-:Y:S01]  /*3ee0*/  FMUL R64, R39, R66 ;  /* 0x0000004227407220 */ /* 0x002fe20000400000 */
[----:B0-----:R-:W-:-:S04]  /*3ef0*/  FMUL R62, R62, R70 ;  /* 0x000000463e3e7220 */ /* 0x001fc80000400000 */
[----:B------:R-:W-:Y:S01]  /*3f00*/  FFMA R39, R37, R64, R62 ;  /* 0x0000004025277223 */ /* 0x000fe2000000003e */
[----:B------:R-:W-:Y:S06]  /*3f10*/  @P0 BRA `(.L_x_249) ;  /* 0x0000000400e00947 */ /* 0x000fec0003800000 */
[----:B------:R-:W-:Y:S01]  /*3f20*/  UIADD3 UR5, UPT, UPT, UR9, 0x8100, URZ ;  /* 0x0000810009057890 */ /* 0x000fe2000fffe0ff */
[----:B------:R-:W-:Y:S02]  /*3f30*/  LOP3.LUT R66, R6, 0x1, RZ, 0xc0, !PT ;  /* 0x0000000106427812 */ /* 0x000fe400078ec0ff */
[----:B------:R-:W-:Y:S01]  /*3f40*/  SHF.R.U32.HI R37, RZ, 0x3, R4 ;  /* 0x00000003ff257819 */ /* 0x000fe20000011604 */
[----:B------:R-:W-:-:S03]  /*3f50*/  ULEA UR5, UR10, UR5, 0x18 ;  /* 0x000000050a057291 */ /* 0x000fc6000f8ec0ff */
[----:B------:R-:W-:-:S04]  /*3f60*/  LOP3.LUT R66, R66, 0x7c, R37, 0xf8, !PT ;  /* 0x0000007c42427812 */ /* 0x000fc800078ef825 */
[----:B------:R-:W-:Y:S01]  /*3f70*/  LEA R62, R66, UR5, 0x2 ;  /* 0x00000005423e7c11 */ /* 0x000fe2000f8e10ff */
[----:B------:R-:W-:-:S04]  /*3f80*/  UIADD3 UR5, UPT, UPT, UR9, 0x8200, URZ ;  /* 0x0000820009057890 */ /* 0x000fc8000fffe0ff */
[----:B------:R-:W0:Y:S01]  /*3f90*/  LDS R64, [R62] ;  /* 0x000000003e407984 */ /* 0x000e220000000800 */
[----:B------:R-:W-:Y:S01]  /*3fa0*/  ULEA UR5, UR10, UR5, 0x18 ;  /* 0x000000050a057291 */ /* 0x000fe2000f8ec0ff */
[----:B0-----:R-:W-:-:S05]  /*3fb0*/  FMNMX R37, R34, R64, !PT ;  /* 0x0000004022257209 */ /* 0x001fca0007800000 */
        /* <DEDUP_REMOVED lines=14> */
[----:B------:R-:W-:Y:S01]  /*40a0*/  FFMA R72, R64, 1.925963033500011079e-08, R72 ;  /* 0x32a5706040487823 */ /* 0x000fe20000000048 */
[----:B------:R-:W-:Y:S01]  /*40b0*/  LEA R64, R66, UR5, 0x2 ;  /* 0x0000000542407c11 */ /* 0x000fe2000f8e10ff */
[----:B------:R-:W-:-:S04]  /*40c0*/  UIADD3 UR5, UPT, UPT, UR9, 0x8000, URZ ;  /* 0x0000800009057890 */ /* 0x000fc8000fffe0ff */
[----:B------:R-:W1:Y:S01]  /*40d0*/  MUFU.EX2 R72, R72 ;  /* 0x0000004800487308 */ /* 0x000e620000000800 */
[----:B0-----:R-:W-:Y:S01]  /*40e0*/  FMUL R34, R34, R70 ;  /* 0x0000004622227220 */ /* 0x001fe20000400000 */
[----:B------:R-:W-:-:S06]  /*40f0*/  ULEA UR5, UR10, UR5, 0x18 ;  /* 0x000000050a057291 */ /* 0x000fcc000f8ec0ff */
[----:B------:R-:W-:Y:S01]  /*4100*/  LEA R66, R66, UR5, 0x2 ;  /* 0x0000000542427c11 */ /* 0x000fe2000f8e10ff */
[----:B-1----:R-:W-:Y:S02]  /*4110*/  FMUL R70, R68, R72 ;  /* 0x0000004844467220 */ /* 0x002fe40000400000 */
[----:B------:R-:W0:Y:S04]  /*4120*/  LDS R68, [R64] ;  /* 0x0000000040447984 */ /* 0x000e280000000800 */
[----:B------:R-:W-:Y:S01]  /*4130*/  STS [R62], R37 ;  /* 0x000000253e007388 */ /* 0x000fe20000000800 */
        /* <DEDUP_REMOVED lines=19> */
[----:B------:R-:W0:Y:S01]  /*4270*/  LDS R38, [R64+0x8] ;  /* 0x0000080040267984 */ /* 0x000e220000000800 */
[----:B------:R-:W-:-:S03]  /*4280*/  FFMA R72, R34, 1.925963033500011079e-08, R72 ;  /* 0x32a5706022487823 */ /* 0x000fc60000000048 */
[----:B------:R-:W1:Y:S01]  /*4290*/  MUFU.EX2 R74, R74 ;  /* 0x0000004a004a7308 */ /* 0x000e620000000800 */
[----:B------:R-:W-:Y:S07]  /*42a0*/  STS [R62+0x8], R36 ;  /* 0x000008243e007388 */ /* 0x000fee0000000800 */
[----:B------:R-:W2:Y:S01]  /*42b0*/  MUFU.EX2 R72, R72 ;  /* 0x0000004800487308 */ /* 0x000ea20000000800 */
[----:B-1----:R-:W-:Y:S01]  /*42c0*/  FMUL R68, R68, R74 ;  /* 0x0000004a44447220 */ /* 0x002fe20000400000 */
[----:B--2---:R-:W-:-:S04]  /*42d0*/  FMUL R70, R70, R72 ;  /* 0x0000004846467220 */ /* 0x004fc80000400000 */
[----:B0-----:R-:W-:-:S04]  /*42e0*/  FMUL R38, R38, R70 ;  /* 0x0000004626267220 */ /* 0x001fc80000400000 */
[----:B------:R-:W-:-:S05]  /*42f0*/  FFMA R38, R35, R68, R38 ;  /* 0x0000004423267223 */ /* 0x000fca0000000026 */
[----:B------:R-:W-:Y:S04]  /*4300*/  STS [R64+0x8], R38 ;  /* 0x0000082640007388 */ /* 0x000fe80000000800 */
[----:B------:R-:W-:Y:S04]  /*4310*/  STS [R66+0x8], R70 ;  /* 0x0000084642007388 */ /* 0x000fe80000000800 */
[----:B------:R-:W0:Y:S04]  /*4320*/  LDS R34, [R62+0x80] ;  /* 0x000080003e227984 */ /* 0x000e280000000800 */
[----:B------:R-:W1:Y:S01]  /*4330*/  LDS R38, [R64+0x80] ;  /* 0x0000800040267984 */ /* 0x000e620000000800 */
[----:B0-----:R-:W-:-:S05]  /*4340*/  FMNMX R35, R44, R34, !PT ;  /* 0x000000222c237209 */ /* 0x001fca0007800000 */
[--C-:B------:R-:W-:Y:S01]  /*4350*/  FADD R44, R44, -R35.reuse ;  /* 0x800000232c2c7221 */ /* 0x100fe20000000000 */
[----:B------:R-:W-:Y:S01]  /*4360*/  FADD R34, R34, -R35 ;  /* 0x8000002322227221 */ /* 0x000fe20000000000 */
[----:B------:R-:W-:Y:S02]  /*4370*/  STS [R62+0x80], R35 ;  /* 0x000080233e007388 */ /* 0x000fe40000000800 */
        /* <DEDUP_REMOVED lines=12> */
[----:B------:R-:W-:-:S06]  /*4440*/  FFMA R70, R34, 1.925963033500011079e-08, R70 ;  /* 0x32a5706022467823 */ /* 0x000fcc0000000046 */
[----:B------:R-:W2:Y:S01]  /*4450*/  MUFU.EX2 R70, R70 ;  /* 0x0000004600467308 */ /* 0x000ea20000000800 */
[----:B0-----:R-:W-:Y:S01]  /*4460*/  FMUL R44, R44, R72 ;  /* 0x000000482c2c7220 */ /* 0x001fe20000400000 */
[----:B--2---:R-:W-:-:S04]  /*4470*/  FMUL R68, R68, R70 ;  /* 0x0000004644447220 */ /* 0x004fc80000400000 */
[----:B-1----:R-:W-:-:S04]  /*4480*/  FMUL R38, R38, R68 ;  /* 0x0000004426267220 */ /* 0x002fc80000400000 */
        /* <DEDUP_REMOVED lines=8> */
[----:B------:R0:W-:Y:S02]  /*4510*/  STS [R62+0x88], R58 ;  /* 0x0000883a3e007388 */ /* 0x0001e40000000800 */
        /* <DEDUP_REMOVED lines=8> */
[----:B------:R-:W2:Y:S03]  /*45a0*/  MUFU.EX2 R70, R70 ;  /* 0x0000004600467308 */ /* 0x000ea60000000800 */
[C---:B------:R-:W-:Y:S01]  /*45b0*/  FADD R68, R44.reuse, -12583039 ;  /* 0xcb40007f2c447421 */ /* 0x040fe20000000000 */
[----:B------:R-:W-:-:S03]  /*45c0*/  SHF.L.U32 R44, R44, 0x17, RZ ;  /* 0x000000172c2c7819 */ /* 0x000fc600000006ff */
[----:B------:R-:W-:-:S04]  /*45d0*/  FFMA R68, R34, 1.4426950216293334961, -R68 ;  /* 0x3fb8aa3b22447823 */ /* 0x000fc80000000844 */
[----:B------:R-:W-:Y:S01]  /*45e0*/  FFMA R68, R34, 1.925963033500011079e-08, R68 ;  /* 0x32a5706022447823 */ /* 0x000fe20000000044 */
[----:B------:R-:W-:-:S05]  /*45f0*/  MOV R34, R37 ;  /* 0x0000002500227202 */ /* 0x000fca0000000f00 */
[----:B------:R-:W3:Y:S01]  /*4600*/  MUFU.EX2 R68, R68 ;  /* 0x0000004400447308 */ /* 0x000ee20000000800 */
[----:B--2---:R-:W-:Y:S01]  /*4610*/  FMUL R60, R60, R70 ;  /* 0x000000463c3c7220 */ /* 0x004fe20000400000 */
[----:B---3--:R-:W-:Y:S01]  /*4620*/  FMUL R70, R44, R68 ;  /* 0x000000442c467220 */ /* 0x008fe20000400000 */
[----:B------:R-:W-:-:S03]  /*4630*/  MOV R44, R35 ;  /* 0x00000023002c7202 */ /* 0x000fc60000000f00 */
[----:B-1----:R-:W-:-:S04]  /*4640*/  FMUL R38, R38, R70 ;  /* 0x0000004626267220 */ /* 0x002fc80000400000 */
[----:B------:R-:W-:Y:S01]  /*4650*/  FFMA R39, R39, R60, R38 ;  /* 0x0000003c27277223 */ /* 0x000fe20000000026 */
[----:B------:R-:W-:Y:S02]  /*4660*/  MOV R38, R36 ;  /* 0x0000002400267202 */ /* 0x000fe40000000f00 */
[----:B------:R-:W-:Y:S02]  /*4670*/  MOV R60, R58 ;  /* 0x0000003a003c7202 */ /* 0x000fe40000000f00 */
[----:B------:R0:W-:Y:S04]  /*4680*/  STS [R64+0x88], R39 ;  /* 0x0000882740007388 */ /* 0x0001e80000000800 */
[----:B------:R0:W-:Y:S02]  /*4690*/  STS [R66+0x88], R70 ;  /* 0x0000884642007388 */ /* 0x0001e40000000800 */
.L_x_249:
[----:B------:R-:W-:Y:S05]  /*46a0*/  BSYNC.RECONVERGENT B0 ;  /* 0x0000000000007941 */ /* 0x000fea0003800200 */
.L_x_248:
[----:B------:R-:W0:Y:S01]  /*46b0*/  SHFL.IDX PT, R60, R60, RZ, 0x101f ;  /* 0x00101fff3c3c7589 */ /* 0x000e2200000e0000 */
[----:B------:R-:W-:Y:S01]  /*46c0*/  UIADD3 UR5, UPT, UPT, UR9, 0x4000, URZ ;  /* 0x0000400009057890 */ /* 0x000fe2000fffe0ff */
[----:B------:R-:W-:Y:S01]  /*46d0*/  LOP3.LUT R36, R6, 0x1, RZ, 0xc0, !PT ;  /* 0x0000000106247812 */ /* 0x000fe200078ec0ff */
[----:B------:R-:W-:Y:S01]  /*46e0*/  UIADD3 UR9, UPT, UPT, UR9, 0x8000, URZ ;  /* 0x0000800009097890 */ /* 0x000fe2000fffe0ff */
[----:B------:R-:W1:Y:S01]  /*46f0*/  SHFL.IDX PT, R38, R38, RZ, 0x101f ;  /* 0x00101fff26267589 */ /* 0x000e6200000e0000 */
[----:B------:R-:W-:Y:S01]  /*4700*/  SHF.R.U32.HI R35, RZ, 0x3, R4 ;  /* 0x00000003ff237819 */ /* 0x000fe20000011604 */
[----:B------:R-:W-:Y:S02]  /*4710*/  ULEA UR8, UR10, UR5, 0x18 ;  /* 0x000000050a087291 */ /* 0x000fe4000f8ec0ff */
[----:B------:R-:W2:Y:S01]  /*4720*/  SHFL.IDX PT, R37, R34, RZ, 0x101f ;  /* 0x00101fff22257589 */ /* 0x000ea200000e0000 */
[----:B------:R-:W-:Y:S01]  /*4730*/  LOP3.LUT R36, R36, 0x7c, R35, 0xf8, !PT ;  /* 0x0000007c24247812 */ /* 0x000fe200078ef823 */
[----:B------:R-:W-:-:S02]  /*4740*/  ULEA UR9, UR10, UR9, 0x18 ;  /* 0x000000090a097291 */ /* 0x000fc4000f8ec0ff */
[----:B------:R-:W3:Y:S01]  /*4750*/  SHFL.IDX PT, R44, R44, RZ, 0x101f ;  /* 0x00101fff2c2c7589 */ /* 0x000ee200000e0000 */
[----:B------:R-:W-:-:S04]  /*4760*/  LEA R36, R36, UR8, 0x8 ;  /* 0x0000000824247c11 */ /* 0x000fc8000f8e40ff */
[----:B------:R-:W-:Y:S01]  /*4770*/  IADD3 R42, PT, PT, R42, R36, RZ ;  /* 0x000000242a2a7210 */ /* 0x000fe20007ffe0ff */
[--C-:B0-----:R-:W-:Y:S01]  /*4780*/  FADD R62, R24, -R60.reuse ;  /* 0x8000003c183e7221 */ /* 0x101fe20000000000 */
[--C-:B------:R-:W-:Y:S01]  /*4790*/  FADD R40, R40, -R60.reuse ;  /* 0x8000003c28287221 */ /* 0x100fe20000000000 */
[--C-:B------:R-:W-:Y:S01]  /*47a0*/  FADD R30, R30, -R60.reuse ;  /* 0x8000003c1e1e7221 */ /* 0x100fe20000000000 */
[----:B------:R-:W-:Y:S01]  /*47b0*/  FADD R26, R26, -R60 ;  /* 0x8000003c1a1a7221 */ /* 0x000fe20000000000 */
[-C--:B------:R-:W-:Y:S01]  /*47c0*/  FFMA.SAT R24, R62, R32.reuse, 0.5 ;  /* 0x3f0000003e187423 */ /* 0x080fe20000002020 */
[--C-:B-1----:R-:W-:Y:S01]  /*47d0*/  FADD R46, R46, -R38.reuse ;  /* 0x800000262e2e7221 */ /* 0x102fe20000000000 */
[--C-:B------:R-:W-:Y:S01]  /*47e0*/  FADD R45, R45, -R38.reuse ;  /* 0x800000262d2d7221 */ /* 0x100fe20000000000 */
[----:B------:R-:W-:Y:S01]  /*47f0*/  FADD R47, R47, -R38 ;  /* 0x800000262f2f7221 */ /* 0x000fe20000000000 */
[-C--:B------:R-:W-:Y:S01]  /*4800*/  FFMA.RM R24, R24, R33.reuse, 12582913 ;  /* 0x4b40000118187423 */ /* 0x080fe20000004021 */
[--C-:B--2---:R-:W-:Y:S01]  /*4810*/  FADD R39, R56, -R37.reuse ;  /* 0x8000002538277221 */ /* 0x104fe20000000000 */
[--C-:B------:R-:W-:Y:S01]  /*4820*/  FADD R54, R54, -R37.reuse ;  /* 0x8000002536367221 */ /* 0x100fe20000000000 */
[--C-:B------:R-:W-:Y:S01]  /*4830*/  FADD R35, R52, -R37.reuse ;  /* 0x8000002534237221 */ /* 0x100fe20000000000 */
[----:B------:R-:W-:Y:S01]  /*4840*/  FADD R37, R50, -R37 ;  /* 0x8000002532257221 */ /* 0x000fe20000000000 */
[--C-:B---3--:R-:W-:Y:S01]  /*4850*/  FADD R43, R43, -R44.reuse ;  /* 0x8000002c2b2b7221 */ /* 0x108fe20000000000 */
[--C-:B------:R-:W-:Y:S01]  /*4860*/  FADD R41, R41, -R44.reuse ;  /* 0x8000002c29297221 */ /* 0x100fe20000000000 */
[--C-:B------:R-:W-:Y:S01]  /*4870*/  FADD R28, R28, -R44.reuse ;  /* 0x8000002c1c1c7221 */ /* 0x100fe20000000000 */
[----:B------:R-:W-:Y:S01]  /*4880*/  FADD R22, R22, -R44 ;  /* 0x8000002c16167221 */ /* 0x000fe20000000000 */
[----:B------:R-:W-:Y:S01]  /*4890*/  FADD R50, R48, -R38 ;  /* 0x8000002630327221 */ /* 0x000fe20000000000 */
[-C--:B------:R-:W-:Y:S01]  /*48a0*/  FFMA.SAT R44, R46, R32.reuse, 0.5 ;  /* 0x3f0000002e2c7423 */ /* 0x080fe20000002020 */
[----:B------:R-:W-:Y:S01]  /*48b0*/  FADD R38, R24, -12583039 ;  /* 0xcb40007f18267421 */ /* 0x000fe20000000000 */
[-C--:B------:R-:W-:Y:S01]  /*48c0*/  FFMA.SAT R36, R39, R32.reuse, 0.5 ;  /* 0x3f00000027247423 */ /* 0x080fe20000002020 */
[-C--:B------:R-:W-:Y:S01]  /*48d0*/  FFMA.SAT R56, R50, R32.reuse, 0.5 ;  /* 0x3f00000032387423 */ /* 0x080fe20000002020 */
[-C--:B------:R-:W-:Y:S01]  /*48e0*/  FFMA.RM R44, R44, R33.reuse, 12582913 ;  /* 0x4b4000012c2c7423 */ /* 0x080fe20000004021 */
[----:B------:R-:W-:Y:S01]  /*48f0*/  FFMA R38, R62, 1.4426950216293334961, -R38 ;  /* 0x3fb8aa3b3e267823 */ /* 0x000fe20000000826 */
[-C--:B------:R-:W-:Y:S01]  /*4900*/  FFMA.RM R36, R36, R33.reuse, 12582913 ;  /* 0x4b40000124247423 */ /* 0x080fe20000004021 */
[-C--:B------:R-:W-:Y:S01]  /*4910*/  FFMA.SAT R34, R54, R32.reuse, 0.5 ;  /* 0x3f00000036227423 */ /* 0x080fe20000002020 */
[----:B------:R-:W-:Y:S01]  /*4920*/  FADD R52, R44, -12583039 ;  /* 0xcb40007f2c347421 */ /* 0x000fe20000000000 */
[----:B------:R-:W-:Y:S01]  /*4930*/  FFMA R62, R62, 1.925963033500011079e-08, R38 ;  /* 0x32a570603e3e7823 */ /* 0x000fe20000000026 */
[----:B------:R-:W-:Y:S01]  /*4940*/  FADD R38, R36, -12583039 ;  /* 0xcb40007f24267421 */ /* 0x000fe20000000000 */
[-C--:B------:R-:W-:Y:S01]  /*4950*/  FFMA.RM R34, R34, R33.reuse, 12582913 ;  /* 0x4b40000122227423 */ /* 0x080fe20000004021 */
[----:B------:R-:W-:Y:S01]  /*4960*/  FFMA R52, R46, 1.4426950216293334961, -R52 ;  /* 0x3fb8aa3b2e347823 */ /* 0x000fe20000000834 */
[-C--:B------:R-:W-:Y:S01]  /*4970*/  FFMA.SAT R68, R41, R32.reuse, 0.5 ;  /* 0x3f00000029447423 */ /* 0x080fe20000002020 */
[----:B------:R-:W-:Y:S01]  /*4980*/  FFMA R64, R39, 1.4426950216293334961, -R38 ;  /* 0x3fb8aa3b27407823 */ /* 0x000fe20000000826 */
[-C--:B------:R-:W-:Y:S01]  /*4990*/  FFMA.RM R38, R56, R33.reuse, 12582913 ;  /* 0x4b40000138267423 */ /* 0x080fe20000004021 */
[----:B------:R-:W-:Y:S01]  /*49a0*/  FFMA R56, R46, 1.925963033500011079e-08, R52 ;  /* 0x32a570602e387823 */ /* 0x000fe20000000034 */
[-C--:B------:R-:W-:Y:S01]  /*49b0*/  FFMA.SAT R46, R37, R32.reuse, 0.5 ;  /* 0x3f000000252e7423 */ /* 0x080fe20000002020 */
[----:B------:R-:W-:Y:S01]  /*49c0*/  FADD R48, R34, -12583039 ;  /* 0xcb40007f22307421 */ /* 0x000fe20000000000 */
[----:B------:R-:W-:Y:S01]  /*49d0*/  FFMA R64, R39, 1.925963033500011079e-08, R64 ;  /* 0x32a5706027407823 */ /* 0x000fe20000000040 */
[----:B------:R-:W-:Y:S01]  /*49e0*/  FADD R39, R38, -12583039 ;  /* 0xcb40007f26277421 */ /* 0x000fe20000000000 */
[-C--:B------:R-:W-:Y:S01]  /*49f0*/  FFMA.RM R46, R46, R33.reuse, 12582913 ;  /* 0x4b4000012e2e7423 */ /* 0x080fe20000004021 */
[----:B------:R-:W-:Y:S01]  /*4a00*/  FFMA R48, R54, 1.4426950216293334961, -R48 ;  /* 0x3fb8aa3b36307823 */ /* 0x000fe20000000830 */
[----:B------:R-:W-:Y:S01]  /*4a10*/  SHF.L.U32 R70, R24, 0x17, RZ ;  /* 0x0000001718467819 */ /* 0x000fe200000006ff */
[----:B------:R-:W-:Y:S01]  /*4a20*/  FFMA R39, R50, 1.4426950216293334961, -R39 ;  /* 0x3fb8aa3b32277823 */ /* 0x000fe20000000827 */
[----:B------:R-:W-:Y:S01]  /*4a30*/  FADD R52, R46, -12583039 ;  /* 0xcb40007f2e347421 */ /* 0x000fe20000000000 */
[----:B------:R-:W-:Y:S01]  /*4a40*/  FFMA R60, R54, 1.925963033500011079e-08, R48 ;  /* 0x32a57060363c7823 */ /* 0x000fe20000000030 */
[-C--:B------:R-:W-:Y:S01]  /*4a50*/  FFMA.SAT R54, R45, R32.reuse, 0.5 ;  /* 0x3f0000002d367423 */ /* 0x080fe20000002020 */
[-C--:B------:R-:W-:Y:S01]  /*4a60*/  FFMA.SAT R48, R35, R32.reuse, 0.5 ;  /* 0x3f00000023307423 */ /* 0x080fe20000002020 */
[C---:B------:R-:W-:Y:S01]  /*4a70*/  FFMA R52, R37.reuse, 1.4426950216293334961, -R52 ;  /* 0x3fb8aa3b25347823 */ /* 0x040fe20000000834 */
[----:B------:R-:W-:Y:S01]  /*4a80*/  FFMA R39, R50, 1.925963033500011079e-08, R39 ;  /* 0x32a5706032277823 */ /* 0x000fe20000000027 */
[-C--:B------:R-:W-:Y:S01]  /*4a90*/  FFMA.RM R54, R54, R33.reuse, 12582913 ;  /* 0x4b40000136367423 */ /* 0x080fe20000004021 */
[-C--:B------:R-:W-:Y:S01]  /*4aa0*/  FFMA.RM R48, R48, R33.reuse, 12582913 ;  /* 0x4b40000130307423 */ /* 0x080fe20000004021 */
[----:B------:R-:W-:Y:S01]  /*4ab0*/  FFMA R37, R37, 1.925963033500011079e-08, R52 ;  /* 0x32a5706025257823 */ /* 0x000fe20000000034 */
[----:B------:R-:W-:Y:S01]  /*4ac0*/  FFMA.SAT R52, R47, R32, 0.5 ;  /* 0x3f0000002f347423 */ /* 0x000fe20000002020 */
[----:B------:R-:W-:Y:S01]  /*4ad0*/  FADD R58, R54, -12583039 ;  /* 0xcb40007f363a7421 */ /* 0x000fe20000000000 */
[----:B------:R-:W-:Y:S01]  /*4ae0*/  FADD R50, R48, -12583039 ;  /* 0xcb40007f30327421 */ /* 0x000fe20000000000 */
[----:B------:R-:W0:Y:S01]  /*4af0*/  MUFU.EX2 R64, R64 ;  /* 0x0000004000407308 */ /* 0x000e220000000800 */
[----:B------:R-:W-:Y:S01]  /*4b00*/  FFMA.RM R52, R52, R33, 12582913 ;  /* 0x4b40000134347423 */ /* 0x000fe20000004021 */
[----:B------:R-:W-:Y:S01]  /*4b10*/  FFMA R58, R45, 1.4426950216293334961, -R58 ;  /* 0x3fb8aa3b2d3a7823 */ /* 0x000fe2000000083a */
[----:B------:R-:W-:Y:S01]  /*4b20*/  FFMA R50, R35, 1.4426950216293334961, -R50 ;  /* 0x3fb8aa3b23327823 */ /* 0x000fe20000000832 */
[----:B------:R-:W-:Y:S01]  /*4b30*/  SHF.L.U32 R36, R36, 0x17, RZ ;  /* 0x0000001724247819 */ /* 0x000fe200000006ff */
[----:B------:R-:W-:Y:S01]  /*4b40*/  FADD R66, R52, -12583039 ;  /* 0xcb40007f34427421 */ /* 0x000fe20000000000 */
[----:B------:R-:W-:Y:S01]  /*4b50*/  FFMA R45, R45, 1.925963033500011079e-08, R58 ;  /* 0x32a570602d2d7823 */ /* 0x000fe2000000003a */
[----:B------:R-:W-:Y:S01]  /*4b60*/  FFMA R35, R35, 1.925963033500011079e-08, R50 ;  /* 0x32a5706023237823 */ /* 0x000fe20000000032 */
[----:B------:R-:W1:Y:S01]  /*4b70*/  MUFU.EX2 R60, R60 ;  /* 0x0000003c003c7308 */ /* 0x000e620000000800 */
[----:B------:R-:W-:Y:S01]  /*4b80*/  FFMA R66, R47, 1.4426950216293334961, -R66 ;  /* 0x3fb8aa3b2f427823 */ /* 0x000fe20000000842 */
[----:B------:R-:W-:-:S02]  /*4b90*/  SHF.L.U32 R34, R34, 0x17, RZ ;  /* 0x0000001722227819 */ /* 0x000fc400000006ff */
[----:B------:R-:W-:Y:S01]  /*4ba0*/  SHF.L.U32 R44, R44, 0x17, RZ ;  /* 0x000000172c2c7819 */ /* 0x000fe200000006ff */
[----:B------:R-:W-:Y:S01]  /*4bb0*/  FFMA R58, R47, 1.925963033500011079e-08, R66 ;  /* 0x32a570602f3a7823 */ /* 0x000fe20000000042 */
[----:B------:R-:W-:Y:S01]  /*4bc0*/  FFMA.SAT R66, R43, R32, 0.5 ;  /* 0x3f0000002b427423 */ /* 0x000fe20000002020 */
[----:B------:R-:W-:Y:S01]  /*4bd0*/  SHF.L.U32 R38, R38, 0x17, RZ ;  /* 0x0000001726267819 */ /* 0x000fe200000006ff */
[----:B------:R2:W3:Y:S01]  /*4be0*/  MUFU.EX2 R50, R62 ;  /* 0x0000003e00327308 */ /* 0x0004e20000000800 */
[----:B0-----:R-:W-:Y:S01]  /*4bf0*/  FMUL R64, R36, R64 ;  /* 0x0000004024407220 */ /* 0x001fe20000400000 */
[-C--:B------:R-:W-:Y:S01]  /*4c00*/  FFMA.RM R47, R66, R33.reuse, 12582913 ;  /* 0x4b400001422f7423 */ /* 0x080fe20000004021 */
[----:B------:R-:W-:Y:S01]  /*4c10*/  FFMA.SAT R36, R28, R32, 0.5 ;  /* 0x3f0000001c247423 */ /* 0x000fe20000002020 */
[----:B------:R-:W-:Y:S02]  /*4c20*/  SHF.L.U32 R48, R48, 0x17, RZ ;  /* 0x0000001730307819 */ /* 0x000fe400000006ff */
[----:B------:R-:W-:Y:S01]  /*4c30*/  FADD R66, R47, -12583039 ;  /* 0xcb40007f2f427421 */ /* 0x000fe20000000000 */
[-C--:B------:R-:W-:Y:S01]  /*4c40*/  FFMA.RM R36, R36, R33.reuse, 12582913 ;  /* 0x4b40000124247423 */ /* 0x080fe20000004021 */
[----:B------:R-:W0:Y:S01]  /*4c50*/  MUFU.EX2 R56, R56 ;  /* 0x0000003800387308 */ /* 0x000e220000000800 */
[-C--:B--2---:R-:W-:Y:S01]  /*4c60*/  FFMA.RM R62, R68, R33.reuse, 12582913 ;  /* 0x4b400001443e7423 */ /* 0x084fe20000004021 */
[C---:B------:R-:W-:Y:S01]  /*4c70*/  FFMA R66, R43.reuse, 1.4426950216293334961, -R66 ;  /* 0x3fb8aa3b2b427823 */ /* 0x040fe20000000842 */
[----:B-1----:R-:W-:Y:S01]  /*4c80*/  FMUL R60, R34, R60 ;  /* 0x0000003c223c7220 */ /* 0x002fe20000400000 */
[----:B------:R-:W-:Y:S01]  /*4c90*/  SHF.L.U32 R46, R46, 0x17, RZ ;  /* 0x000000172e2e7819 */ /* 0x000fe200000006ff */
[----:B------:R-:W-:Y:S01]  /*4ca0*/  FADD R68, R62, -12583039 ;  /* 0xcb40007f3e447421 */ /* 0x000fe20000000000 */
[----:B------:R-:W-:Y:S01]  /*4cb0*/  FFMA R43, R43, 1.925963033500011079e-08, R66 ;  /* 0x32a570602b2b7823 */ /* 0x000fe20000000042 */
[----:B------:R-:W-:Y:S01]  /*4cc0*/  FFMA.SAT R66, R40, R32, 0.5 ;  /* 0x3f00000028427423 */ /* 0x000fe20000002020 */
[----:B------:R-:W1:Y:S01]  /*4cd0*/  MUFU.EX2 R39, R39 ;  /* 0x0000002700277308 */ /* 0x000e620000000800 */
[C---:B------:R-:W-:Y:S01]  /*4ce0*/  FFMA R68, R41.reuse, 1.4426950216293334961, -R68 ;  /* 0x3fb8aa3b29447823 */ /* 0x040fe20000000844 */
[----:B---3--:R-:W-:Y:S01]  /*4cf0*/  FMUL R50, R70, R50 ;  /* 0x0000003246327220 */ /* 0x008fe20000400000 */
[----:B------:R-:W-:Y:S01]  /*4d00*/  FFMA.RM R66, R66, R33, 12582913 ;  /* 0x4b40000142427423 */ /* 0x000fe20000004021 */
[----:B------:R-:W-:Y:S01]  /*4d10*/  FFMA.SAT R70, R26, R32, 0.5 ;  /* 0x3f0000001a467423 */ /* 0x000fe20000002020 */
[----:B------:R-:W-:Y:S01]  /*4d20*/  FFMA R41, R41, 1.925963033500011079e-08, R68 ;  /* 0x32a5706029297823 */ /* 0x000fe20000000044 */
[----:B------:R-:W-:Y:S01]  /*4d30*/  SHF.L.U32 R54, R54, 0x17, RZ ;  /* 0x0000001736367819 */ /* 0x000fe200000006ff */
[----:B------:R-:W-:Y:S01]  /*4d40*/  FADD R68, R66, -12583039 ;  /* 0xcb40007f42447421 */ /* 0x000fe20000000000 */
[----:B------:R-:W-:Y:S01]  /*4d50*/  MUFU.EX2 R43, R43 ;  /* 0x0000002b002b7308 */ /* 0x000fe20000000800 */
[----:B------:R-:W-:Y:S01]  /*4d60*/  SHF.L.U32 R52, R52, 0x17, RZ ;  /* 0x0000001734347819 */ /* 0x000fe200000006ff */
[----:B0-----:R-:W-:Y:S01]  /*4d70*/  FMUL R56, R44, R56 ;  /* 0x000000382c387220 */ /* 0x001fe20000400000 */
[----:B------:R-:W-:Y:S01]  /*4d80*/  FFMA R68, R40, 1.4426950216293334961, -R68 ;  /* 0x3fb8aa3b28447823 */ /* 0x000fe20000000844 */
[----:B------:R-:W-:Y:S01]  /*4d90*/  SHF.L.U32 R62, R62, 0x17, RZ ;  /* 0x000000173e3e7819 */ /* 0x000fe200000006ff */
[----:B------:R-:W-:Y:S01]  /*4da0*/  STS [R42], R64 ;  /* 0x000000402a007388 */ /* 0x000fe20000000800 */
[----:B------:R-:W-:Y:S01]  /*4db0*/  SHF.L.U32 R66, R66, 0x17, RZ ;  /* 0x0000001742427819 */ /* 0x000fe200000006ff */
[----:B------:R-:W-:Y:S01]  /*4dc0*/  FFMA R40, R40, 1.925963033500011079e-08, R68 ;  /* 0x32a5706028287823 */ /* 0x000fe20000000044 */
[----:B------:R-:W-:Y:S01]  /*4dd0*/  FFMA.SAT R68, R30, R32, 0.5 ;  /* 0x3f0000001e447423 */ /* 0x000fe20000002020 */
[----:B------:R-:W0:Y:S01]  /*4de0*/  MUFU.EX2 R35, R35 ;  /* 0x0000002300237308 */ /* 0x000e220000000800 */
[----:B-1----:R-:W-:Y:S01]  /*4df0*/  FMUL R39, R38, R39 ;  /* 0x0000002726277220 */ /* 0x002fe20000400000 */
[----:B------:R-:W-:Y:S01]  /*4e00*/  STS [R42+0x40], R60 ;  /* 0x0000403c2a007388 */ /* 0x000fe20000000800 */
[----:B------:R-:W-:-:S03]  /*4e10*/  FFMA.RM R24, R68, R33, 12582913 ;  /* 0x4b40000144187423 */ /* 0x000fc60000004021 */
[----:B------:R-:W-:Y:S01]  /*4e20*/  STS [R42+0x200], R56 ;  /* 0x000200382a007388 */ /* 0x000fe20000000800 */
[C---:B------:R-:W-:Y:S01]  /*4e30*/  FADD R68, R24.reuse, -12583039 ;  /* 0xcb40007f18447421 */ /* 0x040fe20000000000 */
[----:B------:R-:W1:Y:S01]  /*4e40*/  MUFU.EX2 R37, R37 ;  /* 0x0000002500257308 */ /* 0x000e620000000800 */
[----:B------:R-:W-:Y:S01]  /*4e50*/  SHF.L.U32 R24, R24, 0x17, RZ ;  /* 0x0000001718187819 */ /* 0x000fe200000006ff */
[----:B------:R-:W-:Y:S01]  /*4e60*/  STS [R42+0x240], R39 ;  /* 0x000240272a007388 */ /* 0x000fe20000000800 */
[----:B------:R-:W-:-:S03]  /*4e70*/  FFMA R68, R30, 1.4426950216293334961, -R68 ;  /* 0x3fb8aa3b1e447823 */ /* 0x000fc60000000844 */
[----:B------:R-:W-:Y:S01]  /*4e80*/  STS [R42+0x22c0], R50 ;  /* 0x0022c0322a007388 */ /* 0x000fe20000000800 */
[----:B------:R-:W-:Y:S01]  /*4e90*/  FFMA R30, R30, 1.925963033500011079e-08, R68 ;  /* 0x32a570601e1e7823 */ /* 0x000fe20000000044 */
[C---:B------:R-:W-:Y:S01]  /*4ea0*/  FADD R68, R36.reuse, -12583039 ;  /* 0xcb40007f24447421 */ /* 0x040fe20000000000 */
[----:B------:R-:W2:Y:S01]  /*4eb0*/  MUFU.EX2 R45, R45 ;  /* 0x0000002d002d7308 */ /* 0x000ea20000000800 */
[----:B------:R-:W-:Y:S01]  /*4ec0*/  SHF.L.U32 R36, R36, 0x17, RZ ;  /* 0x0000001724247819 */ /* 0x000fe200000006ff */
[----:B0-----:R-:W-:Y:S01]  /*4ed0*/  FMUL R35, R48, R35 ;  /* 0x0000002330237220 */ /* 0x001fe20000400000 */
[----:B------:R-:W-:-:S04]  /*4ee0*/  FFMA R68, R28, 1.4426950216293334961, -R68 ;  /* 0x3fb8aa3b1c447823 */ /* 0x000fc80000000844 */
[----:B------:R-:W-:Y:S01]  /*4ef0*/  FFMA R28, R28, 1.925963033500011079e-08, R68 ;  /* 0x32a570601c1c7823 */ /* 0x000fe20000000044 */
[----:B------:R-:W-:Y:S01]  /*4f00*/  FFMA.SAT R68, R22, R32, 0.5 ;  /* 0x3f00000016447423 */ /* 0x000fe20000002020 */
[----:B------:R-:W0:Y:S01]  /*4f10*/  MUFU.EX2 R58, R58 ;  /* 0x0000003a003a7308 */ /* 0x000e220000000800 */
[----:B-1----:R-:W-:Y:S01]  /*4f20*/  FMUL R37, R46, R37 ;  /* 0x000000252e257220 */ /* 0x002fe20000400000 */
[----:B------:R-:W-:Y:S01]  /*4f30*/  STS [R42+0x80], R35 ;  /* 0x000080232a007388 */ /* 0x000fe20000000800 */
[-C--:B------:R-:W-:Y:S01]  /*4f40*/  FFMA.RM R32, R68, R33.reuse, 12582913 ;  /* 0x4b40000144207423 */ /* 0x080fe20000004021 */
[----:B------:R-:W-:Y:S02]  /*4f50*/  FFMA.RM R33, R70, R33, 12582913 ;  /* 0x4b40000146217423 */ /* 0x000fe40000004021 */
[----:B------:R-:W-:Y:S01]  /*4f60*/  STS [R42+0xc0], R37 ;  /* 0x0000c0252a007388 */ /* 0x000fe20000000800 */
[C---:B------:R-:W-:Y:S01]  /*4f70*/  FADD R34, R32.reuse, -12583039 ;  /* 0xcb40007f20227421 */ /* 0x040fe20000000000 */
[----:B------:R-:W1:Y:S01]  /*4f80*/  MUFU.EX2 R41, R41 ;  /* 0x0000002900297308 */ /* 0x000e620000000800 */
[----:B------:R-:W-:Y:S01]  /*4f90*/  SHF.L.U32 R32, R32, 0x17, RZ ;  /* 0x0000001720207819 */ /* 0x000fe200000006ff */
[----:B--2---:R-:W-:Y:S01]  /*4fa0*/  FMUL R45, R54, R45 ;  /* 0x0000002d362d7220 */ /* 0x004fe20000400000 */
[----:B------:R-:W-:-:S04]  /*4fb0*/  FFMA R34, R22, 1.4426950216293334961, -R34 ;  /* 0x3fb8aa3b16227823 */ /* 0x000fc80000000822 */
[----:B------:R-:W-:Y:S01]  /*4fc0*/  FFMA R22, R22, 1.925963033500011079e-08, R34 ;  /* 0x32a5706016167823 */ /* 0x000fe20000000022 */
[----:B------:R-:W-:Y:S01]  /*4fd0*/  FADD R34, R33, -12583039 ;  /* 0xcb40007f21227421 */ /* 0x000fe20000000000 */
[----:B------:R-:W2:Y:S01]  /*4fe0*/  MUFU.EX2 R40, R40 ;  /* 0x0000002800287308 */ /* 0x000ea20000000800 */
[----:B------:R-:W-:Y:S02]  /*4ff0*/  STS [R42+0x280], R45 ;  /* 0x0002802d2a007388 */ /* 0x000fe40000000800 */
[----:B------:R-:W-:-:S04]  /*5000*/  FFMA R34, R26, 1.4426950216293334961, -R34 ;  /* 0x3fb8aa3b1a227823 */ /* 0x000fc80000000822 */
[----:B------:R-:W-:Y:S01]  /*5010*/  FFMA R26, R26, 1.925963033500011079e-08, R34 ;  /* 0x32a570601a1a7823 */ /* 0x000fe20000000022 */
[----:B------:R-:W3:Y:S01]  /*5020*/  MUFU.EX2 R30, R30 ;  /* 0x0000001e001e7308 */ /* 0x000ee20000000800 */
[----:B------:R-:W-:Y:S01]  /*5030*/  SHF.L.U32 R34, R47, 0x17, RZ ;  /* 0x000000172f227819 */ /* 0x000fe200000006ff */
[----:B0-----:R-:W-:Y:S01]  /*5040*/  FMUL R47, R52, R58 ;  /* 0x0000003a342f7220 */ /* 0x001fe20000400000 */
[----:B-1----:R-:W-:-:S03]  /*5050*/  FMUL R41, R62, R41 ;  /* 0x000000293e297220 */ /* 0x002fc60000400000 */
[----:B------:R-:W-:Y:S01]  /*5060*/  FMUL R43, R34, R43 ;  /* 0x0000002b222b7220 */ /* 0x000fe20000400000 */
[----:B------:R-:W-:Y:S01]  /*5070*/  SHF.L.U32 R34, R33, 0x17, RZ ;  /* 0x0000001721227819 */ /* 0x000fe200000006ff */
[----:B------:R-:W0:Y:S01]  /*5080*/  MUFU.EX2 R28, R28 ;  /* 0x0000001c001c7308 */ /* 0x000e220000000800 */
[----:B--2---:R-:W-:Y:S01]  /*5090*/  FMUL R40, R66, R40 ;  /* 0x0000002842287220 */ /* 0x004fe20000400000 */
[----:B------:R-:W-:Y:S04]  /*50a0*/  STS [R42+0x2c0], R47 ;  /* 0x0002c02f2a007388 */ /* 0x000fe80000000800 */
[----:B------:R-:W-:Y:S02]  /*50b0*/  STS [R42+0x2000], R43 ;  /* 0x0020002b2a007388 */ /* 0x000fe40000000800 */
[----:B------:R-:W1:Y:S01]  /*50c0*/  MUFU.EX2 R22, R22 ;  /* 0x0000001600167308 */ /* 0x000e620000000800 */
[----:B---3--:R-:W-:Y:S01]  /*50d0*/  FMUL R24, R24, R30 ;  /* 0x0000001e18187220 */ /* 0x008fe20000400000 */
[----:B------:R-:W-:Y:S04]  /*50e0*/  STS [R42+0x2040], R41 ;  /* 0x002040292a007388 */ /* 0x000fe80000000800 */
[----:B------:R-:W-:Y:S02]  /*50f0*/  STS [R42+0x2200], R40 ;  /* 0x002200282a007388 */ /* 0x000fe40000000800 */
[----:B------:R-:W2:Y:S01]  /*5100*/  MUFU.EX2 R26, R26 ;  /* 0x0000001a001a7308 */ /* 0x000ea20000000800 */
[----:B0-----:R-:W-:Y:S01]  /*5110*/  FMUL R33, R36, R28 ;  /* 0x0000001c24217220 */ /* 0x001fe20000400000 */
[----:B------:R0:W-:Y:S01]  /*5120*/  STS [R42+0x2240], R24 ;  /* 0x002240182a007388 */ /* 0x0001e20000000800 */
[----:B------:R-:W-:-:S03]  /*5130*/  LEA R28, R10, UR9, 0x2 ;  /* 0x000000090a1c7c11 */ /* 0x000fc6000f8e10ff */
[----:B------:R-:W-:Y:S01]  /*5140*/  STS [R42+0x2080], R33 ;  /* 0x002080212a007388 */ /* 0x000fe20000000800 */
[----:B-1----:R-:W-:Y:S01]  /*5150*/  FMUL R22, R32, R22 ;  /* 0x0000001620167220 */ /* 0x002fe20000400000 */
[----:B0-----:R-:W-:Y:S01]  /*5160*/  LEA.HI R24, R4, UR4, RZ, 0x1b ;  /* 0x0000000404187c11 */ /* 0x001fe2000f8fd8ff */
[----:B------:R-:W-:-:S03]  /*5170*/  UMOV UR4, URZ ;  /* 0x000000ff00047c82 */ /* 0x000fc60008000000 */
[----:B------:R-:W-:Y:S01]  /*5180*/  STS [R42+0x20c0], R22 ;  /* 0x0020c0162a007388 */ /* 0x000fe20000000800 */
[----:B--2---:R-:W-:-:S05]  /*5190*/  FMUL R26, R34, R26 ;  /* 0x0000001a221a7220 */ /* 0x004fca0000400000 */
        /* <DEDUP_REMOVED lines=38> */
.L_x_251:
[----:B------:R-:W0:Y:S01]  /*5400*/  LDC.64 R40, c[0x0][0x390] ;  /* 0x0000e400ff287b82 */ /* 0x000e220000000a00 */
[----:B------:R-:W-:Y:S02]  /*5410*/  LOP3.LUT R26, R20, 0x7c, RZ, 0xc0, !PT ;  /* 0x0000007c141a7812 */ /* 0x000fe400078ec0ff */
        /* <DEDUP_REMOVED lines=19> */
.L_x_250:
[----:B------:R-:W-:Y:S02]  /*5550*/  UIADD3 UR10, UPT, UPT, UR5, UR4, URZ ;  /* 0x00000004050a7290 */ /* 0x000fe4000fffe0ff */
[----:B------:R-:W-:Y:S02]  /*5560*/  ULEA UR13, UR5, UR9, 0x9 ;  /* 0x00000009050d7291 */ /* 0x000fe4000f8e48ff */
[----:B------:R-:W-:Y:S02]  /*5570*/  ULEA UR10, UR10, UR8, 0x2 ;  /* 0x000000080a0a7291 */ /* 0x000fe4000f8e10ff */
[----:B------:R-:W-:Y:S02]  /*5580*/  UIADD3 UR5, UPT, UPT, UR5, 0x4, URZ ;  /* 0x0000000405057890 */ /* 0x000fe4000fffe0ff */
[----:B------:R-:W-:Y:S02]  /*5590*/  LEA R48, R14, UR13, 0x2 ;  /* 0x0000000d0e307c11 */ /* 0x000fe4000f8e10ff */
[----:B------:R-:W-:Y:S01]  /*55a0*/  LEA R76, R10, UR10, 0x8 ;  /* 0x0000000a0a4c7c11 */ /* 0x000fe2000f8e40ff */
[----:B------:R-:W-:-:S02]  /*55b0*/  UISETP.NE.AND UP0, UPT, UR5, 0x10, UPT ;  /* 0x000000100500788c */ /* 0x000fc4000bf05270 */
[----:B------:R-:W-:Y:S04]  /*55c0*/  LDS R52, [R48] ;  /* 0x0000000030347984 */ /* 0x000fe80000000800 */
[----:B0-----:R-:W0:Y:S04]  /*55d0*/  LDS.128 R32, [R76] ;  /* 0x000000004c207984 */ /* 0x001e280000000c00 */
[----:B------:R-:W1:Y:S04]  /*55e0*/  LDS R50, [R48+0x10] ;  /* 0x0000100030327984 */ /* 0x000e680000000800 */
[----:B------:R-:W2:Y:S04]  /*55f0*/  LDS R26, [R48+0x80] ;  /* 0x00008000301a7984 */ /* 0x000ea80000000800 */
[----:B------:R-:W3:Y:S04]  /*5600*/  LDS R28, [R48+0x90] ;  /* 0x00009000301c7984 */ /* 0x000ee80000000800 */
[----:B------:R-:W4:Y:S04]  /*5610*/  LDS R58, [R48+0x100] ;  /* 0x00010000303a7984 */ /* 0x000f280000000800 */
[----:B------:R-:W5:Y:S04]  /*5620*/  LDS R30, [R48+0x110] ;  /* 0x00011000301e7984 */ /* 0x000f680000000800 */
[----:B------:R-:W5:Y:S04]  /*5630*/  LDS R56, [R48+0x180] ;  /* 0x0001800030387984 */ /* 0x000f680000000800 */
[----:B------:R-:W5:Y:S04]  /*5640*/  LDS R54, [R48+0x190] ;  /* 0x0001900030367984 */ /* 0x000f680000000800 */
[----:B------:R-:W5:Y:S04]  /*5650*/  LDS.128 R36, [R76+0x800] ;  /* 0x000800004c247984 */ /* 0x000f680000000c00 */
[----:B------:R-:W5:Y:S04]  /*5660*/  LDS.128 R40, [R76+0x2000] ;  /* 0x002000004c287984 */ /* 0x000f680000000c00 */
[----:B------:R5:W5:Y:S01]  /*5670*/  LDS.128 R44, [R76+0x2800] ;  /* 0x002800004c2c7984 */ /* 0x000b620000000c00 */
[C---:B0-----:R-:W-:Y:S01]  /*5680*/  FFMA R60, R32.reuse, R52, R67 ;  /* 0x00000034203c7223 */ /* 0x041fe20000000043 */
[----:B-1----:R-:W-:-:S02]  /*5690*/  FFMA R0, R32, R50, R0 ;  /* 0x0000003220007223 */ /* 0x002fc40000000000 */
[----:B------:R-:W-:Y:S01]  /*56a0*/  LDS R67, [R48+0x580] ;  /* 0x0005800030437984 */ /* 0x000fe20000000800 */
[----:B--2---:R-:W-:-:S03]  /*56b0*/  FFMA R62, R32, R26, R27 ;  /* 0x0000001a203e7223 */ /* 0x004fc6000000001b */
[----:B------:R-:W0:Y:S01]  /*56c0*/  LDS R27, [R48+0x290] ;  /* 0x00029000301b7984 */ /* 0x000e220000000800 */
[C---:B---3--:R-:W-:Y:S01]  /*56d0*/  FFMA R64, R32.reuse, R28, R29 ;  /* 0x0000001c20407223 */ /* 0x048fe2000000001d */
[C---:B----4-:R-:W-:Y:S01]  /*56e0*/  FFMA R66, R32.reuse, R58, R71 ;  /* 0x0000003a20427223 */ /* 0x050fe20000000047 */
[C---:B-----5:R-:W-:Y:S01]  /*56f0*/  FFMA R68, R32.reuse, R30, R49 ;  /* 0x0000001e20447223 */ /* 0x060fe20000000031 */
[C---:B------:R-:W-:Y:S01]  /*5700*/  FFMA R70, R32.reuse, R56, R31 ;  /* 0x0000003820467223 */ /* 0x040fe2000000001f */
[----:B------:R-:W-:Y:S02]  /*5710*/  FFMA R72, R32, R54, R25 ;  /* 0x0000003620487223 */ /* 0x000fe40000000019 */
[----:B------:R-:W1:Y:S01]  /*5720*/  LDS R32, [R48+0x200] ;  /* 0x0002000030207984 */ /* 0x000e620000000800 */
[C---:B------:R-:W-:Y:S01]  /*5730*/  FFMA R74, R36.reuse, R52, R11 ;  /* 0x00000034244a7223 */ /* 0x040fe2000000000b */
[C---:B------:R-:W-:Y:S02]  /*5740*/  FFMA R76, R36.reuse, R50, R77 ;  /* 0x00000032244c7223 */ /* 0x040fe4000000004d */
[----:B------:R-:W2:Y:S01]  /*5750*/  LDS R11, [R48+0x210] ;  /* 0x00021000300b7984 */ /* 0x000ea20000000800 */
[----:B------:R-:W-:Y:S01]  /*5760*/  FFMA R75, R36, R26, R75 ;  /* 0x0000001a244b7223 */ /* 0x000fe2000000004b */
[C---:B------:R-:W-:Y:S01]  /*5770*/  FFMA R25, R40.reuse, R52, R2 ;  /* 0x0000003428197223 */ /* 0x040fe20000000002 */
[C---:B------:R-:W-:Y:S01]  /*5780*/  FFMA R15, R40.reuse, R50, R15 ;  /* 0x00000032280f7223 */ /* 0x040fe2000000000f */
[----:B------:R-:W3:Y:S01]  /*5790*/  LDS R2, [R48+0x280] ;  /* 0x0002800030027984 */ /* 0x000ee20000000800 */
[C---:B------:R-:W-:Y:S01]  /*57a0*/  FFMA R55, R40.reuse, R26, R55 ;  /* 0x0000001a28377223 */ /* 0x040fe20000000037 */
[C---:B------:R-:W-:Y:S01]  /*57b0*/  FFMA R57, R40.reuse, R28, R57 ;  /* 0x0000001c28397223 */ /* 0x040fe20000000039 */
[C---:B------:R-:W-:Y:S01]  /*57c0*/  FFMA R59, R40.reuse, R58, R59 ;  /* 0x0000003a283b7223 */ /* 0x040fe2000000003b */
[C---:B------:R-:W-:Y:S01]  /*57d0*/  FFMA R17, R40.reuse, R30, R17 ;  /* 0x0000001e28117223 */ /* 0x040fe20000000011 */
[C---:B------:R-:W-:Y:S01]  /*57e0*/  FFMA R61, R40.reuse, R56, R61 ;  /* 0x00000038283d7223 */ /* 0x040fe2000000003d */
[----:B------:R-:W-:Y:S01]  /*57f0*/  FFMA R63, R40, R54, R63 ;  /* 0x00000036283f7223 */ /* 0x000fe2000000003f */
[C---:B------:R-:W-:Y:S01]  /*5800*/  FFMA R31, R44.reuse, R50, R3 ;  /* 0x000000322c1f7223 */ /* 0x040fe20000000003 */
[C---:B------:R-:W-:Y:S01]  /*5810*/  FFMA R29, R44.reuse, R26, R21 ;  /* 0x0000001a2c1d7223 */ /* 0x040fe20000000015 */
[----:B------:R-:W4:Y:S01]  /*5820*/  LDS R40, [R48+0x300] ;  /* 0x0003000030287984 */ /* 0x000f220000000800 */
[----:B------:R-:W-:Y:S01]  /*5830*/  FFMA R19, R44, R52, R19 ;  /* 0x000000342c137223 */ /* 0x000fe20000000013 */
[C---:B------:R-:W-:Y:S01]  /*5840*/  FFMA R65, R36.reuse, R56, R65 ;  /* 0x0000003824417223 */ /* 0x040fe20000000041 */
[C---:B------:R-:W-:Y:S01]  /*5850*/  FFMA R73, R36.reuse, R28, R73 ;  /* 0x0000001c24497223 */ /* 0x040fe20000000049 */
[----:B------:R-:W5:Y:S01]  /*5860*/  LDS R50, [R48+0x310] ;  /* 0x0003100030327984 */ /* 0x000f620000000800 */
[C---:B------:R-:W-:Y:S01]  /*5870*/  FFMA R69, R36.reuse, R58, R69 ;  /* 0x0000003a24457223 */ /* 0x040fe20000000045 */
[----:B------:R-:W-:Y:S01]  /*5880*/  FFMA R13, R36, R30, R13 ;  /* 0x0000001e240d7223 */ /* 0x000fe2000000000d */
[C---:B------:R-:W-:Y:S01]  /*5890*/  FFMA R56, R44.reuse, R56, R7 ;  /* 0x000000382c387223 */ /* 0x040fe20000000007 */
[----:B------:R-:W5:Y:S01]  /*58a0*/  LDS R26, [R48+0x380] ;  /* 0x00038000301a7984 */ /* 0x000f620000000800 */
[C---:B------:R-:W-:Y:S01]  /*58b0*/  FFMA R28, R44.reuse, R28, R23 ;  /* 0x0000001c2c1c7223 */ /* 0x040fe20000000017 */
[C---:B------:R-:W-:Y:S01]  /*58c0*/  FFMA R58, R44.reuse, R58, R5 ;  /* 0x0000003a2c3a7223 */ /* 0x040fe20000000005 */
[C---:B------:R-:W-:Y:S01]  /*58d0*/  FFMA R30, R44.reuse, R30, R53 ;  /* 0x0000001e2c1e7223 */ /* 0x040fe20000000035 */
[----:B------:R-:W5:Y:S01]  /*58e0*/  LDS R52, [R48+0x390] ;  /* 0x0003900030347984 */ /* 0x000f620000000800 */
[-C--:B------:R-:W-:Y:S01]  /*58f0*/  FFMA R44, R44, R54.reuse, R9 ;  /* 0x000000362c2c7223 */ /* 0x080fe20000000009 */
[----:B------:R-:W-:Y:S01]  /*5900*/  FFMA R36, R36, R54, R51 ;  /* 0x0000003624247223 */ /* 0x000fe20000000033 */
[C---:B0-----:R-:W-:Y:S01]  /*5910*/  FFMA R64, R27.reuse, R33, R64 ;  /* 0x000000211b407223 */ /* 0x041fe20000000040 */
[----:B------:R-:W0:Y:S01]  /*5920*/  LDS R3, [R48+0x400] ;  /* 0x0004000030037984 */ /* 0x000e220000000800 */
[C---:B------:R-:W-:Y:S01]  /*5930*/  FFMA R73, R27.reuse, R37, R73 ;  /* 0x000000251b497223 */ /* 0x040fe20000000049 */
[C---:B------:R-:W-:Y:S01]  /*5940*/  FFMA R57, R27.reuse, R41, R57 ;  /* 0x000000291b397223 */ /* 0x040fe20000000039 */
[-C--:B------:R-:W-:Y:S01]  /*5950*/  FFMA R27, R27, R45.reuse, R28 ;  /* 0x0000002d1b1b7223 */ /* 0x080fe2000000001c */
[----:B------:R-:W0:Y:S01]  /*5960*/  LDS R9, [R48+0x410] ;  /* 0x0004100030097984 */ /* 0x000e220000000800 */
[----:B-1----:R-:W-:-:S03]  /*5970*/  FFMA R7, R32, R45, R19 ;  /* 0x0000002d20077223 */ /* 0x002fc60000000013 */
[----:B------:R-:W1:Y:S01]  /*5980*/  LDS R21, [R48+0x480] ;  /* 0x0004800030157984 */ /* 0x000e620000000800 */
[C---:B------:R-:W-:Y:S01]  /*5990*/  FFMA R60, R32.reuse, R33, R60 ;  /* 0x00000021203c7223 */ /* 0x040fe2000000003c */
[----:B------:R-:W-:Y:S01]  /*59a0*/  FFMA R5, R32, R37, R74 ;  /* 0x0000002520057223 */ /* 0x000fe2000000004a */
[C---:B--2---:R-:W-:Y:S01]  /*59b0*/  FFMA R0, R11.reuse, R33, R0 ;  /* 0x000000210b007223 */ /* 0x044fe20000000000 */
[C---:B------:R-:W-:Y:S01]  /*59c0*/  FFMA R19, R11.reuse, R37, R76 ;  /* 0x000000250b137223 */ /* 0x040fe2000000004c */
[C---:B------:R-:W-:Y:S01]  /*59d0*/  FFMA R15, R11.reuse, R41, R15 ;  /* 0x000000290b0f7223 */ /* 0x040fe2000000000f */
[-C--:B------:R-:W-:Y:S01]  /*59e0*/  FFMA R11, R11, R45.reuse, R31 ;  /* 0x0000002d0b0b7223 */ /* 0x080fe2000000001f */
[----:B---3--:R-:W-:Y:S01]  /*59f0*/  FFMA R23, R2, R45, R29 ;  /* 0x0000002d02177223 */ /* 0x008fe2000000001d */
[----:B------:R-:W2:Y:S01]  /*5a00*/  LDS R31, [R48+0x500] ;  /* 0x00050000301f7984 */ /* 0x000ea20000000800 */
[----:B------:R-:W-:Y:S01]  /*5a10*/  FFMA R25, R32, R41, R25 ;  /* 0x0000002920197223 */ /* 0x000fe20000000019 */
[C---:B------:R-:W-:Y:S01]  /*5a20*/  FFMA R75, R2.reuse, R37, R75 ;  /* 0x00000025024b7223 */ /* 0x040fe2000000004b */
[C---:B------:R-:W-:Y:S01]  /*5a30*/  FFMA R62, R2.reuse, R33, R62 ;  /* 0x00000021023e7223 */ /* 0x040fe2000000003e */
[----:B------:R-:W3:Y:S01]  /*5a40*/  LDS R51, [R48+0x510] ;  /* 0x0005100030337984 */ /* 0x000ee20000000800 */
[----:B------:R-:W-:-:S03]  /*5a50*/  FFMA R55, R2, R41, R55 ;  /* 0x0000002902377223 */ /* 0x000fc60000000037 */
[----:B------:R-:W3:Y:S01]  /*5a60*/  LDS R29, [R48+0x490] ;  /* 0x00049000301d7984 */ /* 0x000ee20000000800 */
[C---:B----4-:R-:W-:Y:S01]  /*5a70*/  FFMA R69, R40.reuse, R37, R69 ;  /* 0x0000002528457223 */ /* 0x050fe20000000045 */
[C---:B------:R-:W-:Y:S01]  /*5a80*/  FFMA R49, R40.reuse, R45, R58 ;  /* 0x0000002d28317223 */ /* 0x040fe2000000003a */
[----:B------:R-:W-:Y:S01]  /*5a90*/  FFMA R66, R40, R33, R66 ;  /* 0x0000002128427223 */ /* 0x000fe20000000042 */
[C---:B-----5:R-:W-:Y:S01]  /*5aa0*/  FFMA R13, R50.reuse, R37, R13 ;  /* 0x00000025320d7223 */ /* 0x060fe2000000000d */
[C---:B------:R-:W-:Y:S01]  /*5ab0*/  FFMA R53, R50.reuse, R45, R30 ;  /* 0x0000002d32357223 */ /* 0x040fe2000000001e */
[----:B------:R-:W4:Y:S01]  /*5ac0*/  LDS R77, [R48+0x590] ;  /* 0x00059000304d7984 */ /* 0x000f220000000800 */
[----:B------:R-:W-:Y:S01]  /*5ad0*/  FFMA R68, R50, R33, R68 ;  /* 0x0000002132447223 */ /* 0x000fe20000000044 */
[C---:B------:R-:W-:Y:S01]  /*5ae0*/  FFMA R65, R26.reuse, R37, R65 ;  /* 0x000000251a417223 */ /* 0x040fe20000000041 */
[----:B------:R-:W-:Y:S01]  /*5af0*/  FFMA R71, R26, R45, R56 ;  /* 0x0000002d1a477223 */ /* 0x000fe20000000038 */
[----:B------:R-:W5:Y:S01]  /*5b00*/  LDS R32, [R48+0x680] ;  /* 0x0006800030207984 */ /* 0x000f620000000800 */
[----:B------:R-:W-:Y:S01]  /*5b10*/  FFMA R17, R50, R41, R17 ;  /* 0x0000002932117223 */ /* 0x000fe20000000011 */
[C---:B------:R-:W-:Y:S01]  /*5b20*/  FFMA R37, R52.reuse, R37, R36 ;  /* 0x0000002534257223 */ /* 0x040fe20000000024 */
[----:B------:R-:W-:Y:S01]  /*5b30*/  FFMA R45, R52, R45, R44 ;  /* 0x0000002d342d7223 */ /* 0x000fe2000000002c */
[C---:B------:R-:W-:Y:S01]  /*5b40*/  FFMA R70, R26.reuse, R33, R70 ;  /* 0x000000211a467223 */ /* 0x040fe20000000046 */
[-C--:B------:R-:W-:Y:S01]  /*5b50*/  FFMA R61, R26, R41.reuse, R61 ;  /* 0x000000291a3d7223 */ /* 0x080fe2000000003d */
[----:B------:R-:W5:Y:S01]  /*5b60*/  LDS R36, [R48+0x690] ;  /* 0x0006900030247984 */ /* 0x000f620000000800 */
[----:B------:R-:W-:Y:S01]  /*5b70*/  FFMA R59, R40, R41, R59 ;  /* 0x00000029283b7223 */ /* 0x000fe2000000003b */
[C---:B------:R-:W-:Y:S01]  /*5b80*/  FFMA R33, R52.reuse, R33, R72 ;  /* 0x0000002134217223 */ /* 0x040fe20000000048 */
[----:B------:R-:W-:Y:S01]  /*5b90*/  FFMA R63, R52, R41, R63 ;  /* 0x00000029343f7223 */ /* 0x000fe2000000003f */
[----:B------:R-:W5:Y:S01]  /*5ba0*/  LDS R44, [R48+0x700] ;  /* 0x00070000302c7984 */ /* 0x000f620000000800 */
[C---:B0-----:R-:W-:Y:S01]  /*5bb0*/  FFMA R41, R3.reuse, R34, R60 ;  /* 0x0000002203297223 */ /* 0x041fe2000000003c */
[C---:B------:R-:W-:Y:S01]  /*5bc0*/  FFMA R2, R3.reuse, R38, R5 ;  /* 0x0000002603027223 */ /* 0x040fe20000000005 */
[C---:B------:R-:W-:Y:S01]  /*5bd0*/  FFMA R52, R3.reuse, R42, R25 ;  /* 0x0000002a03347223 */ /* 0x040fe20000000019 */
[----:B------:R-:W0:Y:S01]  /*5be0*/  LDS R50, [R48+0x600] ;  /* 0x0006000030327984 */ /* 0x000e220000000800 */
[----:B------:R-:W-:Y:S01]  /*5bf0*/  FFMA R58, R3, R46, R7 ;  /* 0x0000002e033a7223 */ /* 0x000fe20000000007 */
[C---:B------:R-:W-:Y:S01]  /*5c00*/  FFMA R3, R9.reuse, R34, R0 ;  /* 0x0000002209037223 */ /* 0x040fe20000000000 */
[C---:B------:R-:W-:Y:S01]  /*5c10*/  FFMA R54, R9.reuse, R38, R19 ;  /* 0x0000002609367223 */ /* 0x040fe20000000013 */
[----:B------:R-:W0:Y:S01]  /*5c20*/  LDS R28, [R48+0x610] ;  /* 0x00061000301c7984 */ /* 0x000e220000000800 */
[C---:B------:R-:W-:Y:S01]  /*5c30*/  FFMA R56, R9.reuse, R42, R15 ;  /* 0x0000002a09387223 */ /* 0x040fe2000000000f */
[----:B------:R-:W-:Y:S01]  /*5c40*/  FFMA R72, R9, R46, R11 ;  /* 0x0000002e09487223 */ /* 0x000fe2000000000b */
[-C--:B-1----:R-:W-:Y:S01]  /*5c50*/  FFMA R5, R21, R34.reuse, R62 ;  /* 0x0000002215057223 */ /* 0x082fe2000000003e */
[----:B------:R-:W1:Y:S01]  /*5c60*/  LDS R26, [R48+0x710] ;  /* 0x00071000301a7984 */ /* 0x000e620000000800 */
[C---:B--2---:R-:W-:Y:S01]  /*5c70*/  FFMA R9, R31.reuse, R34, R66 ;  /* 0x000000221f097223 */ /* 0x044fe20000000042 */
[C---:B------:R-:W-:Y:S01]  /*5c80*/  FFMA R69, R31.reuse, R38, R69 ;  /* 0x000000261f457223 */ /* 0x040fe20000000045 */
[C---:B------:R-:W-:Y:S01]  /*5c90*/  FFMA R66, R31.reuse, R42, R59 ;  /* 0x0000002a1f427223 */ /* 0x040fe2000000003b */
[----:B------:R-:W2:Y:S01]  /*5ca0*/  LDS R30, [R48+0x780] ;  /* 0x00078000301e7984 */ /* 0x000ea20000000800 */
[----:B------:R-:W-:Y:S01]  /*5cb0*/  FFMA R49, R31, R46, R49 ;  /* 0x0000002e1f317223 */ /* 0x000fe20000000031 */
[----:B---3--:R-:W-:Y:S01]  /*5cc0*/  FFMA R25, R51, R34, R68 ;  /* 0x0000002233197223 */ /* 0x008fe20000000044 */
[----:B------:R-:W-:Y:S01]  /*5cd0*/  FFMA R74, R21, R46, R23 ;  /* 0x0000002e154a7223 */ /* 0x000fe20000000017 */
[----:B------:R-:W3:Y:S01]  /*5ce0*/  LDS R40, [R48+0x790] ;  /* 0x0007900030287984 */ /* 0x000ee20000000800 */
[----:B------:R-:W-:Y:S01]  /*5cf0*/  FFMA R7, R29, R34, R64 ;  /* 0x000000221d077223 */ /* 0x000fe20000000040 */
[C---:B------:R-:W-:Y:S01]  /*5d00*/  FFMA R13, R51.reuse, R38, R13 ;  /* 0x00000026330d7223 */ /* 0x040fe2000000000d */
[C---:B------:R-:W-:Y:S01]  /*5d10*/  FFMA R68, R51.reuse, R42, R17 ;  /* 0x0000002a33447223 */ /* 0x040fe20000000011 */
[----:B------:R-:W-:Y:S01]  /*5d20*/  FFMA R53, R51, R46, R53 ;  /* 0x0000002e33357223 */ /* 0x000fe20000000035 */
[----:B------:R-:W-:Y:S01]  /*5d30*/  FFMA R31, R67, R34, R70 ;  /* 0x00000022431f7223 */ /* 0x000fe20000000046 */
[C---:B------:R-:W-:Y:S01]  /*5d40*/  FFMA R60, R21.reuse, R38, R75 ;  /* 0x00000026153c7223 */ /* 0x040fe2000000004b */
[----:B------:R-:W-:Y:S01]  /*5d50*/  FFMA R62, R21, R42, R55 ;  /* 0x0000002a153e7223 */ /* 0x000fe20000000037 */
        /* <DEDUP_REMOVED lines=10> */
[-C--:B-----5:R-:W-:Y:S01]  /*5e00*/  FFMA R27, R32, R35.reuse, R5 ;  /* 0x00000023201b7223 */ /* 0x0a0fe20000000005 */
[----:B------:R-:W-:Y:S01]  /*5e10*/  FFMA R29, R36, R35, R7 ;  /* 0x00000023241d7223 */ /* 0x000fe20000000007 */
[C---:B------:R-:W-:Y:S01]  /*5e20*/  FFMA R5, R44.reuse, R47, R49 ;  /* 0x0000002f2c057223 */ /* 0x040fe20000000031 */
[----:B------:R-:W-:Y:S01]  /*5e30*/  FFMA R71, R44, R35, R9 ;  /* 0x000000232c477223 */ /* 0x000fe20000000009 */
        /* <DEDUP_REMOVED lines=10> */
[----:B-1----:R-:W-:Y:S01]  /*5ee0*/  FFMA R49, R26, R35, R25 ;  /* 0x000000231a317223 */ /* 0x002fe20000000019 */
[----:B------:R-:W-:Y:S01]  /*5ef0*/  FFMA R21, R32, R47, R74 ;  /* 0x0000002f20157223 */ /* 0x000fe2000000004a */
[C---:B------:R-:W-:Y:S01]  /*5f00*/  FFMA R73, R36.reuse, R39, R76 ;  /* 0x0000002724497223 */ /* 0x040fe2000000004c */
[----:B------:R-:W-:Y:S01]  /*5f10*/  FFMA R57, R36, R43, R64 ;  /* 0x0000002b24397223 */ /* 0x000fe20000000040 */
[-C--:B--2---:R-:W-:Y:S01]  /*5f20*/  FFMA R7, R30, R47.reuse, R51 ;  /* 0x0000002f1e077223 */ /* 0x084fe20000000033 */
        /* <DEDUP_REMOVED lines=38> */
[----:B------:R-:W-:Y:S05]  /*6190*/  CALL.REL.NOINC `($__internal_3_$__cuda_sm3x_div_rn_noftz_f32_slowpath) ;  /* 0x0000002000707944 */ /* 0x000fea0003c00000 */
[----:B------:R-:W-:-:S07]  /*61a0*/  MOV R12, R6 ;  /* 0x00000006000c7202 */ /* 0x000fce0000000f00 */
.L_x_254:
[----:B------:R-:W-:Y:S05]  /*61b0*/  BSYNC.RECONVERGENT B2 ;  /* 0x0000000000027941 */ /* 0x000fea0003800200 */
.L_x_253:
        /* <DEDUP_REMOVED lines=12> */
[----:B------:R-:W-:Y:S05]  /*6280*/  CALL.REL.NOINC `($__internal_3_$__cuda_sm3x_div_rn_noftz_f32_slowpath) ;  /* 0x0000002000347944 */ /* 0x000fea0003c00000 */
[----:B------:R-:W-:-:S07]  /*6290*/  MOV R16, R6 ;  /* 0x0000000600107202 */ /* 0x000fce0000000f00 */
.L_x_256:
[----:B------:R-:W-:Y:S05]  /*62a0*/  BSYNC.RECONVERGENT B2 ;  /* 0x0000000000027941 */ /* 0x000fea0003800200 */
.L_x_255:
        /* <DEDUP_REMOVED lines=14> */
.L_x_258:
[----:B------:R-:W-:Y:S05]  /*6390*/  BSYNC.RECONVERGENT B2 ;  /* 0x0000000000027941 */ /* 0x000fea0003800200 */
.L_x_257:
        /* <DEDUP_REMOVED lines=14> */
.L_x_260:
[----:B------:R-:W-:Y:S05]  /*6480*/  BSYNC.RECONVERGENT B2 ;  /* 0x0000000000027941 */ /* 0x000fea0003800200 */
.L_x_259:
        /* <DEDUP_REMOVED lines=14> */
.L_x_262:
[----:B------:R-:W-:Y:S05]  /*6570*/  BSYNC.RECONVERGENT B2 ;  /* 0x0000000000027941 */ /* 0x000fea0003800200 */
.L_x_261:
        /* <DEDUP_REMOVED lines=14> */
.L_x_264:
[----:B------:R-:W-:Y:S05]  /*6660*/  BSYNC.RECONVERGENT B2 ;  /* 0x0000000000027941 */ /* 0x000fea0003800200 */
.L_x_263:
        /* <DEDUP_REMOVED lines=14> */
.L_x_266:
[----:B------:R-:W-:Y:S05]  /*6750*/  BSYNC.RECONVERGENT B2 ;  /* 0x0000000000027941 */ /* 0x000fea0003800200 */
.L_x_265:
        /* <DEDUP_REMOVED lines=14> */
.L_x_268:
[----:B------:R-:W-:Y:S05]  /*6840*/  BSYNC.RECONVERGENT B2 ;  /* 0x0000000000027941 */ /* 0x000fea0003800200 */
.L_x_267:
        /* <DEDUP_REMOVED lines=14> */
.L_x_270:
[----:B------:R-:W-:Y:S05]  /*6930*/  BSYNC.RECONVERGENT B2 ;  /* 0x0000000000027941 */ /* 0x000fea0003800200 */
.L_x_269:
        /* <DEDUP_REMOVED lines=14> */
.L_x_272:
[----:B------:R-:W-:Y:S05]  /*6a20*/  BSYNC.RECONVERGENT B2 ;  /* 0x0000000000027941 */ /* 0x000fea0003800200 */
.L_x_271:
        /* <DEDUP_REMOVED lines=14> */
.L_x_274:
[----:B------:R-:W-:Y:S05]  /*6b10*/  BSYNC.RECONVERGENT B2 ;  /* 0x0000000000027941 */ /* 0x000fea0003800200 */
.L_x_273:
        /* <DEDUP_REMOVED lines=14> */
.L_x_276:
[----:B------:R-:W-:Y:S05]  /*6c00*/  BSYNC.RECONVERGENT B2 ;  /* 0x0000000000027941 */ /* 0x000fea0003800200 */
.L_x_275:
        /* <DEDUP_REMOVED lines=14> */
.L_x_278:
[----:B------:R-:W-:Y:S05]  /*6cf0*/  BSYNC.RECONVERGENT B2 ;  /* 0x0000000000027941 */ /* 0x000fea0003800200 */
.L_x_277:
        /* <DEDUP_REMOVED lines=14> */
.L_x_280:
[----:B------:R-:W-:Y:S05]  /*6de0*/  BSYNC.RECONVERGENT B2 ;  /* 0x0000000000027941 */ /* 0x000fea0003800200 */
.L_x_279:
        /* <DEDUP_REMOVED lines=14> */
.L_x_282:
[----:B------:R-:W-:Y:S05]  /*6ed0*/  BSYNC.RECONVERGENT B2 ;  /* 0x0000000000027941 */ /* 0x000fea0003800200 */
.L_x_281:
        /* <DEDUP_REMOVED lines=14> */
.L_x_284:
[----:B------:R-:W-:Y:S05]  /*6fc0*/  BSYNC.RECONVERGENT B2 ;  /* 0x0000000000027941 */ /* 0x000fea0003800200 */
.L_x_283:
        /* <DEDUP_REMOVED lines=14> */
.L_x_286:
[----:B------:R-:W-:Y:S05]  /*70b0*/  BSYNC.RECONVERGENT B2 ;  /* 0x0000000000027941 */ /* 0x000fea0003800200 */
.L_x_285:
        /* <DEDUP_REMOVED lines=14> */
.L_x_288:
[----:B------:R-:W-:Y:S05]  /*71a0*/  BSYNC.RECONVERGENT B2 ;  /* 0x0000000000027941 */ /* 0x000fea0003800200 */
.L_x_287:
        /* <DEDUP_REMOVED lines=14> */
.L_x_290:
[----:B------:R-:W-:Y:S05]  /*7290*/  BSYNC.RECONVERGENT B2 ;  /* 0x0000000000027941 */ /* 0x000fea0003800200 */
.L_x_289:
        /* <DEDUP_REMOVED lines=14> */
.L_x_292:
[----:B------:R-:W-:Y:S05]  /*7380*/  BSYNC.RECONVERGENT B2 ;  /* 0x0000000000027941 */ /* 0x000fea0003800200 */
.L_x_291:
        /* <DEDUP_REMOVED lines=14> */
.L_x_294:
[----:B------:R-:W-:Y:S05]  /*7470*/  BSYNC.RECONVERGENT B2 ;  /* 0x0000000000027941 */ /* 0x000fea0003800200 */
.L_x_293:
        /* <DEDUP_REMOVED lines=14> */
.L_x_296:
[----:B------:R-:W-:Y:S05]  /*7560*/  BSYNC.RECONVERGENT B2 ;  /* 0x0000000000027941 */ /* 0x000fea0003800200 */
.L_x_295:
        /* <DEDUP_REMOVED lines=14> */
.L_x_298:
[----:B------:R-:W-:Y:S05]  /*7650*/  BSYNC.RECONVERGENT B2 ;  /* 0x0000000000027941 */ /* 0x000fea0003800200 */
.L_x_297:
        /* <DEDUP_REMOVED lines=14> */
.L_x_300:
[----:B------:R-:W-:Y:S05]  /*7740*/  BSYNC.RECONVERGENT B2 ;  /* 0x0000000000027941 */ /* 0x000fea0003800200 */
.L_x_299:
        /* <DEDUP_REMOVED lines=14> */
.L_x_302:
[----:B------:R-:W-:Y:S05]  /*7830*/  BSYNC.RECONVERGENT B2 ;  /* 0x0000000000027941 */ /* 0x000fea0003800200 */
.L_x_301:
        /* <DEDUP_REMOVED lines=14> */
.L_x_304:
[----:B------:R-:W-:Y:S05]  /*7920*/  BSYNC.RECONVERGENT B2 ;  /* 0x0000000000027941 */ /* 0x000fea0003800200 */
.L_x_303:
        /* <DEDUP_REMOVED lines=14> */
.L_x_306:
[----:B------:R-:W-:Y:S05]  /*7a10*/  BSYNC.RECONVERGENT B2 ;  /* 0x0000000000027941 */ /* 0x000fea0003800200 */
.L_x_305:
        /* <DEDUP_REMOVED lines=14> */
.L_x_308:
[----:B------:R-:W-:Y:S05]  /*7b00*/  BSYNC.RECONVERGENT B2 ;  /* 0x0000000000027941 */ /* 0x000fea0003800200 */
.L_x_307:
        /* <DEDUP_REMOVED lines=14> */
.L_x_310:
[----:B------:R-:W-:Y:S05]  /*7bf0*/  BSYNC.RECONVERGENT B2 ;  /* 0x0000000000027941 */ /* 0x000fea0003800200 */
.L_x_309:
        /* <DEDUP_REMOVED lines=14> */
.L_x_312:
[----:B------:R-:W-:Y:S05]  /*7ce0*/  BSYNC.RECONVERGENT B2 ;  /* 0x0000000000027941 */ /* 0x000fea0003800200 */
.L_x_311:
        /* <DEDUP_REMOVED lines=14> */
.L_x_314:
[----:B------:R-:W-:Y:S05]  /*7dd0*/  BSYNC.RECONVERGENT B2 ;  /* 0x0000000000027941 */ /* 0x000fea0003800200 */
.L_x_313:
        /* <DEDUP_REMOVED lines=14> */
.L_x_316:
[----:B------:R-:W-:Y:S05]  /*7ec0*/  BSYNC.RECONVERGENT B2 ;  /* 0x0000000000027941 */ /* 0x000fea0003800200 */
.L_x_315:
        /* <DEDUP_REMOVED lines=21> */
[----:B------:R-:W-:Y:S01]  /*8020*/  STG.E desc[UR14][R32.64], R12 ;  /* 0x0000000c20007986 */ /* 0x000fe2000c10190e */
[C---:B0-----:R-:W-:Y:S02]  /*8030*/  IADD3 R11, PT, PT, R9.reuse, 0x1000, RZ ;  /* 0x00001000090b7810 */ /* 0x041fe40007ffe0ff */
[C---:B------:R-:W-:Y:S01]  /*8040*/  IADD3 R61, PT, PT, R9.reuse, 0x1064, RZ ;  /* 0x00001064093d7810 */ /* 0x040fe20007ffe0ff */
[----:B------:R0:W-:Y:S01]  /*8050*/  STG.E desc[UR14][R32.64+0x1180], R13 ;  /* 0x0011800d20007986 */ /* 0x0001e2000c10190e */
[----:B-1----:R-:W-:Y:S01]  /*8060*/  IADD3 R25, PT, PT, R9, 0x1004, RZ ;  /* 0x0000100409197810 */ /* 0x002fe20007ffe0ff */
[----:B------:R-:W-:Y:S01]  /*8070*/  IMAD.WIDE.U32 R10, R11, 0x4, R6 ;  /* 0x000000040b0a7825 */ /* 0x000fe200078e0006 */
[C---:B------:R-:W-:Y:S01]  /*8080*/  IADD3 R63, PT, PT, R9.reuse, 0x1460, RZ ;  /* 0x00001460093f7810 */ /* 0x040fe20007ffe0ff */
[----:B------:R-:W-:Y:S01]  /*8090*/  STG.E desc[UR14][R32.64+0x100], R26 ;  /* 0x0001001a20007986 */ /* 0x000fe2000c10190e */
[----:B--2---:R-:W-:-:S02]  /*80a0*/  IADD3 R31, PT, PT, R9, 0x1400, RZ ;  /* 0x00001400091f7810 */ /* 0x004fc40007ffe0ff */
[----:B------:R-:W-:Y:S01]  /*80b0*/  IADD3 R9, PT, PT, R9, 0x1464, RZ ;  /* 0x0000146409097810 */ /* 0x000fe20007ffe0ff */
[----:B------:R1:W-:Y:S01]  /*80c0*/  STG.E desc[UR14][R32.64+0x110], R27 ;  /* 0x0001101b20007986 */ /* 0x0003e2000c10190e */
[----:B0-----:R-:W-:-:S03]  /*80d0*/  IMAD.WIDE.U32 R12, R25, 0x4, R6 ;  /* 0x00000004190c7825 */ /* 0x001fc600078e0006 */
[----:B------:R-:W-:Y:S01]  /*80e0*/  STG.E desc[UR14][R32.64+0x180], R29 ;  /* 0x0001801d20007986 */ /* 0x000fe2000c10190e */
[----:B------:R-:W-:-:S03]  /*80f0*/  IMAD.WIDE.U32 R24, R31, 0x4, R6 ;  /* 0x000000041f187825 */ /* 0x000fc600078e0006 */
[----:B------:R0:W-:Y:S01]  /*8100*/  STG.E desc[UR14][R32.64+0x190], R28 ;  /* 0x0001901c20007986 */ /* 0x0001e2000c10190e */
[----:B-1----:R-:W-:-:S03]  /*8110*/  IMAD.WIDE.U32 R26, R35, 0x4, R6 ;  /* 0x00000004231a7825 */ /* 0x002fc600078e0006 */
[----:B------:R-:W-:Y:S04]  /*8120*/  STG.E desc[UR14][R32.64+0x10], R16 ;  /* 0x0000101020007986 */ /* 0x000fe8000c10190e */
[----:B------:R-:W-:Y:S04]  /*8130*/  STG.E desc[UR14][R32.64+0x80], R0 ;  /* 0x0000800020007986 */ /* 0x000fe8000c10190e */
[----:B------:R-:W-:Y:S01]  /*8140*/  STG.E desc[UR14][R32.64+0x90], R18 ;  /* 0x0000901220007986 */ /* 0x000fe2000c10190e */
[----:B0-----:R-:W-:-:S03]  /*8150*/  IMAD.WIDE.U32 R28, R37, 0x4, R6 ;  /* 0x00000004251c7825 */ /* 0x001fc600078e0006 */
[----:B------:R0:W-:Y:S04]  /*8160*/  STG.E desc[UR14][R32.64+0x1080], R30 ;  /* 0x0010801e20007986 */ /* 0x0001e8000c10190e */
[----:B------:R1:W-:Y:S04]  /*8170*/  STG.E desc[UR14][R32.64+0x1100], R34 ;  /* 0x0011002220007986 */ /* 0x0003e8000c10190e */
[----:B------:R2:W-:Y:S04]  /*8180*/  STG.E desc[UR14][R32.64+0x1110], R36 ;  /* 0x0011102420007986 */ /* 0x0005e8000c10190e */
[----:B------:R3:W-:Y:S01]  /*8190*/  STG.E desc[UR14][R32.64+0x1190], R38 ;  /* 0x0011902620007986 */ /* 0x0007e2000c10190e */
[----:B0-----:R-:W-:-:S03]  /*81a0*/  IMAD.WIDE.U32 R30, R41, 0x4, R6 ;  /* 0x00000004291e7825 */ /* 0x001fc600078e0006 */
[----:B------:R-:W-:Y:S01]  /*81b0*/  STG.E desc[UR14][R10.64], R39 ;  /* 0x000000270a007986 */ /* 0x000fe2000c10190e */
[----:B-1----:R-:W-:-:S03]  /*81c0*/  IMAD.WIDE.U32 R34, R49, 0x4, R6 ;  /* 0x0000000431227825 */ /* 0x002fc600078e0006 */
[----:B------:R-:W-:Y:S01]  /*81d0*/  STG.E desc[UR14][R12.64], R2 ;  /* 0x000000020c007986 */ /* 0x000fe2000c10190e */
[----:B--2---:R-:W-:-:S03]  /*81e0*/  IMAD.WIDE.U32 R36, R51, 0x4, R6 ;  /* 0x0000000433247825 */ /* 0x004fc600078e0006 */
[----:B------:R-:W-:Y:S01]  /*81f0*/  STG.E desc[UR14][R24.64], R8 ;  /* 0x0000000818007986 */ /* 0x000fe2000c10190e */
[----:B---3--:R-:W-:-:S03]  /*8200*/  IMAD.WIDE.U32 R32, R47, 0x4, R6 ;  /* 0x000000042f207825 */ /* 0x008fc600078e0006 */
        /* <DEDUP_REMOVED lines=19> */
[----:B------:R-:W-:Y:S01]  /*8340*/  STG.E desc[UR14][R6.64], R20 ;  /* 0x0000001406007986 */ /* 0x000fe2000c10190e */
[----:B------:R-:W-:Y:S05]  /*8350*/  EXIT ;  /* 0x000000000000794d */ /* 0x000fea0003800000 */
        .weak           $__internal_3_$__cuda_sm3x_div_rn_noftz_f32_slowpath
        .type           $__internal_3_$__cuda_sm3x_div_rn_noftz_f32_slowpath,@function
        .size           $__internal_3_$__cuda_sm3x_div_rn_noftz_f32_slowpath,(.L_x_332 - $__internal_3_$__cuda_sm3x_div_rn_noftz_f32_slowpath)
$__internal_3_$__cuda_sm3x_div_rn_noftz_f32_slowpath:
        /* <DEDUP_REMOVED lines=34> */
.L_x_318:
[----:B------:R-:W-:Y:S01]  /*8580*/  LEA R35, R20, 0xc0800000, 0x17 ;  /* 0xc080000014237811 */ /* 0x000fe200078eb8ff */
[----:B------:R-:W-:Y:S01]  /*8590*/  BSSY.RECONVERGENT B1, `(.L_x_323) ;  /* 0x0000036000017945 */ /* 0x000fe20003800200 */
[----:B------:R-:W-:Y:S02]  /*85a0*/  IADD3 R33, PT, PT, R33, -0x7f, RZ ;  /* 0xffffff8121217810 */ /* 0x000fe40007ffe0ff */
[----:B------:R-:W-:-:S03]  /*85b0*/  IADD3 R47, PT, PT, -R35, R6, RZ ;  /* 0x00000006232f7210 */ /* 0x000fc60007ffe1ff */
[----:B------:R-:W-:Y:S01]  /*85c0*/  IMAD R6, R33, -0x800000, R67 ;  /* 0xff80000021067824 */ /* 0x000fe200078e0243 */
        /* <DEDUP_REMOVED lines=27> */
[----:B------:R-:W-:Y:S02]  /*8780*/  IADD3 R35, PT, PT, R20, 0x20, RZ ;  /* 0x0000002014237810 */ /* 0x000fe40007ffe0ff */
[----:B------:R-:W-:Y:S02]  /*8790*/  LOP3.LUT R24, R24, 0x7fffff, RZ, 0xc0, !PT ;  /* 0x007fffff18187812 */ /* 0x000fe400078ec0ff */
[----:B------:R-:W-:Y:S02]  /*87a0*/  ISETP.NE.AND P2, PT, R20, RZ, PT ;  /* 0x000000ff1400720c */ /* 0x000fe40003f45270 */
        /* <DEDUP_REMOVED lines=16> */
.L_x_325:
[----:B------:R-:W-:-:S04]  /*88b0*/  LOP3.LUT R6, R6, 0x80000000, RZ, 0xc0, !PT ;  /* 0x8000000006067812 */ /* 0x000fc800078ec0ff */
[----:B------:R-:W-:Y:S01]  /*88c0*/  LOP3.LUT R6, R6, 0x7f800000, RZ, 0xfc, !PT ;  /* 0x7f80000006067812 */ /* 0x000fe200078efcff */
[----:B------:R-:W-:Y:S06]  /*88d0*/  BRA `(.L_x_326) ;  /* 0x0000000000047947 */ /* 0x000fec0003800000 */
.L_x_324:
[----:B------:R-:W-:-:S07]  /*88e0*/  LEA R6, R33, R6, 0x17 ;  /* 0x0000000621067211 */ /* 0x000fce00078eb8ff */
.L_x_326:
[----:B------:R-:W-:Y:S05]  /*88f0*/  BSYNC.RECONVERGENT B1 ;  /* 0x0000000000017941 */ /* 0x000fea0003800200 */
.L_x_323:
[----:B------:R-:W-:Y:S05]  /*8900*/  BRA `(.L_x_327) ;  /* 0x0000000000207947 */ /* 0x000fea0003800000 */
.L_x_322:
[----:B------:R-:W-:-:S04]  /*8910*/  LOP3.LUT R6, R6, 0x80000000, R67, 0x48, !PT ;  /* 0x8000000006067812 */ /* 0x000fc800078e4843 */
[----:B------:R-:W-:Y:S01]  /*8920*/  LOP3.LUT R6, R6, 0x7f800000, RZ, 0xfc, !PT ;  /* 0x7f80000006067812 */ /* 0x000fe200078efcff */
[----:B------:R-:W-:Y:S06]  /*8930*/  BRA `(.L_x_327) ;  /* 0x0000000000147947 */ /* 0x000fec0003800000 */
.L_x_321:
[----:B------:R-:W-:Y:S01]  /*8940*/  LOP3.LUT R6, R6, 0x80000000, R67, 0x48, !PT ;  /* 0x8000000006067812 */ /* 0x000fe200078e4843 */
[----:B------:R-:W-:Y:S06]  /*8950*/  BRA `(.L_x_327) ;  /* 0x00000000000c7947 */ /* 0x000fec0003800000 */
.L_x_320:
[----:B------:R-:W0:Y:S01]  /*8960*/  MUFU.RSQ R6, -QNAN ;  /* 0xffc0000000067908 */ /* 0x000e220000001400 */
[----:B------:R-:W-:Y:S05]  /*8970*/  BRA `(.L_x_327) ;  /* 0x0000000000047947 */ /* 0x000fea0003800000 */
.L_x_319:
[----:B------:R-:W-:-:S07]  /*8980*/  FADD.FTZ R6, R67, R6 ;  /* 0x0000000643067221 */ /* 0x000fce0000010000 */
.L_x_327:
[----:B------:R-:W-:Y:S05]  /*8990*/  BSYNC.RECONVERGENT B0 ;  /* 0x0000000000007941 */ /* 0x000fea0003800200 */
.L_x_317:
[----:B------:R-:W-:-:S04]  /*89a0*/  HFMA2 R33, -RZ, RZ, 0, 0 ;  /* 0x00000000ff217431 */ /* 0x000fc800000001ff */
[----:B0-----:R-:W-:Y:S05]  /*89b0*/  RET.REL.NODEC R32 `(_Z27FlashAttention_FP32_MLIR_16PfS_S_S_) ;  /* 0xffffff7420907950 */ /* 0x001fea0003c3ffff */
.L_x_328:
        /* <DEDUP_REMOVED lines=12> */
.L_x_332:


//--------------------- .nv.shared._Z21FlashAttention_FP32_2ILi64ELi64ELi128ELi16ELi16ELi2ELi8ELi4ELi8ELi4ELi4ELi4ELi8ELi1ELi4ELi8ELi2ELi2ELi1ELi1ELi2ELi4ELi8ELi4ELi2ELi2ELi1ELi1ELi32EEvPfS0_S0_S0_ii --------------------------
	.section	.nv.shared._Z21FlashAttention_FP32_2ILi64ELi64ELi128ELi16ELi16ELi2ELi8ELi4ELi8ELi4ELi4ELi4ELi8ELi1ELi4ELi8ELi2ELi2ELi1ELi1ELi2ELi4ELi8ELi4ELi2ELi2ELi1ELi1ELi32EEvPfS0_S0_S0_ii,"aw",@nobits
	.sectionflags	@""
	.align	4
.nv.shared._Z21FlashAttention_FP32_2ILi64ELi64ELi128ELi16ELi16ELi2ELi8ELi4ELi8ELi4ELi4ELi4ELi8ELi1ELi4ELi8ELi2ELi2ELi1ELi1ELi2ELi4ELi8ELi4ELi2ELi2ELi1ELi1ELi32EEvPfS0_S0_S0_ii:
	.zero		34560


//--------------------- .nv.shared.reserved.0     --------------------------
	.section	.nv.shared.reserved.0,"aw",@nobits
	.weak		__nv_reservedSMEM_offset_0_alias
	.size		__nv_reservedSMEM_offset_0_alias, 0, 64
	.other		__nv_reservedSMEM_offset_0_alias,@"STO_CUDA_RESERVED_SHARED STV_DEFAULT"
__nv_reservedSMEM_offset_0_alias:
	.zero		0
	.zero		64


//--------------------- .nv.shared._Z26FlashAttention_FP32_MLIR_8PfS_S_S_ --------------------------
	.section	.nv.shared._Z26FlashAttention_FP32_MLIR_8PfS_S_S_,"aw",@nobits
	.sectionflags	@""
	.align	4
.nv.shared._Z26FlashAttention_FP32_MLIR_8PfS_S_S_:
	.zero		30464


//--------------------- .nv.shared._Z27FlashAttention_FP32_MLIR_32PfS_S_S_ --------------------------
	.section	.nv.shared._Z27FlashAttention_FP32_MLIR_32PfS_S_S_,"aw",@nobits
	.sectionflags	@""
	.align	4
.nv.shared._Z27FlashAttention_FP32_MLIR_32PfS_S_S_:
	.zero		34560


//--------------------- .nv.shared._Z27FlashAttention_FP32_MLIR_16PfS_S_S_ --------------------------
	.section	.nv.shared._Z27FlashAttention_FP32_MLIR_16PfS_S_S_,"aw",@nobits
	.sectionflags	@""
	.align	4
.nv.shared._Z27FlashAttention_FP32_MLIR_16PfS_S_S_:
	.zero		34560


//--------------------- .nv.constant0._Z21FlashAttention_FP32_2ILi64ELi64ELi128ELi16ELi16ELi2ELi8ELi4ELi8ELi4ELi4ELi4ELi8ELi1ELi4ELi8ELi2ELi2ELi1ELi1ELi2ELi4ELi8ELi4ELi2ELi2ELi1ELi1ELi32EEvPfS0_S0_S0_ii --------------------------
	.section	.nv.constant0._Z21FlashAttention_FP32_2ILi64ELi64ELi128ELi16ELi16ELi2ELi8ELi4ELi8ELi4ELi4ELi4ELi8ELi1ELi4ELi8ELi2ELi2ELi1ELi1ELi2ELi4ELi8ELi4ELi2ELi2ELi1ELi1ELi32EEvPfS0_S0_S0_ii,"a",@progbits
	.sectionflags	@""
	.align	4
.nv.constant0._Z21FlashAttention_FP32_2ILi64ELi64ELi128ELi16ELi16ELi2ELi8ELi4ELi8ELi4ELi4ELi4ELi8ELi1ELi4ELi8ELi2ELi2ELi1ELi1ELi2ELi4ELi8ELi4ELi2ELi2ELi1ELi1ELi32EEvPfS0_S0_S0_ii:
	.zero		936


//--------------------- .nv.constant0._Z26FlashAttention_FP32_MLIR_8PfS_S_S_ --------------------------
	.section	.nv.constant0._Z26FlashAttention_FP32_MLIR_8PfS_S_S_,"a",@progbits
	.sectionflags	@""
	.align	4
.nv.constant0._Z26FlashAttention_FP32_MLIR_8PfS_S_S_:
	.zero		928


//--------------------- .nv.constant0._Z27FlashAttention_FP32_MLIR_32PfS_S_S_ --------------------------
	.section	.nv.constant0._Z27FlashAttention_FP32_MLIR_32PfS_S_S_,"a",@progbits
	.sectionflags	@""
	.align	4
.nv.constant0._Z27FlashAttention_FP32_MLIR_32PfS_S_S_:
	.zero		928


//--------------------- .nv.constant0._Z27FlashAttention_FP32_MLIR_16PfS_S_S_ --------------------------
	.section	.nv.constant0._Z27FlashAttention_FP32_MLIR_16PfS_S_S_,"a",@progbits
	.sectionflags	@""
	.align	4
.nv.constant0._Z27FlashAttention_FP32_MLIR_16PfS_S_S_:
	.zero		928


//--------------------- SYMBOLS --------------------------

	.type		.nv.reservedSmem.offset0,@object
	.size		.nv.reservedSmem.offset0,0x4
	.type		.nv.reservedSmem.cap,@object
	.size		.nv.reservedSmem.cap,0x4
